//
// Generated by NVIDIA NVVM Compiler
//
// Compiler Build ID: CL-36424714
// Cuda compilation tools, release 13.0, V13.0.88
// Based on NVVM 20.0.0
//

.version 9.0
.target sm_100
.address_size 64

.extern .shared .align 16 .b8 _ZN36_GLOBAL__N__14e552c2_4_k_cu_db92b4fc4smemE[];

.entry _ZN36_GLOBAL__N__14e552c2_4_k_cu_db92b4fc22reduce_mean_var_kernelILb1ELi256EEEvPKfPfS3_iiii(
	.param .u64 .ptr .align 1 _ZN36_GLOBAL__N__14e552c2_4_k_cu_db92b4fc22reduce_mean_var_kernelILb1ELi256EEEvPKfPfS3_iiii_param_0,
	.param .u64 .ptr .align 1 _ZN36_GLOBAL__N__14e552c2_4_k_cu_db92b4fc22reduce_mean_var_kernelILb1ELi256EEEvPKfPfS3_iiii_param_1,
	.param .u64 .ptr .align 1 _ZN36_GLOBAL__N__14e552c2_4_k_cu_db92b4fc22reduce_mean_var_kernelILb1ELi256EEEvPKfPfS3_iiii_param_2,
	.param .u32 _ZN36_GLOBAL__N__14e552c2_4_k_cu_db92b4fc22reduce_mean_var_kernelILb1ELi256EEEvPKfPfS3_iiii_param_3,
	.param .u32 _ZN36_GLOBAL__N__14e552c2_4_k_cu_db92b4fc22reduce_mean_var_kernelILb1ELi256EEEvPKfPfS3_iiii_param_4,
	.param .u32 _ZN36_GLOBAL__N__14e552c2_4_k_cu_db92b4fc22reduce_mean_var_kernelILb1ELi256EEEvPKfPfS3_iiii_param_5,
	.param .u32 _ZN36_GLOBAL__N__14e552c2_4_k_cu_db92b4fc22reduce_mean_var_kernelILb1ELi256EEEvPKfPfS3_iiii_param_6
)
.maxntid 256
{
	.reg .pred 	%p<25>;
	.reg .b32 	%r<82>;
	.reg .b32 	%f<72>;
	.reg .b64 	%rd<175>;
	.reg .b64 	%fd<50>;

	ld.param.u64 	%rd67, [_ZN36_GLOBAL__N__14e552c2_4_k_cu_db92b4fc22reduce_mean_var_kernelILb1ELi256EEEvPKfPfS3_iiii_param_0];
	ld.param.u64 	%rd65, [_ZN36_GLOBAL__N__14e552c2_4_k_cu_db92b4fc22reduce_mean_var_kernelILb1ELi256EEEvPKfPfS3_iiii_param_1];
	ld.param.u64 	%rd66, [_ZN36_GLOBAL__N__14e552c2_4_k_cu_db92b4fc22reduce_mean_var_kernelILb1ELi256EEEvPKfPfS3_iiii_param_2];
	ld.param.u32 	%r4, [_ZN36_GLOBAL__N__14e552c2_4_k_cu_db92b4fc22reduce_mean_var_kernelILb1ELi256EEEvPKfPfS3_iiii_param_3];
	ld.param.u32 	%r5, [_ZN36_GLOBAL__N__14e552c2_4_k_cu_db92b4fc22reduce_mean_var_kernelILb1ELi256EEEvPKfPfS3_iiii_param_4];
	ld.param.u32 	%r6, [_ZN36_GLOBAL__N__14e552c2_4_k_cu_db92b4fc22reduce_mean_var_kernelILb1ELi256EEEvPKfPfS3_iiii_param_5];
	ld.param.u32 	%r7, [_ZN36_GLOBAL__N__14e552c2_4_k_cu_db92b4fc22reduce_mean_var_kernelILb1ELi256EEEvPKfPfS3_iiii_param_6];
	cvta.to.global.u64 	%rd1, %rd67;
	mov.u32 	%r1, %ctaid.x;
	setp.ge.s32 	%p1, %r1, %r5;
	@%p1 bra 	$L__BB0_50;
	mov.u32 	%r8, %tid.x;
	cvt.s64.s32 	%rd2, %r6;
	mul.wide.s32 	%rd68, %r6, %r4;
	cvt.s64.s32 	%rd3, %r7;
	mul.lo.s64 	%rd4, %rd68, %rd3;
	cvt.u64.u32 	%rd5, %r8;
	setp.le.s64 	%p2, %rd4, %rd5;
	mov.f32 	%f70, 0f00000000;
	mov.f32 	%f71, %f70;
	@%p2 bra 	$L__BB0_32;
	mul.lo.s32 	%r9, %r7, %r6;
	cvt.s64.s32 	%rd6, %r9;
	cvt.u64.u32 	%rd7, %r5;
	cvt.u64.u32 	%rd8, %r1;
	not.b64 	%rd69, %rd5;
	add.s64 	%rd9, %rd4, %rd69;
	shr.u64 	%rd70, %rd9, 8;
	add.s64 	%rd10, %rd70, 1;
	setp.lt.u64 	%p3, %rd9, 768;
	mov.f64 	%fd41, 0d0000000000000000;
	mov.u64 	%rd167, %rd5;
	mov.f64 	%fd40, %fd41;
	@%p3 bra 	$L__BB0_17;
	and.b64  	%rd157, %rd10, 144115188075855868;
	mov.f64 	%fd41, 0d0000000000000000;
	cvt.u32.u64 	%r10, %rd6;
	mov.u64 	%rd167, %rd5;
$L__BB0_4:
	.pragma "nounroll";
	or.b64  	%rd71, %rd167, %rd6;
	and.b64  	%rd72, %rd71, -4294967296;
	setp.ne.s64 	%p4, %rd72, 0;
	@%p4 bra 	$L__BB0_6;
	cvt.u32.u64 	%r11, %rd167;
	div.u32 	%r12, %r11, %r10;
	mul.lo.s32 	%r13, %r12, %r10;
	sub.s32 	%r14, %r11, %r13;
	cvt.u64.u32 	%rd159, %r12;
	cvt.u64.u32 	%rd160, %r14;
	bra.uni 	$L__BB0_7;
$L__BB0_6:
	div.s64 	%rd159, %rd167, %rd6;
	mul.lo.s64 	%rd73, %rd159, %rd6;
	sub.s64 	%rd160, %rd167, %rd73;
$L__BB0_7:
	cvt.u32.u64 	%r15, %rd160;
	div.s32 	%r16, %r15, %r7;
	mul.lo.s32 	%r17, %r16, %r7;
	sub.s32 	%r18, %r15, %r17;
	cvt.s64.s32 	%rd74, %rd159;
	cvt.s64.s32 	%rd75, %r16;
	cvt.s64.s32 	%rd76, %r18;
	mad.lo.s64 	%rd77, %rd74, %rd2, %rd75;
	mad.lo.s64 	%rd78, %rd77, %rd3, %rd76;
	mad.lo.s64 	%rd79, %rd78, %rd7, %rd8;
	shl.b64 	%rd80, %rd79, 2;
	add.s64 	%rd81, %rd1, %rd80;
	ld.global.nc.f32 	%f6, [%rd81];
	cvt.f64.f32 	%fd30, %f6;
	add.f64 	%fd3, %fd40, %fd30;
	fma.rn.f64 	%fd4, %fd30, %fd30, %fd41;
	add.s64 	%rd20, %rd167, 256;
	or.b64  	%rd82, %rd20, %rd6;
	and.b64  	%rd83, %rd82, -4294967296;
	setp.ne.s64 	%p5, %rd83, 0;
	@%p5 bra 	$L__BB0_9;
	cvt.u32.u64 	%r19, %rd6;
	cvt.u32.u64 	%r20, %rd20;
	div.u32 	%r21, %r20, %r19;
	mul.lo.s32 	%r22, %r21, %r19;
	sub.s32 	%r23, %r20, %r22;
	cvt.u64.u32 	%rd161, %r21;
	cvt.u64.u32 	%rd162, %r23;
	bra.uni 	$L__BB0_10;
$L__BB0_9:
	div.s64 	%rd161, %rd20, %rd6;
	mul.lo.s64 	%rd84, %rd161, %rd6;
	sub.s64 	%rd162, %rd20, %rd84;
$L__BB0_10:
	cvt.u32.u64 	%r24, %rd162;
	div.s32 	%r25, %r24, %r7;
	mul.lo.s32 	%r26, %r25, %r7;
	sub.s32 	%r27, %r24, %r26;
	cvt.s64.s32 	%rd85, %rd161;
	cvt.s64.s32 	%rd86, %r25;
	cvt.s64.s32 	%rd87, %r27;
	mad.lo.s64 	%rd88, %rd85, %rd2, %rd86;
	mad.lo.s64 	%rd89, %rd88, %rd3, %rd87;
	mad.lo.s64 	%rd90, %rd89, %rd7, %rd8;
	shl.b64 	%rd91, %rd90, 2;
	add.s64 	%rd92, %rd1, %rd91;
	ld.global.nc.f32 	%f7, [%rd92];
	cvt.f64.f32 	%fd31, %f7;
	add.f64 	%fd5, %fd3, %fd31;
	fma.rn.f64 	%fd6, %fd31, %fd31, %fd4;
	add.s64 	%rd27, %rd167, 512;
	or.b64  	%rd93, %rd27, %rd6;
	and.b64  	%rd94, %rd93, -4294967296;
	setp.ne.s64 	%p6, %rd94, 0;
	@%p6 bra 	$L__BB0_12;
	cvt.u32.u64 	%r28, %rd6;
	cvt.u32.u64 	%r29, %rd27;
	div.u32 	%r30, %r29, %r28;
	mul.lo.s32 	%r31, %r30, %r28;
	sub.s32 	%r32, %r29, %r31;
	cvt.u64.u32 	%rd163, %r30;
	cvt.u64.u32 	%rd164, %r32;
	bra.uni 	$L__BB0_13;
$L__BB0_12:
	div.s64 	%rd163, %rd27, %rd6;
	mul.lo.s64 	%rd95, %rd163, %rd6;
	sub.s64 	%rd164, %rd27, %rd95;
$L__BB0_13:
	cvt.u32.u64 	%r33, %rd164;
	div.s32 	%r34, %r33, %r7;
	mul.lo.s32 	%r35, %r34, %r7;
	sub.s32 	%r36, %r33, %r35;
	cvt.s64.s32 	%rd96, %rd163;
	cvt.s64.s32 	%rd97, %r34;
	cvt.s64.s32 	%rd98, %r36;
	mad.lo.s64 	%rd99, %rd96, %rd2, %rd97;
	mad.lo.s64 	%rd100, %rd99, %rd3, %rd98;
	mad.lo.s64 	%rd101, %rd100, %rd7, %rd8;
	shl.b64 	%rd102, %rd101, 2;
	add.s64 	%rd103, %rd1, %rd102;
	ld.global.nc.f32 	%f8, [%rd103];
	cvt.f64.f32 	%fd32, %f8;
	add.f64 	%fd7, %fd5, %fd32;
	fma.rn.f64 	%fd8, %fd32, %fd32, %fd6;
	add.s64 	%rd34, %rd167, 768;
	or.b64  	%rd104, %rd34, %rd6;
	and.b64  	%rd105, %rd104, -4294967296;
	setp.ne.s64 	%p7, %rd105, 0;
	@%p7 bra 	$L__BB0_15;
	cvt.u32.u64 	%r37, %rd6;
	cvt.u32.u64 	%r38, %rd34;
	div.u32 	%r39, %r38, %r37;
	mul.lo.s32 	%r40, %r39, %r37;
	sub.s32 	%r41, %r38, %r40;
	cvt.u64.u32 	%rd165, %r39;
	cvt.u64.u32 	%rd166, %r41;
	bra.uni 	$L__BB0_16;
$L__BB0_15:
	div.s64 	%rd165, %rd34, %rd6;
	mul.lo.s64 	%rd106, %rd165, %rd6;
	sub.s64 	%rd166, %rd34, %rd106;
$L__BB0_16:
	cvt.u32.u64 	%r42, %rd166;
	div.s32 	%r43, %r42, %r7;
	mul.lo.s32 	%r44, %r43, %r7;
	sub.s32 	%r45, %r42, %r44;
	cvt.s64.s32 	%rd107, %rd165;
	cvt.s64.s32 	%rd108, %r43;
	cvt.s64.s32 	%rd109, %r45;
	mad.lo.s64 	%rd110, %rd107, %rd2, %rd108;
	mad.lo.s64 	%rd111, %rd110, %rd3, %rd109;
	mad.lo.s64 	%rd112, %rd111, %rd7, %rd8;
	shl.b64 	%rd113, %rd112, 2;
	add.s64 	%rd114, %rd1, %rd113;
	ld.global.nc.f32 	%f9, [%rd114];
	cvt.f64.f32 	%fd33, %f9;
	add.f64 	%fd40, %fd7, %fd33;
	fma.rn.f64 	%fd41, %fd33, %fd33, %fd8;
	add.s64 	%rd167, %rd167, 1024;
	add.s64 	%rd157, %rd157, -4;
	setp.ne.s64 	%p8, %rd157, 0;
	@%p8 bra 	$L__BB0_4;
$L__BB0_17:
	shr.u64 	%rd116, %rd9, 8;
	add.s64 	%rd117, %rd116, 1;
	and.b64  	%rd115, %rd117, 3;
	setp.eq.s64 	%p9, %rd115, 0;
	@%p9 bra 	$L__BB0_31;
	setp.eq.s64 	%p10, %rd115, 1;
	@%p10 bra 	$L__BB0_26;
	or.b64  	%rd118, %rd167, %rd6;
	and.b64  	%rd119, %rd118, -4294967296;
	setp.ne.s64 	%p11, %rd119, 0;
	@%p11 bra 	$L__BB0_21;
	cvt.u32.u64 	%r46, %rd6;
	cvt.u32.u64 	%r47, %rd167;
	div.u32 	%r48, %r47, %r46;
	mul.lo.s32 	%r49, %r48, %r46;
	sub.s32 	%r50, %r47, %r49;
	cvt.u64.u32 	%rd168, %r48;
	cvt.u64.u32 	%rd169, %r50;
	bra.uni 	$L__BB0_22;
$L__BB0_21:
	div.s64 	%rd168, %rd167, %rd6;
	mul.lo.s64 	%rd120, %rd168, %rd6;
	sub.s64 	%rd169, %rd167, %rd120;
$L__BB0_22:
	cvt.u32.u64 	%r51, %rd169;
	div.s32 	%r52, %r51, %r7;
	mul.lo.s32 	%r53, %r52, %r7;
	sub.s32 	%r54, %r51, %r53;
	cvt.s64.s32 	%rd121, %rd168;
	cvt.s64.s32 	%rd122, %r52;
	cvt.s64.s32 	%rd123, %r54;
	mad.lo.s64 	%rd124, %rd121, %rd2, %rd122;
	mad.lo.s64 	%rd125, %rd124, %rd3, %rd123;
	mad.lo.s64 	%rd126, %rd125, %rd7, %rd8;
	shl.b64 	%rd127, %rd126, 2;
	add.s64 	%rd128, %rd1, %rd127;
	ld.global.nc.f32 	%f10, [%rd128];
	cvt.f64.f32 	%fd35, %f10;
	add.f64 	%fd15, %fd40, %fd35;
	fma.rn.f64 	%fd16, %fd35, %fd35, %fd41;
	add.s64 	%rd50, %rd167, 256;
	or.b64  	%rd129, %rd50, %rd6;
	and.b64  	%rd130, %rd129, -4294967296;
	setp.ne.s64 	%p12, %rd130, 0;
	@%p12 bra 	$L__BB0_24;
	cvt.u32.u64 	%r55, %rd6;
	cvt.u32.u64 	%r56, %rd50;
	div.u32 	%r57, %r56, %r55;
	mul.lo.s32 	%r58, %r57, %r55;
	sub.s32 	%r59, %r56, %r58;
	cvt.u64.u32 	%rd170, %r57;
	cvt.u64.u32 	%rd171, %r59;
	bra.uni 	$L__BB0_25;
$L__BB0_24:
	div.s64 	%rd170, %rd50, %rd6;
	mul.lo.s64 	%rd131, %rd170, %rd6;
	sub.s64 	%rd171, %rd50, %rd131;
$L__BB0_25:
	cvt.u32.u64 	%r60, %rd171;
	div.s32 	%r61, %r60, %r7;
	mul.lo.s32 	%r62, %r61, %r7;
	sub.s32 	%r63, %r60, %r62;
	cvt.s64.s32 	%rd132, %rd170;
	cvt.s64.s32 	%rd133, %r61;
	cvt.s64.s32 	%rd134, %r63;
	mad.lo.s64 	%rd135, %rd132, %rd2, %rd133;
	mad.lo.s64 	%rd136, %rd135, %rd3, %rd134;
	mad.lo.s64 	%rd137, %rd136, %rd7, %rd8;
	shl.b64 	%rd138, %rd137, 2;
	add.s64 	%rd139, %rd1, %rd138;
	ld.global.nc.f32 	%f11, [%rd139];
	cvt.f64.f32 	%fd36, %f11;
	add.f64 	%fd40, %fd15, %fd36;
	fma.rn.f64 	%fd41, %fd36, %fd36, %fd16;
	add.s64 	%rd167, %rd167, 512;
$L__BB0_26:
	and.b64  	%rd140, %rd9, 256;
	setp.ne.s64 	%p13, %rd140, 0;
	@%p13 bra 	$L__BB0_31;
	or.b64  	%rd141, %rd167, %rd6;
	and.b64  	%rd142, %rd141, -4294967296;
	setp.ne.s64 	%p14, %rd142, 0;
	@%p14 bra 	$L__BB0_29;
	cvt.u32.u64 	%r64, %rd6;
	cvt.u32.u64 	%r65, %rd167;
	div.u32 	%r66, %r65, %r64;
	mul.lo.s32 	%r67, %r66, %r64;
	sub.s32 	%r68, %r65, %r67;
	cvt.u64.u32 	%rd173, %r66;
	cvt.u64.u32 	%rd174, %r68;
	bra.uni 	$L__BB0_30;
$L__BB0_29:
	div.s64 	%rd173, %rd167, %rd6;
	mul.lo.s64 	%rd143, %rd173, %rd6;
	sub.s64 	%rd174, %rd167, %rd143;
$L__BB0_30:
	cvt.u32.u64 	%r69, %rd174;
	div.s32 	%r70, %r69, %r7;
	mul.lo.s32 	%r71, %r70, %r7;
	sub.s32 	%r72, %r69, %r71;
	cvt.s64.s32 	%rd144, %rd173;
	cvt.s64.s32 	%rd145, %r70;
	cvt.s64.s32 	%rd146, %r72;
	mad.lo.s64 	%rd147, %rd144, %rd2, %rd145;
	mad.lo.s64 	%rd148, %rd147, %rd3, %rd146;
	mad.lo.s64 	%rd149, %rd148, %rd7, %rd8;
	shl.b64 	%rd150, %rd149, 2;
	add.s64 	%rd151, %rd1, %rd150;
	ld.global.nc.f32 	%f12, [%rd151];
	cvt.f64.f32 	%fd37, %f12;
	add.f64 	%fd40, %fd40, %fd37;
	fma.rn.f64 	%fd41, %fd37, %fd37, %fd41;
$L__BB0_31:
	cvt.rn.f32.f64 	%f70, %fd40;
	cvt.rn.f32.f64 	%f71, %fd41;
$L__BB0_32:
	cvt.u32.u64 	%r73, %rd5;
	shl.b32 	%r74, %r73, 2;
	mov.u32 	%r75, _ZN36_GLOBAL__N__14e552c2_4_k_cu_db92b4fc4smemE;
	add.s32 	%r2, %r75, %r74;
	st.shared.f32 	[%r2], %f70;
	st.shared.f32 	[%r2+1024], %f71;
	bar.sync 	0;
	setp.gt.u32 	%p15, %r73, 127;
	@%p15 bra 	$L__BB0_34;
	ld.shared.f32 	%f13, [%r2+512];
	ld.shared.f32 	%f14, [%r2];
	add.f32 	%f15, %f13, %f14;
	st.shared.f32 	[%r2], %f15;
	ld.shared.f32 	%f16, [%r2+1536];
	ld.shared.f32 	%f17, [%r2+1024];
	add.f32 	%f18, %f16, %f17;
	st.shared.f32 	[%r2+1024], %f18;
$L__BB0_34:
	bar.sync 	0;
	setp.gt.u32 	%p16, %r73, 63;
	@%p16 bra 	$L__BB0_36;
	ld.shared.f32 	%f19, [%r2+256];
	ld.shared.f32 	%f20, [%r2];
	add.f32 	%f21, %f19, %f20;
	st.shared.f32 	[%r2], %f21;
	ld.shared.f32 	%f22, [%r2+1280];
	ld.shared.f32 	%f23, [%r2+1024];
	add.f32 	%f24, %f22, %f23;
	st.shared.f32 	[%r2+1024], %f24;
$L__BB0_36:
	bar.sync 	0;
	setp.gt.u32 	%p17, %r73, 31;
	@%p17 bra 	$L__BB0_38;
	ld.shared.f32 	%f25, [%r2+128];
	ld.shared.f32 	%f26, [%r2];
	add.f32 	%f27, %f25, %f26;
	st.shared.f32 	[%r2], %f27;
	ld.shared.f32 	%f28, [%r2+1152];
	ld.shared.f32 	%f29, [%r2+1024];
	add.f32 	%f30, %f28, %f29;
	st.shared.f32 	[%r2+1024], %f30;
$L__BB0_38:
	bar.sync 	0;
	setp.gt.u32 	%p18, %r73, 15;
	@%p18 bra 	$L__BB0_40;
	ld.shared.f32 	%f31, [%r2+64];
	ld.shared.f32 	%f32, [%r2];
	add.f32 	%f33, %f31, %f32;
	st.shared.f32 	[%r2], %f33;
	ld.shared.f32 	%f34, [%r2+1088];
	ld.shared.f32 	%f35, [%r2+1024];
	add.f32 	%f36, %f34, %f35;
	st.shared.f32 	[%r2+1024], %f36;
$L__BB0_40:
	bar.sync 	0;
	setp.gt.u32 	%p19, %r73, 7;
	@%p19 bra 	$L__BB0_42;
	ld.shared.f32 	%f37, [%r2+32];
	ld.shared.f32 	%f38, [%r2];
	add.f32 	%f39, %f37, %f38;
	st.shared.f32 	[%r2], %f39;
	ld.shared.f32 	%f40, [%r2+1056];
	ld.shared.f32 	%f41, [%r2+1024];
	add.f32 	%f42, %f40, %f41;
	st.shared.f32 	[%r2+1024], %f42;
$L__BB0_42:
	bar.sync 	0;
	setp.gt.u32 	%p20, %r73, 3;
	@%p20 bra 	$L__BB0_44;
	ld.shared.f32 	%f43, [%r2+16];
	ld.shared.f32 	%f44, [%r2];
	add.f32 	%f45, %f43, %f44;
	st.shared.f32 	[%r2], %f45;
	ld.shared.f32 	%f46, [%r2+1040];
	ld.shared.f32 	%f47, [%r2+1024];
	add.f32 	%f48, %f46, %f47;
	st.shared.f32 	[%r2+1024], %f48;
$L__BB0_44:
	bar.sync 	0;
	setp.gt.u32 	%p21, %r73, 1;
	@%p21 bra 	$L__BB0_46;
	ld.shared.f32 	%f49, [%r2+8];
	ld.shared.f32 	%f50, [%r2];
	add.f32 	%f51, %f49, %f50;
	st.shared.f32 	[%r2], %f51;
	ld.shared.f32 	%f52, [%r2+1032];
	ld.shared.f32 	%f53, [%r2+1024];
	add.f32 	%f54, %f52, %f53;
	st.shared.f32 	[%r2+1024], %f54;
$L__BB0_46:
	bar.sync 	0;
	setp.ne.s32 	%p22, %r73, 0;
	@%p22 bra 	$L__BB0_48;
	ld.shared.f32 	%f55, [_ZN36_GLOBAL__N__14e552c2_4_k_cu_db92b4fc4smemE+4];
	ld.shared.f32 	%f56, [%r2];
	add.f32 	%f57, %f55, %f56;
	st.shared.f32 	[%r2], %f57;
	ld.shared.f32 	%f58, [_ZN36_GLOBAL__N__14e552c2_4_k_cu_db92b4fc4smemE+1028];
	ld.shared.f32 	%f59, [%r2+1024];
	add.f32 	%f60, %f58, %f59;
	st.shared.f32 	[%r2+1024], %f60;
$L__BB0_48:
	setp.ne.s32 	%p23, %r73, 0;
	bar.sync 	0;
	@%p23 bra 	$L__BB0_50;
	cvt.rn.f32.s64 	%f61, %rd4;
	rcp.rn.f32 	%f62, %f61;
	ld.shared.f32 	%f63, [_ZN36_GLOBAL__N__14e552c2_4_k_cu_db92b4fc4smemE];
	mul.f32 	%f64, %f62, %f63;
	ld.shared.f32 	%f65, [_ZN36_GLOBAL__N__14e552c2_4_k_cu_db92b4fc4smemE+1024];
	mul.f32 	%f66, %f62, %f65;
	mul.f32 	%f67, %f64, %f64;
	sub.f32 	%f68, %f66, %f67;
	setp.lt.f32 	%p24, %f68, 0f00000000;
	selp.f32 	%f69, 0f00000000, %f68, %p24;
	cvta.to.global.u64 	%rd152, %rd65;
	mul.wide.u32 	%rd153, %r1, 4;
	add.s64 	%rd154, %rd152, %rd153;
	st.global.f32 	[%rd154], %f64;
	cvta.to.global.u64 	%rd155, %rd66;
	add.s64 	%rd156, %rd155, %rd153;
	st.global.f32 	[%rd156], %f69;
$L__BB0_50:
	ret;

}
.entry _ZN36_GLOBAL__N__14e552c2_4_k_cu_db92b4fc22reduce_mean_var_kernelILb0ELi256EEEvPKfPfS3_iiii(
	.param .u64 .ptr .align 1 _ZN36_GLOBAL__N__14e552c2_4_k_cu_db92b4fc22reduce_mean_var_kernelILb0ELi256EEEvPKfPfS3_iiii_param_0,
	.param .u64 .ptr .align 1 _ZN36_GLOBAL__N__14e552c2_4_k_cu_db92b4fc22reduce_mean_var_kernelILb0ELi256EEEvPKfPfS3_iiii_param_1,
	.param .u64 .ptr .align 1 _ZN36_GLOBAL__N__14e552c2_4_k_cu_db92b4fc22reduce_mean_var_kernelILb0ELi256EEEvPKfPfS3_iiii_param_2,
	.param .u32 _ZN36_GLOBAL__N__14e552c2_4_k_cu_db92b4fc22reduce_mean_var_kernelILb0ELi256EEEvPKfPfS3_iiii_param_3,
	.param .u32 _ZN36_GLOBAL__N__14e552c2_4_k_cu_db92b4fc22reduce_mean_var_kernelILb0ELi256EEEvPKfPfS3_iiii_param_4,
	.param .u32 _ZN36_GLOBAL__N__14e552c2_4_k_cu_db92b4fc22reduce_mean_var_kernelILb0ELi256EEEvPKfPfS3_iiii_param_5,
	.param .u32 _ZN36_GLOBAL__N__14e552c2_4_k_cu_db92b4fc22reduce_mean_var_kernelILb0ELi256EEEvPKfPfS3_iiii_param_6
)
.maxntid 256
{
	.reg .pred 	%p<25>;
	.reg .b32 	%r<82>;
	.reg .b32 	%f<72>;
	.reg .b64 	%rd<175>;
	.reg .b64 	%fd<50>;

	ld.param.u64 	%rd67, [_ZN36_GLOBAL__N__14e552c2_4_k_cu_db92b4fc22reduce_mean_var_kernelILb0ELi256EEEvPKfPfS3_iiii_param_0];
	ld.param.u64 	%rd65, [_ZN36_GLOBAL__N__14e552c2_4_k_cu_db92b4fc22reduce_mean_var_kernelILb0ELi256EEEvPKfPfS3_iiii_param_1];
	ld.param.u64 	%rd66, [_ZN36_GLOBAL__N__14e552c2_4_k_cu_db92b4fc22reduce_mean_var_kernelILb0ELi256EEEvPKfPfS3_iiii_param_2];
	ld.param.u32 	%r4, [_ZN36_GLOBAL__N__14e552c2_4_k_cu_db92b4fc22reduce_mean_var_kernelILb0ELi256EEEvPKfPfS3_iiii_param_3];
	ld.param.u32 	%r5, [_ZN36_GLOBAL__N__14e552c2_4_k_cu_db92b4fc22reduce_mean_var_kernelILb0ELi256EEEvPKfPfS3_iiii_param_4];
	ld.param.u32 	%r6, [_ZN36_GLOBAL__N__14e552c2_4_k_cu_db92b4fc22reduce_mean_var_kernelILb0ELi256EEEvPKfPfS3_iiii_param_5];
	ld.param.u32 	%r7, [_ZN36_GLOBAL__N__14e552c2_4_k_cu_db92b4fc22reduce_mean_var_kernelILb0ELi256EEEvPKfPfS3_iiii_param_6];
	cvta.to.global.u64 	%rd1, %rd67;
	mov.u32 	%r1, %ctaid.x;
	setp.ge.s32 	%p1, %r1, %r5;
	@%p1 bra 	$L__BB1_50;
	mov.u32 	%r8, %tid.x;
	cvt.s64.s32 	%rd2, %r6;
	mul.wide.s32 	%rd68, %r6, %r4;
	cvt.s64.s32 	%rd3, %r7;
	mul.lo.s64 	%rd4, %rd68, %rd3;
	cvt.u64.u32 	%rd5, %r8;
	setp.le.s64 	%p2, %rd4, %rd5;
	mov.f32 	%f70, 0f00000000;
	mov.f32 	%f71, %f70;
	@%p2 bra 	$L__BB1_32;
	mul.lo.s32 	%r9, %r7, %r6;
	cvt.s64.s32 	%rd6, %r9;
	cvt.u64.u32 	%rd7, %r5;
	cvt.u64.u32 	%rd8, %r1;
	not.b64 	%rd69, %rd5;
	add.s64 	%rd9, %rd4, %rd69;
	shr.u64 	%rd70, %rd9, 8;
	add.s64 	%rd10, %rd70, 1;
	setp.lt.u64 	%p3, %rd9, 768;
	mov.f64 	%fd41, 0d0000000000000000;
	mov.u64 	%rd167, %rd5;
	mov.f64 	%fd40, %fd41;
	@%p3 bra 	$L__BB1_17;
	and.b64  	%rd157, %rd10, 144115188075855868;
	mov.f64 	%fd41, 0d0000000000000000;
	cvt.u32.u64 	%r10, %rd6;
	mov.u64 	%rd167, %rd5;
$L__BB1_4:
	.pragma "nounroll";
	or.b64  	%rd71, %rd167, %rd6;
	and.b64  	%rd72, %rd71, -4294967296;
	setp.ne.s64 	%p4, %rd72, 0;
	@%p4 bra 	$L__BB1_6;
	cvt.u32.u64 	%r11, %rd167;
	div.u32 	%r12, %r11, %r10;
	mul.lo.s32 	%r13, %r12, %r10;
	sub.s32 	%r14, %r11, %r13;
	cvt.u64.u32 	%rd159, %r12;
	cvt.u64.u32 	%rd160, %r14;
	bra.uni 	$L__BB1_7;
$L__BB1_6:
	div.s64 	%rd159, %rd167, %rd6;
	mul.lo.s64 	%rd73, %rd159, %rd6;
	sub.s64 	%rd160, %rd167, %rd73;
$L__BB1_7:
	cvt.u32.u64 	%r15, %rd160;
	div.s32 	%r16, %r15, %r7;
	mul.lo.s32 	%r17, %r16, %r7;
	sub.s32 	%r18, %r15, %r17;
	cvt.s64.s32 	%rd74, %rd159;
	cvt.s64.s32 	%rd75, %r16;
	cvt.s64.s32 	%rd76, %r18;
	mad.lo.s64 	%rd77, %rd74, %rd7, %rd8;
	mad.lo.s64 	%rd78, %rd77, %rd2, %rd75;
	mad.lo.s64 	%rd79, %rd78, %rd3, %rd76;
	shl.b64 	%rd80, %rd79, 2;
	add.s64 	%rd81, %rd1, %rd80;
	ld.global.nc.f32 	%f6, [%rd81];
	cvt.f64.f32 	%fd30, %f6;
	add.f64 	%fd3, %fd40, %fd30;
	fma.rn.f64 	%fd4, %fd30, %fd30, %fd41;
	add.s64 	%rd20, %rd167, 256;
	or.b64  	%rd82, %rd20, %rd6;
	and.b64  	%rd83, %rd82, -4294967296;
	setp.ne.s64 	%p5, %rd83, 0;
	@%p5 bra 	$L__BB1_9;
	cvt.u32.u64 	%r19, %rd6;
	cvt.u32.u64 	%r20, %rd20;
	div.u32 	%r21, %r20, %r19;
	mul.lo.s32 	%r22, %r21, %r19;
	sub.s32 	%r23, %r20, %r22;
	cvt.u64.u32 	%rd161, %r21;
	cvt.u64.u32 	%rd162, %r23;
	bra.uni 	$L__BB1_10;
$L__BB1_9:
	div.s64 	%rd161, %rd20, %rd6;
	mul.lo.s64 	%rd84, %rd161, %rd6;
	sub.s64 	%rd162, %rd20, %rd84;
$L__BB1_10:
	cvt.u32.u64 	%r24, %rd162;
	div.s32 	%r25, %r24, %r7;
	mul.lo.s32 	%r26, %r25, %r7;
	sub.s32 	%r27, %r24, %r26;
	cvt.s64.s32 	%rd85, %rd161;
	cvt.s64.s32 	%rd86, %r25;
	cvt.s64.s32 	%rd87, %r27;
	mad.lo.s64 	%rd88, %rd85, %rd7, %rd8;
	mad.lo.s64 	%rd89, %rd88, %rd2, %rd86;
	mad.lo.s64 	%rd90, %rd89, %rd3, %rd87;
	shl.b64 	%rd91, %rd90, 2;
	add.s64 	%rd92, %rd1, %rd91;
	ld.global.nc.f32 	%f7, [%rd92];
	cvt.f64.f32 	%fd31, %f7;
	add.f64 	%fd5, %fd3, %fd31;
	fma.rn.f64 	%fd6, %fd31, %fd31, %fd4;
	add.s64 	%rd27, %rd167, 512;
	or.b64  	%rd93, %rd27, %rd6;
	and.b64  	%rd94, %rd93, -4294967296;
	setp.ne.s64 	%p6, %rd94, 0;
	@%p6 bra 	$L__BB1_12;
	cvt.u32.u64 	%r28, %rd6;
	cvt.u32.u64 	%r29, %rd27;
	div.u32 	%r30, %r29, %r28;
	mul.lo.s32 	%r31, %r30, %r28;
	sub.s32 	%r32, %r29, %r31;
	cvt.u64.u32 	%rd163, %r30;
	cvt.u64.u32 	%rd164, %r32;
	bra.uni 	$L__BB1_13;
$L__BB1_12:
	div.s64 	%rd163, %rd27, %rd6;
	mul.lo.s64 	%rd95, %rd163, %rd6;
	sub.s64 	%rd164, %rd27, %rd95;
$L__BB1_13:
	cvt.u32.u64 	%r33, %rd164;
	div.s32 	%r34, %r33, %r7;
	mul.lo.s32 	%r35, %r34, %r7;
	sub.s32 	%r36, %r33, %r35;
	cvt.s64.s32 	%rd96, %rd163;
	cvt.s64.s32 	%rd97, %r34;
	cvt.s64.s32 	%rd98, %r36;
	mad.lo.s64 	%rd99, %rd96, %rd7, %rd8;
	mad.lo.s64 	%rd100, %rd99, %rd2, %rd97;
	mad.lo.s64 	%rd101, %rd100, %rd3, %rd98;
	shl.b64 	%rd102, %rd101, 2;
	add.s64 	%rd103, %rd1, %rd102;
	ld.global.nc.f32 	%f8, [%rd103];
	cvt.f64.f32 	%fd32, %f8;
	add.f64 	%fd7, %fd5, %fd32;
	fma.rn.f64 	%fd8, %fd32, %fd32, %fd6;
	add.s64 	%rd34, %rd167, 768;
	or.b64  	%rd104, %rd34, %rd6;
	and.b64  	%rd105, %rd104, -4294967296;
	setp.ne.s64 	%p7, %rd105, 0;
	@%p7 bra 	$L__BB1_15;
	cvt.u32.u64 	%r37, %rd6;
	cvt.u32.u64 	%r38, %rd34;
	div.u32 	%r39, %r38, %r37;
	mul.lo.s32 	%r40, %r39, %r37;
	sub.s32 	%r41, %r38, %r40;
	cvt.u64.u32 	%rd165, %r39;
	cvt.u64.u32 	%rd166, %r41;
	bra.uni 	$L__BB1_16;
$L__BB1_15:
	div.s64 	%rd165, %rd34, %rd6;
	mul.lo.s64 	%rd106, %rd165, %rd6;
	sub.s64 	%rd166, %rd34, %rd106;
$L__BB1_16:
	cvt.u32.u64 	%r42, %rd166;
	div.s32 	%r43, %r42, %r7;
	mul.lo.s32 	%r44, %r43, %r7;
	sub.s32 	%r45, %r42, %r44;
	cvt.s64.s32 	%rd107, %rd165;
	cvt.s64.s32 	%rd108, %r43;
	cvt.s64.s32 	%rd109, %r45;
	mad.lo.s64 	%rd110, %rd107, %rd7, %rd8;
	mad.lo.s64 	%rd111, %rd110, %rd2, %rd108;
	mad.lo.s64 	%rd112, %rd111, %rd3, %rd109;
	shl.b64 	%rd113, %rd112, 2;
	add.s64 	%rd114, %rd1, %rd113;
	ld.global.nc.f32 	%f9, [%rd114];
	cvt.f64.f32 	%fd33, %f9;
	add.f64 	%fd40, %fd7, %fd33;
	fma.rn.f64 	%fd41, %fd33, %fd33, %fd8;
	add.s64 	%rd167, %rd167, 1024;
	add.s64 	%rd157, %rd157, -4;
	setp.ne.s64 	%p8, %rd157, 0;
	@%p8 bra 	$L__BB1_4;
$L__BB1_17:
	shr.u64 	%rd116, %rd9, 8;
	add.s64 	%rd117, %rd116, 1;
	and.b64  	%rd115, %rd117, 3;
	setp.eq.s64 	%p9, %rd115, 0;
	@%p9 bra 	$L__BB1_31;
	setp.eq.s64 	%p10, %rd115, 1;
	@%p10 bra 	$L__BB1_26;
	or.b64  	%rd118, %rd167, %rd6;
	and.b64  	%rd119, %rd118, -4294967296;
	setp.ne.s64 	%p11, %rd119, 0;
	@%p11 bra 	$L__BB1_21;
	cvt.u32.u64 	%r46, %rd6;
	cvt.u32.u64 	%r47, %rd167;
	div.u32 	%r48, %r47, %r46;
	mul.lo.s32 	%r49, %r48, %r46;
	sub.s32 	%r50, %r47, %r49;
	cvt.u64.u32 	%rd168, %r48;
	cvt.u64.u32 	%rd169, %r50;
	bra.uni 	$L__BB1_22;
$L__BB1_21:
	div.s64 	%rd168, %rd167, %rd6;
	mul.lo.s64 	%rd120, %rd168, %rd6;
	sub.s64 	%rd169, %rd167, %rd120;
$L__BB1_22:
	cvt.u32.u64 	%r51, %rd169;
	div.s32 	%r52, %r51, %r7;
	mul.lo.s32 	%r53, %r52, %r7;
	sub.s32 	%r54, %r51, %r53;
	cvt.s64.s32 	%rd121, %rd168;
	cvt.s64.s32 	%rd122, %r52;
	cvt.s64.s32 	%rd123, %r54;
	mad.lo.s64 	%rd124, %rd121, %rd7, %rd8;
	mad.lo.s64 	%rd125, %rd124, %rd2, %rd122;
	mad.lo.s64 	%rd126, %rd125, %rd3, %rd123;
	shl.b64 	%rd127, %rd126, 2;
	add.s64 	%rd128, %rd1, %rd127;
	ld.global.nc.f32 	%f10, [%rd128];
	cvt.f64.f32 	%fd35, %f10;
	add.f64 	%fd15, %fd40, %fd35;
	fma.rn.f64 	%fd16, %fd35, %fd35, %fd41;
	add.s64 	%rd50, %rd167, 256;
	or.b64  	%rd129, %rd50, %rd6;
	and.b64  	%rd130, %rd129, -4294967296;
	setp.ne.s64 	%p12, %rd130, 0;
	@%p12 bra 	$L__BB1_24;
	cvt.u32.u64 	%r55, %rd6;
	cvt.u32.u64 	%r56, %rd50;
	div.u32 	%r57, %r56, %r55;
	mul.lo.s32 	%r58, %r57, %r55;
	sub.s32 	%r59, %r56, %r58;
	cvt.u64.u32 	%rd170, %r57;
	cvt.u64.u32 	%rd171, %r59;
	bra.uni 	$L__BB1_25;
$L__BB1_24:
	div.s64 	%rd170, %rd50, %rd6;
	mul.lo.s64 	%rd131, %rd170, %rd6;
	sub.s64 	%rd171, %rd50, %rd131;
$L__BB1_25:
	cvt.u32.u64 	%r60, %rd171;
	div.s32 	%r61, %r60, %r7;
	mul.lo.s32 	%r62, %r61, %r7;
	sub.s32 	%r63, %r60, %r62;
	cvt.s64.s32 	%rd132, %rd170;
	cvt.s64.s32 	%rd133, %r61;
	cvt.s64.s32 	%rd134, %r63;
	mad.lo.s64 	%rd135, %rd132, %rd7, %rd8;
	mad.lo.s64 	%rd136, %rd135, %rd2, %rd133;
	mad.lo.s64 	%rd137, %rd136, %rd3, %rd134;
	shl.b64 	%rd138, %rd137, 2;
	add.s64 	%rd139, %rd1, %rd138;
	ld.global.nc.f32 	%f11, [%rd139];
	cvt.f64.f32 	%fd36, %f11;
	add.f64 	%fd40, %fd15, %fd36;
	fma.rn.f64 	%fd41, %fd36, %fd36, %fd16;
	add.s64 	%rd167, %rd167, 512;
$L__BB1_26:
	and.b64  	%rd140, %rd9, 256;
	setp.ne.s64 	%p13, %rd140, 0;
	@%p13 bra 	$L__BB1_31;
	or.b64  	%rd141, %rd167, %rd6;
	and.b64  	%rd142, %rd141, -4294967296;
	setp.ne.s64 	%p14, %rd142, 0;
	@%p14 bra 	$L__BB1_29;
	cvt.u32.u64 	%r64, %rd6;
	cvt.u32.u64 	%r65, %rd167;
	div.u32 	%r66, %r65, %r64;
	mul.lo.s32 	%r67, %r66, %r64;
	sub.s32 	%r68, %r65, %r67;
	cvt.u64.u32 	%rd173, %r66;
	cvt.u64.u32 	%rd174, %r68;
	bra.uni 	$L__BB1_30;
$L__BB1_29:
	div.s64 	%rd173, %rd167, %rd6;
	mul.lo.s64 	%rd143, %rd173, %rd6;
	sub.s64 	%rd174, %rd167, %rd143;
$L__BB1_30:
	cvt.u32.u64 	%r69, %rd174;
	div.s32 	%r70, %r69, %r7;
	mul.lo.s32 	%r71, %r70, %r7;
	sub.s32 	%r72, %r69, %r71;
	cvt.s64.s32 	%rd144, %rd173;
	cvt.s64.s32 	%rd145, %r70;
	cvt.s64.s32 	%rd146, %r72;
	mad.lo.s64 	%rd147, %rd144, %rd7, %rd8;
	mad.lo.s64 	%rd148, %rd147, %rd2, %rd145;
	mad.lo.s64 	%rd149, %rd148, %rd3, %rd146;
	shl.b64 	%rd150, %rd149, 2;
	add.s64 	%rd151, %rd1, %rd150;
	ld.global.nc.f32 	%f12, [%rd151];
	cvt.f64.f32 	%fd37, %f12;
	add.f64 	%fd40, %fd40, %fd37;
	fma.rn.f64 	%fd41, %fd37, %fd37, %fd41;
$L__BB1_31:
	cvt.rn.f32.f64 	%f70, %fd40;
	cvt.rn.f32.f64 	%f71, %fd41;
$L__BB1_32:
	cvt.u32.u64 	%r73, %rd5;
	shl.b32 	%r74, %r73, 2;
	mov.u32 	%r75, _ZN36_GLOBAL__N__14e552c2_4_k_cu_db92b4fc4smemE;
	add.s32 	%r2, %r75, %r74;
	st.shared.f32 	[%r2], %f70;
	st.shared.f32 	[%r2+1024], %f71;
	bar.sync 	0;
	setp.gt.u32 	%p15, %r73, 127;
	@%p15 bra 	$L__BB1_34;
	ld.shared.f32 	%f13, [%r2+512];
	ld.shared.f32 	%f14, [%r2];
	add.f32 	%f15, %f13, %f14;
	st.shared.f32 	[%r2], %f15;
	ld.shared.f32 	%f16, [%r2+1536];
	ld.shared.f32 	%f17, [%r2+1024];
	add.f32 	%f18, %f16, %f17;
	st.shared.f32 	[%r2+1024], %f18;
$L__BB1_34:
	bar.sync 	0;
	setp.gt.u32 	%p16, %r73, 63;
	@%p16 bra 	$L__BB1_36;
	ld.shared.f32 	%f19, [%r2+256];
	ld.shared.f32 	%f20, [%r2];
	add.f32 	%f21, %f19, %f20;
	st.shared.f32 	[%r2], %f21;
	ld.shared.f32 	%f22, [%r2+1280];
	ld.shared.f32 	%f23, [%r2+1024];
	add.f32 	%f24, %f22, %f23;
	st.shared.f32 	[%r2+1024], %f24;
$L__BB1_36:
	bar.sync 	0;
	setp.gt.u32 	%p17, %r73, 31;
	@%p17 bra 	$L__BB1_38;
	ld.shared.f32 	%f25, [%r2+128];
	ld.shared.f32 	%f26, [%r2];
	add.f32 	%f27, %f25, %f26;
	st.shared.f32 	[%r2], %f27;
	ld.shared.f32 	%f28, [%r2+1152];
	ld.shared.f32 	%f29, [%r2+1024];
	add.f32 	%f30, %f28, %f29;
	st.shared.f32 	[%r2+1024], %f30;
$L__BB1_38:
	bar.sync 	0;
	setp.gt.u32 	%p18, %r73, 15;
	@%p18 bra 	$L__BB1_40;
	ld.shared.f32 	%f31, [%r2+64];
	ld.shared.f32 	%f32, [%r2];
	add.f32 	%f33, %f31, %f32;
	st.shared.f32 	[%r2], %f33;
	ld.shared.f32 	%f34, [%r2+1088];
	ld.shared.f32 	%f35, [%r2+1024];
	add.f32 	%f36, %f34, %f35;
	st.shared.f32 	[%r2+1024], %f36;
$L__BB1_40:
	bar.sync 	0;
	setp.gt.u32 	%p19, %r73, 7;
	@%p19 bra 	$L__BB1_42;
	ld.shared.f32 	%f37, [%r2+32];
	ld.shared.f32 	%f38, [%r2];
	add.f32 	%f39, %f37, %f38;
	st.shared.f32 	[%r2], %f39;
	ld.shared.f32 	%f40, [%r2+1056];
	ld.shared.f32 	%f41, [%r2+1024];
	add.f32 	%f42, %f40, %f41;
	st.shared.f32 	[%r2+1024], %f42;
$L__BB1_42:
	bar.sync 	0;
	setp.gt.u32 	%p20, %r73, 3;
	@%p20 bra 	$L__BB1_44;
	ld.shared.f32 	%f43, [%r2+16];
	ld.shared.f32 	%f44, [%r2];
	add.f32 	%f45, %f43, %f44;
	st.shared.f32 	[%r2], %f45;
	ld.shared.f32 	%f46, [%r2+1040];
	ld.shared.f32 	%f47, [%r2+1024];
	add.f32 	%f48, %f46, %f47;
	st.shared.f32 	[%r2+1024], %f48;
$L__BB1_44:
	bar.sync 	0;
	setp.gt.u32 	%p21, %r73, 1;
	@%p21 bra 	$L__BB1_46;
	ld.shared.f32 	%f49, [%r2+8];
	ld.shared.f32 	%f50, [%r2];
	add.f32 	%f51, %f49, %f50;
	st.shared.f32 	[%r2], %f51;
	ld.shared.f32 	%f52, [%r2+1032];
	ld.shared.f32 	%f53, [%r2+1024];
	add.f32 	%f54, %f52, %f53;
	st.shared.f32 	[%r2+1024], %f54;
$L__BB1_46:
	bar.sync 	0;
	setp.ne.s32 	%p22, %r73, 0;
	@%p22 bra 	$L__BB1_48;
	ld.shared.f32 	%f55, [_ZN36_GLOBAL__N__14e552c2_4_k_cu_db92b4fc4smemE+4];
	ld.shared.f32 	%f56, [%r2];
	add.f32 	%f57, %f55, %f56;
	st.shared.f32 	[%r2], %f57;
	ld.shared.f32 	%f58, [_ZN36_GLOBAL__N__14e552c2_4_k_cu_db92b4fc4smemE+1028];
	ld.shared.f32 	%f59, [%r2+1024];
	add.f32 	%f60, %f58, %f59;
	st.shared.f32 	[%r2+1024], %f60;
$L__BB1_48:
	setp.ne.s32 	%p23, %r73, 0;
	bar.sync 	0;
	@%p23 bra 	$L__BB1_50;
	cvt.rn.f32.s64 	%f61, %rd4;
	rcp.rn.f32 	%f62, %f61;
	ld.shared.f32 	%f63, [_ZN36_GLOBAL__N__14e552c2_4_k_cu_db92b4fc4smemE];
	mul.f32 	%f64, %f62, %f63;
	ld.shared.f32 	%f65, [_ZN36_GLOBAL__N__14e552c2_4_k_cu_db92b4fc4smemE+1024];
	mul.f32 	%f66, %f62, %f65;
	mul.f32 	%f67, %f64, %f64;
	sub.f32 	%f68, %f66, %f67;
	setp.lt.f32 	%p24, %f68, 0f00000000;
	selp.f32 	%f69, 0f00000000, %f68, %p24;
	cvta.to.global.u64 	%rd152, %rd65;
	mul.wide.u32 	%rd153, %r1, 4;
	add.s64 	%rd154, %rd152, %rd153;
	st.global.f32 	[%rd154], %f64;
	cvta.to.global.u64 	%rd155, %rd66;
	add.s64 	%rd156, %rd155, %rd153;
	st.global.f32 	[%rd156], %f69;
$L__BB1_50:
	ret;

}
.entry _ZN36_GLOBAL__N__14e552c2_4_k_cu_db92b4fc29bn_forward_norm_affine_kernelILb1ELi256EEEvPKfS2_S2_S2_S2_Pfiiiib(
	.param .u64 .ptr .align 1 _ZN36_GLOBAL__N__14e552c2_4_k_cu_db92b4fc29bn_forward_norm_affine_kernelILb1ELi256EEEvPKfS2_S2_S2_S2_Pfiiiib_param_0,
	.param .u64 .ptr .align 1 _ZN36_GLOBAL__N__14e552c2_4_k_cu_db92b4fc29bn_forward_norm_affine_kernelILb1ELi256EEEvPKfS2_S2_S2_S2_Pfiiiib_param_1,
	.param .u64 .ptr .align 1 _ZN36_GLOBAL__N__14e552c2_4_k_cu_db92b4fc29bn_forward_norm_affine_kernelILb1ELi256EEEvPKfS2_S2_S2_S2_Pfiiiib_param_2,
	.param .u64 .ptr .align 1 _ZN36_GLOBAL__N__14e552c2_4_k_cu_db92b4fc29bn_forward_norm_affine_kernelILb1ELi256EEEvPKfS2_S2_S2_S2_Pfiiiib_param_3,
	.param .u64 .ptr .align 1 _ZN36_GLOBAL__N__14e552c2_4_k_cu_db92b4fc29bn_forward_norm_affine_kernelILb1ELi256EEEvPKfS2_S2_S2_S2_Pfiiiib_param_4,
	.param .u64 .ptr .align 1 _ZN36_GLOBAL__N__14e552c2_4_k_cu_db92b4fc29bn_forward_norm_affine_kernelILb1ELi256EEEvPKfS2_S2_S2_S2_Pfiiiib_param_5,
	.param .u32 _ZN36_GLOBAL__N__14e552c2_4_k_cu_db92b4fc29bn_forward_norm_affine_kernelILb1ELi256EEEvPKfS2_S2_S2_S2_Pfiiiib_param_6,
	.param .u32 _ZN36_GLOBAL__N__14e552c2_4_k_cu_db92b4fc29bn_forward_norm_affine_kernelILb1ELi256EEEvPKfS2_S2_S2_S2_Pfiiiib_param_7,
	.param .u32 _ZN36_GLOBAL__N__14e552c2_4_k_cu_db92b4fc29bn_forward_norm_affine_kernelILb1ELi256EEEvPKfS2_S2_S2_S2_Pfiiiib_param_8,
	.param .u32 _ZN36_GLOBAL__N__14e552c2_4_k_cu_db92b4fc29bn_forward_norm_affine_kernelILb1ELi256EEEvPKfS2_S2_S2_S2_Pfiiiib_param_9,
	.param .u8 _ZN36_GLOBAL__N__14e552c2_4_k_cu_db92b4fc29bn_forward_norm_affine_kernelILb1ELi256EEEvPKfS2_S2_S2_S2_Pfiiiib_param_10
)
.maxntid 256
{
	.reg .pred 	%p<23>;
	.reg .b16 	%rs<2>;
	.reg .b32 	%r<61>;
	.reg .b32 	%f<36>;
	.reg .b64 	%rd<156>;

	ld.param.u64 	%rd55, [_ZN36_GLOBAL__N__14e552c2_4_k_cu_db92b4fc29bn_forward_norm_affine_kernelILb1ELi256EEEvPKfS2_S2_S2_S2_Pfiiiib_param_0];
	ld.param.u64 	%rd51, [_ZN36_GLOBAL__N__14e552c2_4_k_cu_db92b4fc29bn_forward_norm_affine_kernelILb1ELi256EEEvPKfS2_S2_S2_S2_Pfiiiib_param_1];
	ld.param.u64 	%rd52, [_ZN36_GLOBAL__N__14e552c2_4_k_cu_db92b4fc29bn_forward_norm_affine_kernelILb1ELi256EEEvPKfS2_S2_S2_S2_Pfiiiib_param_2];
	ld.param.u64 	%rd53, [_ZN36_GLOBAL__N__14e552c2_4_k_cu_db92b4fc29bn_forward_norm_affine_kernelILb1ELi256EEEvPKfS2_S2_S2_S2_Pfiiiib_param_3];
	ld.param.u64 	%rd54, [_ZN36_GLOBAL__N__14e552c2_4_k_cu_db92b4fc29bn_forward_norm_affine_kernelILb1ELi256EEEvPKfS2_S2_S2_S2_Pfiiiib_param_4];
	ld.param.u64 	%rd56, [_ZN36_GLOBAL__N__14e552c2_4_k_cu_db92b4fc29bn_forward_norm_affine_kernelILb1ELi256EEEvPKfS2_S2_S2_S2_Pfiiiib_param_5];
	ld.param.u32 	%r3, [_ZN36_GLOBAL__N__14e552c2_4_k_cu_db92b4fc29bn_forward_norm_affine_kernelILb1ELi256EEEvPKfS2_S2_S2_S2_Pfiiiib_param_7];
	ld.param.u32 	%r4, [_ZN36_GLOBAL__N__14e552c2_4_k_cu_db92b4fc29bn_forward_norm_affine_kernelILb1ELi256EEEvPKfS2_S2_S2_S2_Pfiiiib_param_8];
	ld.param.u32 	%r5, [_ZN36_GLOBAL__N__14e552c2_4_k_cu_db92b4fc29bn_forward_norm_affine_kernelILb1ELi256EEEvPKfS2_S2_S2_S2_Pfiiiib_param_9];
	ld.param.s8 	%rs1, [_ZN36_GLOBAL__N__14e552c2_4_k_cu_db92b4fc29bn_forward_norm_affine_kernelILb1ELi256EEEvPKfS2_S2_S2_S2_Pfiiiib_param_10];
	cvta.to.global.u64 	%rd1, %rd56;
	cvta.to.global.u64 	%rd2, %rd55;
	mov.u32 	%r1, %ctaid.x;
	setp.ge.s32 	%p1, %r1, %r3;
	@%p1 bra 	$L__BB2_25;
	ld.param.u32 	%r53, [_ZN36_GLOBAL__N__14e552c2_4_k_cu_db92b4fc29bn_forward_norm_affine_kernelILb1ELi256EEEvPKfS2_S2_S2_S2_Pfiiiib_param_6];
	cvta.to.global.u64 	%rd57, %rd51;
	cvta.to.global.u64 	%rd58, %rd52;
	cvt.s64.s32 	%rd3, %r4;
	mul.wide.s32 	%rd59, %r4, %r53;
	cvt.s64.s32 	%rd4, %r5;
	mul.lo.s64 	%rd5, %rd59, %rd4;
	cvt.u64.u32 	%rd6, %r1;
	mul.wide.u32 	%rd60, %r1, 4;
	add.s64 	%rd61, %rd57, %rd60;
	ld.global.nc.f32 	%f1, [%rd61];
	add.s64 	%rd62, %rd58, %rd60;
	ld.global.nc.f32 	%f2, [%rd62];
	setp.eq.s16 	%p2, %rs1, 0;
	setp.eq.s64 	%p3, %rd53, 0;
	mov.f32 	%f34, 0f3F800000;
	or.pred  	%p4, %p3, %p2;
	@%p4 bra 	$L__BB2_3;
	cvta.to.global.u64 	%rd63, %rd53;
	shl.b64 	%rd64, %rd6, 2;
	add.s64 	%rd65, %rd63, %rd64;
	ld.global.nc.f32 	%f34, [%rd65];
$L__BB2_3:
	setp.eq.s16 	%p5, %rs1, 0;
	setp.eq.s64 	%p6, %rd54, 0;
	mov.f32 	%f35, 0f00000000;
	or.pred  	%p7, %p6, %p5;
	@%p7 bra 	$L__BB2_5;
	cvta.to.global.u64 	%rd66, %rd54;
	shl.b64 	%rd67, %rd6, 2;
	add.s64 	%rd68, %rd66, %rd67;
	ld.global.nc.f32 	%f35, [%rd68];
$L__BB2_5:
	mov.u32 	%r6, %tid.x;
	cvt.u64.u32 	%rd144, %r6;
	setp.le.s64 	%p8, %rd5, %rd144;
	@%p8 bra 	$L__BB2_25;
	ld.param.u32 	%r54, [_ZN36_GLOBAL__N__14e552c2_4_k_cu_db92b4fc29bn_forward_norm_affine_kernelILb1ELi256EEEvPKfS2_S2_S2_S2_Pfiiiib_param_6];
	mul.lo.s32 	%r7, %r5, %r4;
	cvt.s64.s32 	%rd8, %r7;
	not.b64 	%rd69, %rd144;
	cvt.s64.s32 	%rd70, %r54;
	mul.lo.s64 	%rd71, %rd3, %rd70;
	mad.lo.s64 	%rd9, %rd71, %rd4, %rd69;
	shr.u64 	%rd72, %rd9, 8;
	add.s64 	%rd73, %rd72, 1;
	and.b64  	%rd143, %rd73, 3;
	and.b64  	%rd74, %rd9, 768;
	setp.eq.s64 	%p9, %rd74, 768;
	@%p9 bra 	$L__BB2_11;
$L__BB2_7:
	.pragma "nounroll";
	or.b64  	%rd75, %rd144, %rd8;
	and.b64  	%rd76, %rd75, -4294967296;
	setp.ne.s64 	%p10, %rd76, 0;
	@%p10 bra 	$L__BB2_9;
	cvt.u32.u64 	%r8, %rd8;
	cvt.u32.u64 	%r9, %rd144;
	div.u32 	%r10, %r9, %r8;
	mul.lo.s32 	%r11, %r10, %r8;
	sub.s32 	%r12, %r9, %r11;
	cvt.u64.u32 	%rd145, %r10;
	cvt.u64.u32 	%rd146, %r12;
	bra.uni 	$L__BB2_10;
$L__BB2_9:
	div.s64 	%rd145, %rd144, %rd8;
	mul.lo.s64 	%rd77, %rd145, %rd8;
	sub.s64 	%rd146, %rd144, %rd77;
$L__BB2_10:
	ld.param.u32 	%r56, [_ZN36_GLOBAL__N__14e552c2_4_k_cu_db92b4fc29bn_forward_norm_affine_kernelILb1ELi256EEEvPKfS2_S2_S2_S2_Pfiiiib_param_7];
	setp.eq.s16 	%p11, %rs1, 0;
	cvt.u32.u64 	%r13, %rd146;
	div.s32 	%r14, %r13, %r5;
	mul.lo.s32 	%r15, %r14, %r5;
	sub.s32 	%r16, %r13, %r15;
	cvt.s64.s32 	%rd78, %rd145;
	cvt.s64.s32 	%rd79, %r14;
	cvt.s64.s32 	%rd80, %r16;
	mad.lo.s64 	%rd81, %rd78, %rd3, %rd79;
	mad.lo.s64 	%rd82, %rd81, %rd4, %rd80;
	cvt.u64.u32 	%rd83, %r56;
	mad.lo.s64 	%rd84, %rd82, %rd83, %rd6;
	shl.b64 	%rd85, %rd84, 2;
	add.s64 	%rd86, %rd2, %rd85;
	ld.global.nc.f32 	%f9, [%rd86];
	sub.f32 	%f10, %f9, %f1;
	mul.f32 	%f11, %f2, %f10;
	fma.rn.f32 	%f12, %f34, %f11, %f35;
	selp.f32 	%f13, %f11, %f12, %p11;
	add.s64 	%rd87, %rd1, %rd85;
	st.global.f32 	[%rd87], %f13;
	add.s64 	%rd144, %rd144, 256;
	add.s64 	%rd143, %rd143, -1;
	setp.ne.s64 	%p12, %rd143, 0;
	@%p12 bra 	$L__BB2_7;
$L__BB2_11:
	setp.lt.u64 	%p13, %rd9, 768;
	@%p13 bra 	$L__BB2_25;
$L__BB2_12:
	or.b64  	%rd88, %rd144, %rd8;
	and.b64  	%rd89, %rd88, -4294967296;
	setp.ne.s64 	%p14, %rd89, 0;
	@%p14 bra 	$L__BB2_14;
	cvt.u32.u64 	%r17, %rd8;
	cvt.u32.u64 	%r18, %rd144;
	div.u32 	%r19, %r18, %r17;
	mul.lo.s32 	%r20, %r19, %r17;
	sub.s32 	%r21, %r18, %r20;
	cvt.u64.u32 	%rd148, %r19;
	cvt.u64.u32 	%rd149, %r21;
	bra.uni 	$L__BB2_15;
$L__BB2_14:
	div.s64 	%rd148, %rd144, %rd8;
	mul.lo.s64 	%rd90, %rd148, %rd8;
	sub.s64 	%rd149, %rd144, %rd90;
$L__BB2_15:
	ld.param.u32 	%r57, [_ZN36_GLOBAL__N__14e552c2_4_k_cu_db92b4fc29bn_forward_norm_affine_kernelILb1ELi256EEEvPKfS2_S2_S2_S2_Pfiiiib_param_7];
	setp.eq.s16 	%p15, %rs1, 0;
	cvt.u32.u64 	%r22, %rd149;
	div.s32 	%r23, %r22, %r5;
	mul.lo.s32 	%r24, %r23, %r5;
	sub.s32 	%r25, %r22, %r24;
	cvt.s64.s32 	%rd91, %rd148;
	cvt.s64.s32 	%rd92, %r23;
	cvt.s64.s32 	%rd93, %r25;
	mad.lo.s64 	%rd94, %rd91, %rd3, %rd92;
	mad.lo.s64 	%rd95, %rd94, %rd4, %rd93;
	cvt.u64.u32 	%rd96, %r57;
	mad.lo.s64 	%rd97, %rd95, %rd96, %rd6;
	shl.b64 	%rd98, %rd97, 2;
	add.s64 	%rd99, %rd2, %rd98;
	ld.global.nc.f32 	%f14, [%rd99];
	sub.f32 	%f15, %f14, %f1;
	mul.f32 	%f16, %f2, %f15;
	fma.rn.f32 	%f17, %f34, %f16, %f35;
	selp.f32 	%f18, %f16, %f17, %p15;
	add.s64 	%rd100, %rd1, %rd98;
	st.global.f32 	[%rd100], %f18;
	add.s64 	%rd29, %rd144, 256;
	or.b64  	%rd101, %rd29, %rd8;
	and.b64  	%rd102, %rd101, -4294967296;
	setp.ne.s64 	%p16, %rd102, 0;
	@%p16 bra 	$L__BB2_17;
	cvt.u32.u64 	%r26, %rd8;
	cvt.u32.u64 	%r27, %rd29;
	div.u32 	%r28, %r27, %r26;
	mul.lo.s32 	%r29, %r28, %r26;
	sub.s32 	%r30, %r27, %r29;
	cvt.u64.u32 	%rd150, %r28;
	cvt.u64.u32 	%rd151, %r30;
	bra.uni 	$L__BB2_18;
$L__BB2_17:
	div.s64 	%rd150, %rd29, %rd8;
	mul.lo.s64 	%rd103, %rd150, %rd8;
	sub.s64 	%rd151, %rd29, %rd103;
$L__BB2_18:
	ld.param.u32 	%r58, [_ZN36_GLOBAL__N__14e552c2_4_k_cu_db92b4fc29bn_forward_norm_affine_kernelILb1ELi256EEEvPKfS2_S2_S2_S2_Pfiiiib_param_7];
	setp.eq.s16 	%p17, %rs1, 0;
	cvt.u32.u64 	%r31, %rd151;
	div.s32 	%r32, %r31, %r5;
	mul.lo.s32 	%r33, %r32, %r5;
	sub.s32 	%r34, %r31, %r33;
	cvt.s64.s32 	%rd104, %rd150;
	cvt.s64.s32 	%rd105, %r32;
	cvt.s64.s32 	%rd106, %r34;
	mad.lo.s64 	%rd107, %rd104, %rd3, %rd105;
	mad.lo.s64 	%rd108, %rd107, %rd4, %rd106;
	cvt.u64.u32 	%rd109, %r58;
	mad.lo.s64 	%rd110, %rd108, %rd109, %rd6;
	shl.b64 	%rd111, %rd110, 2;
	add.s64 	%rd112, %rd2, %rd111;
	ld.global.nc.f32 	%f19, [%rd112];
	sub.f32 	%f20, %f19, %f1;
	mul.f32 	%f21, %f2, %f20;
	fma.rn.f32 	%f22, %f34, %f21, %f35;
	selp.f32 	%f23, %f21, %f22, %p17;
	add.s64 	%rd113, %rd1, %rd111;
	st.global.f32 	[%rd113], %f23;
	add.s64 	%rd36, %rd29, 256;
	or.b64  	%rd114, %rd36, %rd8;
	and.b64  	%rd115, %rd114, -4294967296;
	setp.ne.s64 	%p18, %rd115, 0;
	@%p18 bra 	$L__BB2_20;
	cvt.u32.u64 	%r35, %rd8;
	cvt.u32.u64 	%r36, %rd36;
	div.u32 	%r37, %r36, %r35;
	mul.lo.s32 	%r38, %r37, %r35;
	sub.s32 	%r39, %r36, %r38;
	cvt.u64.u32 	%rd152, %r37;
	cvt.u64.u32 	%rd153, %r39;
	bra.uni 	$L__BB2_21;
$L__BB2_20:
	div.s64 	%rd152, %rd36, %rd8;
	mul.lo.s64 	%rd116, %rd152, %rd8;
	sub.s64 	%rd153, %rd36, %rd116;
$L__BB2_21:
	ld.param.u32 	%r59, [_ZN36_GLOBAL__N__14e552c2_4_k_cu_db92b4fc29bn_forward_norm_affine_kernelILb1ELi256EEEvPKfS2_S2_S2_S2_Pfiiiib_param_7];
	setp.eq.s16 	%p19, %rs1, 0;
	cvt.u32.u64 	%r40, %rd153;
	div.s32 	%r41, %r40, %r5;
	mul.lo.s32 	%r42, %r41, %r5;
	sub.s32 	%r43, %r40, %r42;
	cvt.s64.s32 	%rd117, %rd152;
	cvt.s64.s32 	%rd118, %r41;
	cvt.s64.s32 	%rd119, %r43;
	mad.lo.s64 	%rd120, %rd117, %rd3, %rd118;
	mad.lo.s64 	%rd121, %rd120, %rd4, %rd119;
	cvt.u64.u32 	%rd122, %r59;
	mad.lo.s64 	%rd123, %rd121, %rd122, %rd6;
	shl.b64 	%rd124, %rd123, 2;
	add.s64 	%rd125, %rd2, %rd124;
	ld.global.nc.f32 	%f24, [%rd125];
	sub.f32 	%f25, %f24, %f1;
	mul.f32 	%f26, %f2, %f25;
	fma.rn.f32 	%f27, %f34, %f26, %f35;
	selp.f32 	%f28, %f26, %f27, %p19;
	add.s64 	%rd126, %rd1, %rd124;
	st.global.f32 	[%rd126], %f28;
	add.s64 	%rd43, %rd36, 256;
	or.b64  	%rd127, %rd43, %rd8;
	and.b64  	%rd128, %rd127, -4294967296;
	setp.ne.s64 	%p20, %rd128, 0;
	@%p20 bra 	$L__BB2_23;
	cvt.u32.u64 	%r44, %rd8;
	cvt.u32.u64 	%r45, %rd43;
	div.u32 	%r46, %r45, %r44;
	mul.lo.s32 	%r47, %r46, %r44;
	sub.s32 	%r48, %r45, %r47;
	cvt.u64.u32 	%rd154, %r46;
	cvt.u64.u32 	%rd155, %r48;
	bra.uni 	$L__BB2_24;
$L__BB2_23:
	div.s64 	%rd154, %rd43, %rd8;
	mul.lo.s64 	%rd129, %rd154, %rd8;
	sub.s64 	%rd155, %rd43, %rd129;
$L__BB2_24:
	ld.param.u32 	%r60, [_ZN36_GLOBAL__N__14e552c2_4_k_cu_db92b4fc29bn_forward_norm_affine_kernelILb1ELi256EEEvPKfS2_S2_S2_S2_Pfiiiib_param_7];
	ld.param.u32 	%r55, [_ZN36_GLOBAL__N__14e552c2_4_k_cu_db92b4fc29bn_forward_norm_affine_kernelILb1ELi256EEEvPKfS2_S2_S2_S2_Pfiiiib_param_6];
	setp.eq.s16 	%p21, %rs1, 0;
	cvt.u32.u64 	%r49, %rd155;
	div.s32 	%r50, %r49, %r5;
	mul.lo.s32 	%r51, %r50, %r5;
	sub.s32 	%r52, %r49, %r51;
	cvt.s64.s32 	%rd130, %rd154;
	cvt.s64.s32 	%rd131, %r50;
	cvt.s64.s32 	%rd132, %r52;
	mad.lo.s64 	%rd133, %rd130, %rd3, %rd131;
	mad.lo.s64 	%rd134, %rd133, %rd4, %rd132;
	cvt.u64.u32 	%rd135, %r60;
	mad.lo.s64 	%rd136, %rd134, %rd135, %rd6;
	shl.b64 	%rd137, %rd136, 2;
	add.s64 	%rd138, %rd2, %rd137;
	ld.global.nc.f32 	%f29, [%rd138];
	sub.f32 	%f30, %f29, %f1;
	mul.f32 	%f31, %f2, %f30;
	fma.rn.f32 	%f32, %f34, %f31, %f35;
	selp.f32 	%f33, %f31, %f32, %p21;
	add.s64 	%rd139, %rd1, %rd137;
	st.global.f32 	[%rd139], %f33;
	add.s64 	%rd144, %rd43, 256;
	cvt.s64.s32 	%rd140, %r55;
	mul.lo.s64 	%rd141, %rd3, %rd140;
	mul.lo.s64 	%rd142, %rd141, %rd4;
	setp.lt.s64 	%p22, %rd144, %rd142;
	@%p22 bra 	$L__BB2_12;
$L__BB2_25:
	ret;

}
.entry _ZN36_GLOBAL__N__14e552c2_4_k_cu_db92b4fc29bn_forward_norm_affine_kernelILb0ELi256EEEvPKfS2_S2_S2_S2_Pfiiiib(
	.param .u64 .ptr .align 1 _ZN36_GLOBAL__N__14e552c2_4_k_cu_db92b4fc29bn_forward_norm_affine_kernelILb0ELi256EEEvPKfS2_S2_S2_S2_Pfiiiib_param_0,
	.param .u64 .ptr .align 1 _ZN36_GLOBAL__N__14e552c2_4_k_cu_db92b4fc29bn_forward_norm_affine_kernelILb0ELi256EEEvPKfS2_S2_S2_S2_Pfiiiib_param_1,
	.param .u64 .ptr .align 1 _ZN36_GLOBAL__N__14e552c2_4_k_cu_db92b4fc29bn_forward_norm_affine_kernelILb0ELi256EEEvPKfS2_S2_S2_S2_Pfiiiib_param_2,
	.param .u64 .ptr .align 1 _ZN36_GLOBAL__N__14e552c2_4_k_cu_db92b4fc29bn_forward_norm_affine_kernelILb0ELi256EEEvPKfS2_S2_S2_S2_Pfiiiib_param_3,
	.param .u64 .ptr .align 1 _ZN36_GLOBAL__N__14e552c2_4_k_cu_db92b4fc29bn_forward_norm_affine_kernelILb0ELi256EEEvPKfS2_S2_S2_S2_Pfiiiib_param_4,
	.param .u64 .ptr .align 1 _ZN36_GLOBAL__N__14e552c2_4_k_cu_db92b4fc29bn_forward_norm_affine_kernelILb0ELi256EEEvPKfS2_S2_S2_S2_Pfiiiib_param_5,
	.param .u32 _ZN36_GLOBAL__N__14e552c2_4_k_cu_db92b4fc29bn_forward_norm_affine_kernelILb0ELi256EEEvPKfS2_S2_S2_S2_Pfiiiib_param_6,
	.param .u32 _ZN36_GLOBAL__N__14e552c2_4_k_cu_db92b4fc29bn_forward_norm_affine_kernelILb0ELi256EEEvPKfS2_S2_S2_S2_Pfiiiib_param_7,
	.param .u32 _ZN36_GLOBAL__N__14e552c2_4_k_cu_db92b4fc29bn_forward_norm_affine_kernelILb0ELi256EEEvPKfS2_S2_S2_S2_Pfiiiib_param_8,
	.param .u32 _ZN36_GLOBAL__N__14e552c2_4_k_cu_db92b4fc29bn_forward_norm_affine_kernelILb0ELi256EEEvPKfS2_S2_S2_S2_Pfiiiib_param_9,
	.param .u8 _ZN36_GLOBAL__N__14e552c2_4_k_cu_db92b4fc29bn_forward_norm_affine_kernelILb0ELi256EEEvPKfS2_S2_S2_S2_Pfiiiib_param_10
)
.maxntid 256
{
	.reg .pred 	%p<23>;
	.reg .b16 	%rs<2>;
	.reg .b32 	%r<61>;
	.reg .b32 	%f<36>;
	.reg .b64 	%rd<156>;

	ld.param.u64 	%rd55, [_ZN36_GLOBAL__N__14e552c2_4_k_cu_db92b4fc29bn_forward_norm_affine_kernelILb0ELi256EEEvPKfS2_S2_S2_S2_Pfiiiib_param_0];
	ld.param.u64 	%rd51, [_ZN36_GLOBAL__N__14e552c2_4_k_cu_db92b4fc29bn_forward_norm_affine_kernelILb0ELi256EEEvPKfS2_S2_S2_S2_Pfiiiib_param_1];
	ld.param.u64 	%rd52, [_ZN36_GLOBAL__N__14e552c2_4_k_cu_db92b4fc29bn_forward_norm_affine_kernelILb0ELi256EEEvPKfS2_S2_S2_S2_Pfiiiib_param_2];
	ld.param.u64 	%rd53, [_ZN36_GLOBAL__N__14e552c2_4_k_cu_db92b4fc29bn_forward_norm_affine_kernelILb0ELi256EEEvPKfS2_S2_S2_S2_Pfiiiib_param_3];
	ld.param.u64 	%rd54, [_ZN36_GLOBAL__N__14e552c2_4_k_cu_db92b4fc29bn_forward_norm_affine_kernelILb0ELi256EEEvPKfS2_S2_S2_S2_Pfiiiib_param_4];
	ld.param.u64 	%rd56, [_ZN36_GLOBAL__N__14e552c2_4_k_cu_db92b4fc29bn_forward_norm_affine_kernelILb0ELi256EEEvPKfS2_S2_S2_S2_Pfiiiib_param_5];
	ld.param.u32 	%r3, [_ZN36_GLOBAL__N__14e552c2_4_k_cu_db92b4fc29bn_forward_norm_affine_kernelILb0ELi256EEEvPKfS2_S2_S2_S2_Pfiiiib_param_7];
	ld.param.u32 	%r4, [_ZN36_GLOBAL__N__14e552c2_4_k_cu_db92b4fc29bn_forward_norm_affine_kernelILb0ELi256EEEvPKfS2_S2_S2_S2_Pfiiiib_param_8];
	ld.param.u32 	%r5, [_ZN36_GLOBAL__N__14e552c2_4_k_cu_db92b4fc29bn_forward_norm_affine_kernelILb0ELi256EEEvPKfS2_S2_S2_S2_Pfiiiib_param_9];
	ld.param.s8 	%rs1, [_ZN36_GLOBAL__N__14e552c2_4_k_cu_db92b4fc29bn_forward_norm_affine_kernelILb0ELi256EEEvPKfS2_S2_S2_S2_Pfiiiib_param_10];
	cvta.to.global.u64 	%rd1, %rd56;
	cvta.to.global.u64 	%rd2, %rd55;
	mov.u32 	%r1, %ctaid.x;
	setp.ge.s32 	%p1, %r1, %r3;
	@%p1 bra 	$L__BB3_25;
	ld.param.u32 	%r53, [_ZN36_GLOBAL__N__14e552c2_4_k_cu_db92b4fc29bn_forward_norm_affine_kernelILb0ELi256EEEvPKfS2_S2_S2_S2_Pfiiiib_param_6];
	cvta.to.global.u64 	%rd57, %rd51;
	cvta.to.global.u64 	%rd58, %rd52;
	cvt.s64.s32 	%rd3, %r4;
	mul.wide.s32 	%rd59, %r4, %r53;
	cvt.s64.s32 	%rd4, %r5;
	mul.lo.s64 	%rd5, %rd59, %rd4;
	cvt.u64.u32 	%rd6, %r1;
	mul.wide.u32 	%rd60, %r1, 4;
	add.s64 	%rd61, %rd57, %rd60;
	ld.global.nc.f32 	%f1, [%rd61];
	add.s64 	%rd62, %rd58, %rd60;
	ld.global.nc.f32 	%f2, [%rd62];
	setp.eq.s16 	%p2, %rs1, 0;
	setp.eq.s64 	%p3, %rd53, 0;
	mov.f32 	%f34, 0f3F800000;
	or.pred  	%p4, %p3, %p2;
	@%p4 bra 	$L__BB3_3;
	cvta.to.global.u64 	%rd63, %rd53;
	shl.b64 	%rd64, %rd6, 2;
	add.s64 	%rd65, %rd63, %rd64;
	ld.global.nc.f32 	%f34, [%rd65];
$L__BB3_3:
	setp.eq.s16 	%p5, %rs1, 0;
	setp.eq.s64 	%p6, %rd54, 0;
	mov.f32 	%f35, 0f00000000;
	or.pred  	%p7, %p6, %p5;
	@%p7 bra 	$L__BB3_5;
	cvta.to.global.u64 	%rd66, %rd54;
	shl.b64 	%rd67, %rd6, 2;
	add.s64 	%rd68, %rd66, %rd67;
	ld.global.nc.f32 	%f35, [%rd68];
$L__BB3_5:
	mov.u32 	%r6, %tid.x;
	cvt.u64.u32 	%rd144, %r6;
	setp.le.s64 	%p8, %rd5, %rd144;
	@%p8 bra 	$L__BB3_25;
	ld.param.u32 	%r54, [_ZN36_GLOBAL__N__14e552c2_4_k_cu_db92b4fc29bn_forward_norm_affine_kernelILb0ELi256EEEvPKfS2_S2_S2_S2_Pfiiiib_param_6];
	mul.lo.s32 	%r7, %r5, %r4;
	cvt.s64.s32 	%rd8, %r7;
	not.b64 	%rd69, %rd144;
	cvt.s64.s32 	%rd70, %r54;
	mul.lo.s64 	%rd71, %rd3, %rd70;
	mad.lo.s64 	%rd9, %rd71, %rd4, %rd69;
	shr.u64 	%rd72, %rd9, 8;
	add.s64 	%rd73, %rd72, 1;
	and.b64  	%rd143, %rd73, 3;
	and.b64  	%rd74, %rd9, 768;
	setp.eq.s64 	%p9, %rd74, 768;
	@%p9 bra 	$L__BB3_11;
$L__BB3_7:
	.pragma "nounroll";
	or.b64  	%rd75, %rd144, %rd8;
	and.b64  	%rd76, %rd75, -4294967296;
	setp.ne.s64 	%p10, %rd76, 0;
	@%p10 bra 	$L__BB3_9;
	cvt.u32.u64 	%r8, %rd8;
	cvt.u32.u64 	%r9, %rd144;
	div.u32 	%r10, %r9, %r8;
	mul.lo.s32 	%r11, %r10, %r8;
	sub.s32 	%r12, %r9, %r11;
	cvt.u64.u32 	%rd145, %r10;
	cvt.u64.u32 	%rd146, %r12;
	bra.uni 	$L__BB3_10;
$L__BB3_9:
	div.s64 	%rd145, %rd144, %rd8;
	mul.lo.s64 	%rd77, %rd145, %rd8;
	sub.s64 	%rd146, %rd144, %rd77;
$L__BB3_10:
	ld.param.u32 	%r56, [_ZN36_GLOBAL__N__14e552c2_4_k_cu_db92b4fc29bn_forward_norm_affine_kernelILb0ELi256EEEvPKfS2_S2_S2_S2_Pfiiiib_param_7];
	setp.eq.s16 	%p11, %rs1, 0;
	cvt.u32.u64 	%r13, %rd146;
	div.s32 	%r14, %r13, %r5;
	mul.lo.s32 	%r15, %r14, %r5;
	sub.s32 	%r16, %r13, %r15;
	cvt.s64.s32 	%rd78, %rd145;
	cvt.u64.u32 	%rd79, %r56;
	cvt.s64.s32 	%rd80, %r14;
	cvt.s64.s32 	%rd81, %r16;
	mad.lo.s64 	%rd82, %rd78, %rd79, %rd6;
	mad.lo.s64 	%rd83, %rd82, %rd3, %rd80;
	mad.lo.s64 	%rd84, %rd83, %rd4, %rd81;
	shl.b64 	%rd85, %rd84, 2;
	add.s64 	%rd86, %rd2, %rd85;
	ld.global.nc.f32 	%f9, [%rd86];
	sub.f32 	%f10, %f9, %f1;
	mul.f32 	%f11, %f2, %f10;
	fma.rn.f32 	%f12, %f34, %f11, %f35;
	selp.f32 	%f13, %f11, %f12, %p11;
	add.s64 	%rd87, %rd1, %rd85;
	st.global.f32 	[%rd87], %f13;
	add.s64 	%rd144, %rd144, 256;
	add.s64 	%rd143, %rd143, -1;
	setp.ne.s64 	%p12, %rd143, 0;
	@%p12 bra 	$L__BB3_7;
$L__BB3_11:
	setp.lt.u64 	%p13, %rd9, 768;
	@%p13 bra 	$L__BB3_25;
$L__BB3_12:
	or.b64  	%rd88, %rd144, %rd8;
	and.b64  	%rd89, %rd88, -4294967296;
	setp.ne.s64 	%p14, %rd89, 0;
	@%p14 bra 	$L__BB3_14;
	cvt.u32.u64 	%r17, %rd8;
	cvt.u32.u64 	%r18, %rd144;
	div.u32 	%r19, %r18, %r17;
	mul.lo.s32 	%r20, %r19, %r17;
	sub.s32 	%r21, %r18, %r20;
	cvt.u64.u32 	%rd148, %r19;
	cvt.u64.u32 	%rd149, %r21;
	bra.uni 	$L__BB3_15;
$L__BB3_14:
	div.s64 	%rd148, %rd144, %rd8;
	mul.lo.s64 	%rd90, %rd148, %rd8;
	sub.s64 	%rd149, %rd144, %rd90;
$L__BB3_15:
	ld.param.u32 	%r57, [_ZN36_GLOBAL__N__14e552c2_4_k_cu_db92b4fc29bn_forward_norm_affine_kernelILb0ELi256EEEvPKfS2_S2_S2_S2_Pfiiiib_param_7];
	setp.eq.s16 	%p15, %rs1, 0;
	cvt.u32.u64 	%r22, %rd149;
	div.s32 	%r23, %r22, %r5;
	mul.lo.s32 	%r24, %r23, %r5;
	sub.s32 	%r25, %r22, %r24;
	cvt.s64.s32 	%rd91, %rd148;
	cvt.u64.u32 	%rd92, %r57;
	cvt.s64.s32 	%rd93, %r23;
	cvt.s64.s32 	%rd94, %r25;
	mad.lo.s64 	%rd95, %rd91, %rd92, %rd6;
	mad.lo.s64 	%rd96, %rd95, %rd3, %rd93;
	mad.lo.s64 	%rd97, %rd96, %rd4, %rd94;
	shl.b64 	%rd98, %rd97, 2;
	add.s64 	%rd99, %rd2, %rd98;
	ld.global.nc.f32 	%f14, [%rd99];
	sub.f32 	%f15, %f14, %f1;
	mul.f32 	%f16, %f2, %f15;
	fma.rn.f32 	%f17, %f34, %f16, %f35;
	selp.f32 	%f18, %f16, %f17, %p15;
	add.s64 	%rd100, %rd1, %rd98;
	st.global.f32 	[%rd100], %f18;
	add.s64 	%rd29, %rd144, 256;
	or.b64  	%rd101, %rd29, %rd8;
	and.b64  	%rd102, %rd101, -4294967296;
	setp.ne.s64 	%p16, %rd102, 0;
	@%p16 bra 	$L__BB3_17;
	cvt.u32.u64 	%r26, %rd8;
	cvt.u32.u64 	%r27, %rd29;
	div.u32 	%r28, %r27, %r26;
	mul.lo.s32 	%r29, %r28, %r26;
	sub.s32 	%r30, %r27, %r29;
	cvt.u64.u32 	%rd150, %r28;
	cvt.u64.u32 	%rd151, %r30;
	bra.uni 	$L__BB3_18;
$L__BB3_17:
	div.s64 	%rd150, %rd29, %rd8;
	mul.lo.s64 	%rd103, %rd150, %rd8;
	sub.s64 	%rd151, %rd29, %rd103;
$L__BB3_18:
	ld.param.u32 	%r58, [_ZN36_GLOBAL__N__14e552c2_4_k_cu_db92b4fc29bn_forward_norm_affine_kernelILb0ELi256EEEvPKfS2_S2_S2_S2_Pfiiiib_param_7];
	setp.eq.s16 	%p17, %rs1, 0;
	cvt.u32.u64 	%r31, %rd151;
	div.s32 	%r32, %r31, %r5;
	mul.lo.s32 	%r33, %r32, %r5;
	sub.s32 	%r34, %r31, %r33;
	cvt.s64.s32 	%rd104, %rd150;
	cvt.u64.u32 	%rd105, %r58;
	cvt.s64.s32 	%rd106, %r32;
	cvt.s64.s32 	%rd107, %r34;
	mad.lo.s64 	%rd108, %rd104, %rd105, %rd6;
	mad.lo.s64 	%rd109, %rd108, %rd3, %rd106;
	mad.lo.s64 	%rd110, %rd109, %rd4, %rd107;
	shl.b64 	%rd111, %rd110, 2;
	add.s64 	%rd112, %rd2, %rd111;
	ld.global.nc.f32 	%f19, [%rd112];
	sub.f32 	%f20, %f19, %f1;
	mul.f32 	%f21, %f2, %f20;
	fma.rn.f32 	%f22, %f34, %f21, %f35;
	selp.f32 	%f23, %f21, %f22, %p17;
	add.s64 	%rd113, %rd1, %rd111;
	st.global.f32 	[%rd113], %f23;
	add.s64 	%rd36, %rd29, 256;
	or.b64  	%rd114, %rd36, %rd8;
	and.b64  	%rd115, %rd114, -4294967296;
	setp.ne.s64 	%p18, %rd115, 0;
	@%p18 bra 	$L__BB3_20;
	cvt.u32.u64 	%r35, %rd8;
	cvt.u32.u64 	%r36, %rd36;
	div.u32 	%r37, %r36, %r35;
	mul.lo.s32 	%r38, %r37, %r35;
	sub.s32 	%r39, %r36, %r38;
	cvt.u64.u32 	%rd152, %r37;
	cvt.u64.u32 	%rd153, %r39;
	bra.uni 	$L__BB3_21;
$L__BB3_20:
	div.s64 	%rd152, %rd36, %rd8;
	mul.lo.s64 	%rd116, %rd152, %rd8;
	sub.s64 	%rd153, %rd36, %rd116;
$L__BB3_21:
	ld.param.u32 	%r59, [_ZN36_GLOBAL__N__14e552c2_4_k_cu_db92b4fc29bn_forward_norm_affine_kernelILb0ELi256EEEvPKfS2_S2_S2_S2_Pfiiiib_param_7];
	setp.eq.s16 	%p19, %rs1, 0;
	cvt.u32.u64 	%r40, %rd153;
	div.s32 	%r41, %r40, %r5;
	mul.lo.s32 	%r42, %r41, %r5;
	sub.s32 	%r43, %r40, %r42;
	cvt.s64.s32 	%rd117, %rd152;
	cvt.u64.u32 	%rd118, %r59;
	cvt.s64.s32 	%rd119, %r41;
	cvt.s64.s32 	%rd120, %r43;
	mad.lo.s64 	%rd121, %rd117, %rd118, %rd6;
	mad.lo.s64 	%rd122, %rd121, %rd3, %rd119;
	mad.lo.s64 	%rd123, %rd122, %rd4, %rd120;
	shl.b64 	%rd124, %rd123, 2;
	add.s64 	%rd125, %rd2, %rd124;
	ld.global.nc.f32 	%f24, [%rd125];
	sub.f32 	%f25, %f24, %f1;
	mul.f32 	%f26, %f2, %f25;
	fma.rn.f32 	%f27, %f34, %f26, %f35;
	selp.f32 	%f28, %f26, %f27, %p19;
	add.s64 	%rd126, %rd1, %rd124;
	st.global.f32 	[%rd126], %f28;
	add.s64 	%rd43, %rd36, 256;
	or.b64  	%rd127, %rd43, %rd8;
	and.b64  	%rd128, %rd127, -4294967296;
	setp.ne.s64 	%p20, %rd128, 0;
	@%p20 bra 	$L__BB3_23;
	cvt.u32.u64 	%r44, %rd8;
	cvt.u32.u64 	%r45, %rd43;
	div.u32 	%r46, %r45, %r44;
	mul.lo.s32 	%r47, %r46, %r44;
	sub.s32 	%r48, %r45, %r47;
	cvt.u64.u32 	%rd154, %r46;
	cvt.u64.u32 	%rd155, %r48;
	bra.uni 	$L__BB3_24;
$L__BB3_23:
	div.s64 	%rd154, %rd43, %rd8;
	mul.lo.s64 	%rd129, %rd154, %rd8;
	sub.s64 	%rd155, %rd43, %rd129;
$L__BB3_24:
	ld.param.u32 	%r60, [_ZN36_GLOBAL__N__14e552c2_4_k_cu_db92b4fc29bn_forward_norm_affine_kernelILb0ELi256EEEvPKfS2_S2_S2_S2_Pfiiiib_param_7];
	ld.param.u32 	%r55, [_ZN36_GLOBAL__N__14e552c2_4_k_cu_db92b4fc29bn_forward_norm_affine_kernelILb0ELi256EEEvPKfS2_S2_S2_S2_Pfiiiib_param_6];
	setp.eq.s16 	%p21, %rs1, 0;
	cvt.u32.u64 	%r49, %rd155;
	div.s32 	%r50, %r49, %r5;
	mul.lo.s32 	%r51, %r50, %r5;
	sub.s32 	%r52, %r49, %r51;
	cvt.s64.s32 	%rd130, %rd154;
	cvt.u64.u32 	%rd131, %r60;
	cvt.s64.s32 	%rd132, %r50;
	cvt.s64.s32 	%rd133, %r52;
	mad.lo.s64 	%rd134, %rd130, %rd131, %rd6;
	mad.lo.s64 	%rd135, %rd134, %rd3, %rd132;
	mad.lo.s64 	%rd136, %rd135, %rd4, %rd133;
	shl.b64 	%rd137, %rd136, 2;
	add.s64 	%rd138, %rd2, %rd137;
	ld.global.nc.f32 	%f29, [%rd138];
	sub.f32 	%f30, %f29, %f1;
	mul.f32 	%f31, %f2, %f30;
	fma.rn.f32 	%f32, %f34, %f31, %f35;
	selp.f32 	%f33, %f31, %f32, %p21;
	add.s64 	%rd139, %rd1, %rd137;
	st.global.f32 	[%rd139], %f33;
	add.s64 	%rd144, %rd43, 256;
	cvt.s64.s32 	%rd140, %r55;
	mul.lo.s64 	%rd141, %rd3, %rd140;
	mul.lo.s64 	%rd142, %rd141, %rd4;
	setp.lt.s64 	%p22, %rd144, %rd142;
	@%p22 bra 	$L__BB3_12;
$L__BB3_25:
	ret;

}
.entry _ZN36_GLOBAL__N__14e552c2_4_k_cu_db92b4fc26bn_bwd_dbeta_dgamma_kernelILb1ELi256EEEvPKfS2_S2_S2_PfS3_iiii(
	.param .u64 .ptr .align 1 _ZN36_GLOBAL__N__14e552c2_4_k_cu_db92b4fc26bn_bwd_dbeta_dgamma_kernelILb1ELi256EEEvPKfS2_S2_S2_PfS3_iiii_param_0,
	.param .u64 .ptr .align 1 _ZN36_GLOBAL__N__14e552c2_4_k_cu_db92b4fc26bn_bwd_dbeta_dgamma_kernelILb1ELi256EEEvPKfS2_S2_S2_PfS3_iiii_param_1,
	.param .u64 .ptr .align 1 _ZN36_GLOBAL__N__14e552c2_4_k_cu_db92b4fc26bn_bwd_dbeta_dgamma_kernelILb1ELi256EEEvPKfS2_S2_S2_PfS3_iiii_param_2,
	.param .u64 .ptr .align 1 _ZN36_GLOBAL__N__14e552c2_4_k_cu_db92b4fc26bn_bwd_dbeta_dgamma_kernelILb1ELi256EEEvPKfS2_S2_S2_PfS3_iiii_param_3,
	.param .u64 .ptr .align 1 _ZN36_GLOBAL__N__14e552c2_4_k_cu_db92b4fc26bn_bwd_dbeta_dgamma_kernelILb1ELi256EEEvPKfS2_S2_S2_PfS3_iiii_param_4,
	.param .u64 .ptr .align 1 _ZN36_GLOBAL__N__14e552c2_4_k_cu_db92b4fc26bn_bwd_dbeta_dgamma_kernelILb1ELi256EEEvPKfS2_S2_S2_PfS3_iiii_param_5,
	.param .u32 _ZN36_GLOBAL__N__14e552c2_4_k_cu_db92b4fc26bn_bwd_dbeta_dgamma_kernelILb1ELi256EEEvPKfS2_S2_S2_PfS3_iiii_param_6,
	.param .u32 _ZN36_GLOBAL__N__14e552c2_4_k_cu_db92b4fc26bn_bwd_dbeta_dgamma_kernelILb1ELi256EEEvPKfS2_S2_S2_PfS3_iiii_param_7,
	.param .u32 _ZN36_GLOBAL__N__14e552c2_4_k_cu_db92b4fc26bn_bwd_dbeta_dgamma_kernelILb1ELi256EEEvPKfS2_S2_S2_PfS3_iiii_param_8,
	.param .u32 _ZN36_GLOBAL__N__14e552c2_4_k_cu_db92b4fc26bn_bwd_dbeta_dgamma_kernelILb1ELi256EEEvPKfS2_S2_S2_PfS3_iiii_param_9
)
.maxntid 256
{
	.reg .pred 	%p<39>;
	.reg .b32 	%r<152>;
	.reg .b32 	%f<160>;
	.reg .b64 	%rd<379>;

	ld.param.u64 	%rd121, [_ZN36_GLOBAL__N__14e552c2_4_k_cu_db92b4fc26bn_bwd_dbeta_dgamma_kernelILb1ELi256EEEvPKfS2_S2_S2_PfS3_iiii_param_0];
	ld.param.u64 	%rd117, [_ZN36_GLOBAL__N__14e552c2_4_k_cu_db92b4fc26bn_bwd_dbeta_dgamma_kernelILb1ELi256EEEvPKfS2_S2_S2_PfS3_iiii_param_2];
	ld.param.u64 	%rd118, [_ZN36_GLOBAL__N__14e552c2_4_k_cu_db92b4fc26bn_bwd_dbeta_dgamma_kernelILb1ELi256EEEvPKfS2_S2_S2_PfS3_iiii_param_3];
	ld.param.u32 	%r5, [_ZN36_GLOBAL__N__14e552c2_4_k_cu_db92b4fc26bn_bwd_dbeta_dgamma_kernelILb1ELi256EEEvPKfS2_S2_S2_PfS3_iiii_param_7];
	ld.param.u32 	%r6, [_ZN36_GLOBAL__N__14e552c2_4_k_cu_db92b4fc26bn_bwd_dbeta_dgamma_kernelILb1ELi256EEEvPKfS2_S2_S2_PfS3_iiii_param_8];
	ld.param.u32 	%r7, [_ZN36_GLOBAL__N__14e552c2_4_k_cu_db92b4fc26bn_bwd_dbeta_dgamma_kernelILb1ELi256EEEvPKfS2_S2_S2_PfS3_iiii_param_9];
	cvta.to.global.u64 	%rd1, %rd121;
	mov.u32 	%r1, %ctaid.x;
	setp.ge.s32 	%p1, %r1, %r5;
	mov.f32 	%f159, 0f00000000;
	@%p1 bra 	$L__BB4_82;
	ld.param.u32 	%r149, [_ZN36_GLOBAL__N__14e552c2_4_k_cu_db92b4fc26bn_bwd_dbeta_dgamma_kernelILb1ELi256EEEvPKfS2_S2_S2_PfS3_iiii_param_6];
	cvta.to.global.u64 	%rd122, %rd117;
	cvta.to.global.u64 	%rd123, %rd118;
	mov.u32 	%r8, %tid.x;
	cvt.s64.s32 	%rd2, %r6;
	mul.wide.s32 	%rd124, %r6, %r149;
	cvt.s64.s32 	%rd3, %r7;
	mul.lo.s64 	%rd4, %rd124, %rd3;
	cvt.u64.u32 	%rd5, %r1;
	mul.wide.u32 	%rd125, %r1, 4;
	add.s64 	%rd126, %rd122, %rd125;
	ld.global.nc.f32 	%f1, [%rd126];
	add.s64 	%rd127, %rd123, %rd125;
	ld.global.nc.f32 	%f2, [%rd127];
	cvt.u64.u32 	%rd6, %r8;
	setp.le.s64 	%p2, %rd4, %rd6;
	mov.f32 	%f158, 0f00000000;
	@%p2 bra 	$L__BB4_61;
	ld.param.u64 	%rd340, [_ZN36_GLOBAL__N__14e552c2_4_k_cu_db92b4fc26bn_bwd_dbeta_dgamma_kernelILb1ELi256EEEvPKfS2_S2_S2_PfS3_iiii_param_5];
	mul.lo.s32 	%r9, %r7, %r6;
	cvt.s64.s32 	%rd7, %r9;
	cvt.u64.u32 	%rd8, %r5;
	setp.ne.s64 	%p3, %rd340, 0;
	@%p3 bra 	$L__BB4_32;
	not.b64 	%rd242, %rd6;
	add.s64 	%rd9, %rd4, %rd242;
	shr.u64 	%rd243, %rd9, 8;
	add.s64 	%rd10, %rd243, 1;
	setp.lt.u64 	%p16, %rd9, 768;
	mov.f32 	%f158, 0f00000000;
	mov.u64 	%rd353, %rd6;
	@%p16 bra 	$L__BB4_18;
	and.b64  	%rd343, %rd10, 144115188075855868;
	mov.f32 	%f158, 0f00000000;
	cvt.u32.u64 	%r77, %rd7;
	mov.u64 	%rd353, %rd6;
$L__BB4_5:
	.pragma "nounroll";
	or.b64  	%rd244, %rd353, %rd7;
	and.b64  	%rd245, %rd244, -4294967296;
	setp.ne.s64 	%p17, %rd245, 0;
	@%p17 bra 	$L__BB4_7;
	cvt.u32.u64 	%r78, %rd353;
	div.u32 	%r79, %r78, %r77;
	mul.lo.s32 	%r80, %r79, %r77;
	sub.s32 	%r81, %r78, %r80;
	cvt.u64.u32 	%rd345, %r79;
	cvt.u64.u32 	%rd346, %r81;
	bra.uni 	$L__BB4_8;
$L__BB4_7:
	div.s64 	%rd345, %rd353, %rd7;
	mul.lo.s64 	%rd246, %rd345, %rd7;
	sub.s64 	%rd346, %rd353, %rd246;
$L__BB4_8:
	cvt.u32.u64 	%r82, %rd346;
	div.s32 	%r83, %r82, %r7;
	mul.lo.s32 	%r84, %r83, %r7;
	sub.s32 	%r85, %r82, %r84;
	cvt.s64.s32 	%rd247, %rd345;
	cvt.s64.s32 	%rd248, %r83;
	cvt.s64.s32 	%rd249, %r85;
	mad.lo.s64 	%rd250, %rd247, %rd2, %rd248;
	mad.lo.s64 	%rd251, %rd250, %rd3, %rd249;
	mad.lo.s64 	%rd252, %rd251, %rd8, %rd5;
	shl.b64 	%rd253, %rd252, 2;
	add.s64 	%rd254, %rd1, %rd253;
	ld.global.nc.f32 	%f77, [%rd254];
	add.f32 	%f4, %f158, %f77;
	add.s64 	%rd20, %rd353, 256;
	or.b64  	%rd255, %rd20, %rd7;
	and.b64  	%rd256, %rd255, -4294967296;
	setp.ne.s64 	%p18, %rd256, 0;
	@%p18 bra 	$L__BB4_10;
	cvt.u32.u64 	%r87, %rd20;
	div.u32 	%r88, %r87, %r77;
	mul.lo.s32 	%r89, %r88, %r77;
	sub.s32 	%r90, %r87, %r89;
	cvt.u64.u32 	%rd347, %r88;
	cvt.u64.u32 	%rd348, %r90;
	bra.uni 	$L__BB4_11;
$L__BB4_10:
	div.s64 	%rd347, %rd20, %rd7;
	mul.lo.s64 	%rd257, %rd347, %rd7;
	sub.s64 	%rd348, %rd20, %rd257;
$L__BB4_11:
	cvt.u32.u64 	%r91, %rd348;
	div.s32 	%r92, %r91, %r7;
	mul.lo.s32 	%r93, %r92, %r7;
	sub.s32 	%r94, %r91, %r93;
	cvt.s64.s32 	%rd258, %rd347;
	cvt.s64.s32 	%rd259, %r92;
	cvt.s64.s32 	%rd260, %r94;
	mad.lo.s64 	%rd261, %rd258, %rd2, %rd259;
	mad.lo.s64 	%rd262, %rd261, %rd3, %rd260;
	mad.lo.s64 	%rd263, %rd262, %rd8, %rd5;
	shl.b64 	%rd264, %rd263, 2;
	add.s64 	%rd265, %rd1, %rd264;
	ld.global.nc.f32 	%f78, [%rd265];
	add.f32 	%f5, %f4, %f78;
	add.s64 	%rd27, %rd353, 512;
	or.b64  	%rd266, %rd27, %rd7;
	and.b64  	%rd267, %rd266, -4294967296;
	setp.ne.s64 	%p19, %rd267, 0;
	@%p19 bra 	$L__BB4_13;
	cvt.u32.u64 	%r96, %rd27;
	div.u32 	%r97, %r96, %r77;
	mul.lo.s32 	%r98, %r97, %r77;
	sub.s32 	%r99, %r96, %r98;
	cvt.u64.u32 	%rd349, %r97;
	cvt.u64.u32 	%rd350, %r99;
	bra.uni 	$L__BB4_14;
$L__BB4_13:
	div.s64 	%rd349, %rd27, %rd7;
	mul.lo.s64 	%rd268, %rd349, %rd7;
	sub.s64 	%rd350, %rd27, %rd268;
$L__BB4_14:
	cvt.u32.u64 	%r100, %rd350;
	div.s32 	%r101, %r100, %r7;
	mul.lo.s32 	%r102, %r101, %r7;
	sub.s32 	%r103, %r100, %r102;
	cvt.s64.s32 	%rd269, %rd349;
	cvt.s64.s32 	%rd270, %r101;
	cvt.s64.s32 	%rd271, %r103;
	mad.lo.s64 	%rd272, %rd269, %rd2, %rd270;
	mad.lo.s64 	%rd273, %rd272, %rd3, %rd271;
	mad.lo.s64 	%rd274, %rd273, %rd8, %rd5;
	shl.b64 	%rd275, %rd274, 2;
	add.s64 	%rd276, %rd1, %rd275;
	ld.global.nc.f32 	%f79, [%rd276];
	add.f32 	%f6, %f5, %f79;
	add.s64 	%rd34, %rd353, 768;
	or.b64  	%rd277, %rd34, %rd7;
	and.b64  	%rd278, %rd277, -4294967296;
	setp.ne.s64 	%p20, %rd278, 0;
	@%p20 bra 	$L__BB4_16;
	cvt.u32.u64 	%r105, %rd34;
	div.u32 	%r106, %r105, %r77;
	mul.lo.s32 	%r107, %r106, %r77;
	sub.s32 	%r108, %r105, %r107;
	cvt.u64.u32 	%rd351, %r106;
	cvt.u64.u32 	%rd352, %r108;
	bra.uni 	$L__BB4_17;
$L__BB4_16:
	div.s64 	%rd351, %rd34, %rd7;
	mul.lo.s64 	%rd279, %rd351, %rd7;
	sub.s64 	%rd352, %rd34, %rd279;
$L__BB4_17:
	cvt.u32.u64 	%r109, %rd352;
	div.s32 	%r110, %r109, %r7;
	mul.lo.s32 	%r111, %r110, %r7;
	sub.s32 	%r112, %r109, %r111;
	cvt.s64.s32 	%rd280, %rd351;
	cvt.s64.s32 	%rd281, %r110;
	cvt.s64.s32 	%rd282, %r112;
	mad.lo.s64 	%rd283, %rd280, %rd2, %rd281;
	mad.lo.s64 	%rd284, %rd283, %rd3, %rd282;
	mad.lo.s64 	%rd285, %rd284, %rd8, %rd5;
	shl.b64 	%rd286, %rd285, 2;
	add.s64 	%rd287, %rd1, %rd286;
	ld.global.nc.f32 	%f80, [%rd287];
	add.f32 	%f158, %f6, %f80;
	add.s64 	%rd353, %rd353, 1024;
	add.s64 	%rd343, %rd343, -4;
	setp.ne.s64 	%p21, %rd343, 0;
	@%p21 bra 	$L__BB4_5;
$L__BB4_18:
	shr.u64 	%rd289, %rd9, 8;
	add.s64 	%rd290, %rd289, 1;
	and.b64  	%rd288, %rd290, 3;
	setp.eq.s64 	%p22, %rd288, 0;
	@%p22 bra 	$L__BB4_61;
	setp.eq.s64 	%p23, %rd288, 1;
	@%p23 bra 	$L__BB4_27;
	or.b64  	%rd291, %rd353, %rd7;
	and.b64  	%rd292, %rd291, -4294967296;
	setp.ne.s64 	%p24, %rd292, 0;
	@%p24 bra 	$L__BB4_22;
	cvt.u32.u64 	%r113, %rd7;
	cvt.u32.u64 	%r114, %rd353;
	div.u32 	%r115, %r114, %r113;
	mul.lo.s32 	%r116, %r115, %r113;
	sub.s32 	%r117, %r114, %r116;
	cvt.u64.u32 	%rd354, %r115;
	cvt.u64.u32 	%rd355, %r117;
	bra.uni 	$L__BB4_23;
$L__BB4_22:
	div.s64 	%rd354, %rd353, %rd7;
	mul.lo.s64 	%rd293, %rd354, %rd7;
	sub.s64 	%rd355, %rd353, %rd293;
$L__BB4_23:
	cvt.u32.u64 	%r118, %rd355;
	div.s32 	%r119, %r118, %r7;
	mul.lo.s32 	%r120, %r119, %r7;
	sub.s32 	%r121, %r118, %r120;
	cvt.s64.s32 	%rd294, %rd354;
	cvt.s64.s32 	%rd295, %r119;
	cvt.s64.s32 	%rd296, %r121;
	mad.lo.s64 	%rd297, %rd294, %rd2, %rd295;
	mad.lo.s64 	%rd298, %rd297, %rd3, %rd296;
	mad.lo.s64 	%rd299, %rd298, %rd8, %rd5;
	shl.b64 	%rd300, %rd299, 2;
	add.s64 	%rd301, %rd1, %rd300;
	ld.global.nc.f32 	%f83, [%rd301];
	add.f32 	%f10, %f158, %f83;
	add.s64 	%rd50, %rd353, 256;
	or.b64  	%rd302, %rd50, %rd7;
	and.b64  	%rd303, %rd302, -4294967296;
	setp.ne.s64 	%p25, %rd303, 0;
	@%p25 bra 	$L__BB4_25;
	cvt.u32.u64 	%r122, %rd7;
	cvt.u32.u64 	%r123, %rd50;
	div.u32 	%r124, %r123, %r122;
	mul.lo.s32 	%r125, %r124, %r122;
	sub.s32 	%r126, %r123, %r125;
	cvt.u64.u32 	%rd356, %r124;
	cvt.u64.u32 	%rd357, %r126;
	bra.uni 	$L__BB4_26;
$L__BB4_25:
	div.s64 	%rd356, %rd50, %rd7;
	mul.lo.s64 	%rd304, %rd356, %rd7;
	sub.s64 	%rd357, %rd50, %rd304;
$L__BB4_26:
	cvt.u32.u64 	%r127, %rd357;
	div.s32 	%r128, %r127, %r7;
	mul.lo.s32 	%r129, %r128, %r7;
	sub.s32 	%r130, %r127, %r129;
	cvt.s64.s32 	%rd305, %rd356;
	cvt.s64.s32 	%rd306, %r128;
	cvt.s64.s32 	%rd307, %r130;
	mad.lo.s64 	%rd308, %rd305, %rd2, %rd306;
	mad.lo.s64 	%rd309, %rd308, %rd3, %rd307;
	mad.lo.s64 	%rd310, %rd309, %rd8, %rd5;
	shl.b64 	%rd311, %rd310, 2;
	add.s64 	%rd312, %rd1, %rd311;
	ld.global.nc.f32 	%f84, [%rd312];
	add.f32 	%f158, %f10, %f84;
	add.s64 	%rd353, %rd353, 512;
$L__BB4_27:
	and.b64  	%rd313, %rd9, 256;
	setp.ne.s64 	%p26, %rd313, 0;
	@%p26 bra 	$L__BB4_61;
	or.b64  	%rd314, %rd353, %rd7;
	and.b64  	%rd315, %rd314, -4294967296;
	setp.ne.s64 	%p27, %rd315, 0;
	@%p27 bra 	$L__BB4_30;
	cvt.u32.u64 	%r131, %rd7;
	cvt.u32.u64 	%r132, %rd353;
	div.u32 	%r133, %r132, %r131;
	mul.lo.s32 	%r134, %r133, %r131;
	sub.s32 	%r135, %r132, %r134;
	cvt.u64.u32 	%rd359, %r133;
	cvt.u64.u32 	%rd360, %r135;
	bra.uni 	$L__BB4_31;
$L__BB4_30:
	div.s64 	%rd359, %rd353, %rd7;
	mul.lo.s64 	%rd316, %rd359, %rd7;
	sub.s64 	%rd360, %rd353, %rd316;
$L__BB4_31:
	cvt.u32.u64 	%r136, %rd360;
	div.s32 	%r137, %r136, %r7;
	mul.lo.s32 	%r138, %r137, %r7;
	sub.s32 	%r139, %r136, %r138;
	cvt.s64.s32 	%rd317, %rd359;
	cvt.s64.s32 	%rd318, %r137;
	cvt.s64.s32 	%rd319, %r139;
	mad.lo.s64 	%rd320, %rd317, %rd2, %rd318;
	mad.lo.s64 	%rd321, %rd320, %rd3, %rd319;
	mad.lo.s64 	%rd322, %rd321, %rd8, %rd5;
	shl.b64 	%rd323, %rd322, 2;
	add.s64 	%rd324, %rd1, %rd323;
	ld.global.nc.f32 	%f87, [%rd324];
	add.f32 	%f158, %f158, %f87;
	bra.uni 	$L__BB4_61;
$L__BB4_32:
	not.b64 	%rd128, %rd6;
	add.s64 	%rd65, %rd4, %rd128;
	setp.lt.u64 	%p4, %rd65, 768;
	mov.f32 	%f159, 0f00000000;
	mov.u64 	%rd371, %rd6;
	mov.f32 	%f158, %f159;
	@%p4 bra 	$L__BB4_47;
	shr.u64 	%rd129, %rd65, 8;
	add.s64 	%rd130, %rd129, 1;
	and.b64  	%rd361, %rd130, 144115188075855868;
	mov.f32 	%f159, 0f00000000;
	cvt.u32.u64 	%r10, %rd7;
	mov.u64 	%rd371, %rd6;
$L__BB4_34:
	.pragma "nounroll";
	or.b64  	%rd131, %rd371, %rd7;
	and.b64  	%rd132, %rd131, -4294967296;
	setp.ne.s64 	%p5, %rd132, 0;
	@%p5 bra 	$L__BB4_36;
	cvt.u32.u64 	%r11, %rd371;
	div.u32 	%r12, %r11, %r10;
	mul.lo.s32 	%r13, %r12, %r10;
	sub.s32 	%r14, %r11, %r13;
	cvt.u64.u32 	%rd363, %r12;
	cvt.u64.u32 	%rd364, %r14;
	bra.uni 	$L__BB4_37;
$L__BB4_36:
	div.s64 	%rd363, %rd371, %rd7;
	mul.lo.s64 	%rd133, %rd363, %rd7;
	sub.s64 	%rd364, %rd371, %rd133;
$L__BB4_37:
	ld.param.u64 	%rd331, [_ZN36_GLOBAL__N__14e552c2_4_k_cu_db92b4fc26bn_bwd_dbeta_dgamma_kernelILb1ELi256EEEvPKfS2_S2_S2_PfS3_iiii_param_1];
	cvt.u32.u64 	%r15, %rd364;
	div.s32 	%r16, %r15, %r7;
	mul.lo.s32 	%r17, %r16, %r7;
	sub.s32 	%r18, %r15, %r17;
	cvt.s64.s32 	%rd134, %rd363;
	cvt.s64.s32 	%rd135, %r16;
	cvt.s64.s32 	%rd136, %r18;
	mad.lo.s64 	%rd137, %rd134, %rd2, %rd135;
	mad.lo.s64 	%rd138, %rd137, %rd3, %rd136;
	mad.lo.s64 	%rd139, %rd138, %rd8, %rd5;
	shl.b64 	%rd140, %rd139, 2;
	add.s64 	%rd141, %rd1, %rd140;
	ld.global.nc.f32 	%f45, [%rd141];
	add.f32 	%f17, %f158, %f45;
	cvta.to.global.u64 	%rd142, %rd331;
	add.s64 	%rd143, %rd142, %rd140;
	ld.global.nc.f32 	%f46, [%rd143];
	sub.f32 	%f47, %f46, %f1;
	mul.f32 	%f48, %f2, %f47;
	fma.rn.f32 	%f18, %f45, %f48, %f159;
	add.s64 	%rd144, %rd371, 256;
	or.b64  	%rd145, %rd144, %rd7;
	and.b64  	%rd146, %rd145, -4294967296;
	setp.ne.s64 	%p6, %rd146, 0;
	@%p6 bra 	$L__BB4_39;
	cvt.u32.u64 	%r20, %rd371;
	add.s32 	%r21, %r20, 256;
	div.u32 	%r22, %r21, %r10;
	mul.lo.s32 	%r23, %r22, %r10;
	sub.s32 	%r24, %r21, %r23;
	cvt.u64.u32 	%rd365, %r22;
	cvt.u64.u32 	%rd366, %r24;
	bra.uni 	$L__BB4_40;
$L__BB4_39:
	add.s64 	%rd147, %rd371, 256;
	div.s64 	%rd365, %rd147, %rd7;
	mul.lo.s64 	%rd148, %rd365, %rd7;
	sub.s64 	%rd366, %rd147, %rd148;
$L__BB4_40:
	ld.param.u64 	%rd332, [_ZN36_GLOBAL__N__14e552c2_4_k_cu_db92b4fc26bn_bwd_dbeta_dgamma_kernelILb1ELi256EEEvPKfS2_S2_S2_PfS3_iiii_param_1];
	cvt.u32.u64 	%r25, %rd366;
	div.s32 	%r26, %r25, %r7;
	mul.lo.s32 	%r27, %r26, %r7;
	sub.s32 	%r28, %r25, %r27;
	cvt.s64.s32 	%rd149, %rd365;
	cvt.s64.s32 	%rd150, %r26;
	cvt.s64.s32 	%rd151, %r28;
	mad.lo.s64 	%rd152, %rd149, %rd2, %rd150;
	mad.lo.s64 	%rd153, %rd152, %rd3, %rd151;
	mad.lo.s64 	%rd154, %rd153, %rd8, %rd5;
	shl.b64 	%rd155, %rd154, 2;
	add.s64 	%rd156, %rd1, %rd155;
	ld.global.nc.f32 	%f49, [%rd156];
	add.f32 	%f19, %f17, %f49;
	cvta.to.global.u64 	%rd157, %rd332;
	add.s64 	%rd158, %rd157, %rd155;
	ld.global.nc.f32 	%f50, [%rd158];
	sub.f32 	%f51, %f50, %f1;
	mul.f32 	%f52, %f2, %f51;
	fma.rn.f32 	%f20, %f49, %f52, %f18;
	add.s64 	%rd159, %rd371, 512;
	or.b64  	%rd160, %rd159, %rd7;
	and.b64  	%rd161, %rd160, -4294967296;
	setp.ne.s64 	%p7, %rd161, 0;
	@%p7 bra 	$L__BB4_42;
	cvt.u32.u64 	%r29, %rd7;
	cvt.u32.u64 	%r30, %rd371;
	add.s32 	%r31, %r30, 512;
	div.u32 	%r32, %r31, %r29;
	mul.lo.s32 	%r33, %r32, %r29;
	sub.s32 	%r34, %r31, %r33;
	cvt.u64.u32 	%rd367, %r32;
	cvt.u64.u32 	%rd368, %r34;
	bra.uni 	$L__BB4_43;
$L__BB4_42:
	add.s64 	%rd162, %rd371, 512;
	div.s64 	%rd367, %rd162, %rd7;
	mul.lo.s64 	%rd163, %rd367, %rd7;
	sub.s64 	%rd368, %rd162, %rd163;
$L__BB4_43:
	ld.param.u64 	%rd333, [_ZN36_GLOBAL__N__14e552c2_4_k_cu_db92b4fc26bn_bwd_dbeta_dgamma_kernelILb1ELi256EEEvPKfS2_S2_S2_PfS3_iiii_param_1];
	cvt.u32.u64 	%r35, %rd368;
	div.s32 	%r36, %r35, %r7;
	mul.lo.s32 	%r37, %r36, %r7;
	sub.s32 	%r38, %r35, %r37;
	cvt.s64.s32 	%rd164, %rd367;
	cvt.s64.s32 	%rd165, %r36;
	cvt.s64.s32 	%rd166, %r38;
	mad.lo.s64 	%rd167, %rd164, %rd2, %rd165;
	mad.lo.s64 	%rd168, %rd167, %rd3, %rd166;
	mad.lo.s64 	%rd169, %rd168, %rd8, %rd5;
	shl.b64 	%rd170, %rd169, 2;
	add.s64 	%rd171, %rd1, %rd170;
	ld.global.nc.f32 	%f53, [%rd171];
	add.f32 	%f21, %f19, %f53;
	cvta.to.global.u64 	%rd172, %rd333;
	add.s64 	%rd173, %rd172, %rd170;
	ld.global.nc.f32 	%f54, [%rd173];
	sub.f32 	%f55, %f54, %f1;
	mul.f32 	%f56, %f2, %f55;
	fma.rn.f32 	%f22, %f53, %f56, %f20;
	add.s64 	%rd174, %rd371, 768;
	or.b64  	%rd175, %rd174, %rd7;
	and.b64  	%rd176, %rd175, -4294967296;
	setp.ne.s64 	%p8, %rd176, 0;
	@%p8 bra 	$L__BB4_45;
	cvt.u32.u64 	%r39, %rd7;
	cvt.u32.u64 	%r40, %rd371;
	add.s32 	%r41, %r40, 768;
	div.u32 	%r42, %r41, %r39;
	mul.lo.s32 	%r43, %r42, %r39;
	sub.s32 	%r44, %r41, %r43;
	cvt.u64.u32 	%rd369, %r42;
	cvt.u64.u32 	%rd370, %r44;
	bra.uni 	$L__BB4_46;
$L__BB4_45:
	add.s64 	%rd177, %rd371, 768;
	div.s64 	%rd369, %rd177, %rd7;
	mul.lo.s64 	%rd178, %rd369, %rd7;
	sub.s64 	%rd370, %rd177, %rd178;
$L__BB4_46:
	ld.param.u64 	%rd334, [_ZN36_GLOBAL__N__14e552c2_4_k_cu_db92b4fc26bn_bwd_dbeta_dgamma_kernelILb1ELi256EEEvPKfS2_S2_S2_PfS3_iiii_param_1];
	cvt.u32.u64 	%r45, %rd370;
	div.s32 	%r46, %r45, %r7;
	mul.lo.s32 	%r47, %r46, %r7;
	sub.s32 	%r48, %r45, %r47;
	cvt.s64.s32 	%rd179, %rd369;
	cvt.s64.s32 	%rd180, %r46;
	cvt.s64.s32 	%rd181, %r48;
	mad.lo.s64 	%rd182, %rd179, %rd2, %rd180;
	mad.lo.s64 	%rd183, %rd182, %rd3, %rd181;
	mad.lo.s64 	%rd184, %rd183, %rd8, %rd5;
	shl.b64 	%rd185, %rd184, 2;
	add.s64 	%rd186, %rd1, %rd185;
	ld.global.nc.f32 	%f57, [%rd186];
	add.f32 	%f158, %f21, %f57;
	cvta.to.global.u64 	%rd187, %rd334;
	add.s64 	%rd188, %rd187, %rd185;
	ld.global.nc.f32 	%f58, [%rd188];
	sub.f32 	%f59, %f58, %f1;
	mul.f32 	%f60, %f2, %f59;
	fma.rn.f32 	%f159, %f57, %f60, %f22;
	add.s64 	%rd371, %rd371, 1024;
	add.s64 	%rd361, %rd361, -4;
	setp.ne.s64 	%p9, %rd361, 0;
	@%p9 bra 	$L__BB4_34;
$L__BB4_47:
	ld.param.u32 	%r150, [_ZN36_GLOBAL__N__14e552c2_4_k_cu_db92b4fc26bn_bwd_dbeta_dgamma_kernelILb1ELi256EEEvPKfS2_S2_S2_PfS3_iiii_param_6];
	cvt.s64.s32 	%rd190, %r150;
	mul.lo.s64 	%rd191, %rd2, %rd190;
	not.b64 	%rd192, %rd6;
	mad.lo.s64 	%rd193, %rd191, %rd3, %rd192;
	shr.u64 	%rd194, %rd193, 8;
	add.s64 	%rd195, %rd194, 1;
	and.b64  	%rd189, %rd195, 3;
	setp.eq.s64 	%p10, %rd189, 0;
	@%p10 bra 	$L__BB4_61;
	setp.eq.s64 	%p11, %rd189, 1;
	@%p11 bra 	$L__BB4_56;
	or.b64  	%rd196, %rd371, %rd7;
	and.b64  	%rd197, %rd196, -4294967296;
	setp.ne.s64 	%p12, %rd197, 0;
	@%p12 bra 	$L__BB4_51;
	cvt.u32.u64 	%r49, %rd7;
	cvt.u32.u64 	%r50, %rd371;
	div.u32 	%r51, %r50, %r49;
	mul.lo.s32 	%r52, %r51, %r49;
	sub.s32 	%r53, %r50, %r52;
	cvt.u64.u32 	%rd372, %r51;
	cvt.u64.u32 	%rd373, %r53;
	bra.uni 	$L__BB4_52;
$L__BB4_51:
	div.s64 	%rd372, %rd371, %rd7;
	mul.lo.s64 	%rd198, %rd372, %rd7;
	sub.s64 	%rd373, %rd371, %rd198;
$L__BB4_52:
	ld.param.u64 	%rd335, [_ZN36_GLOBAL__N__14e552c2_4_k_cu_db92b4fc26bn_bwd_dbeta_dgamma_kernelILb1ELi256EEEvPKfS2_S2_S2_PfS3_iiii_param_1];
	cvt.u32.u64 	%r54, %rd373;
	div.s32 	%r55, %r54, %r7;
	mul.lo.s32 	%r56, %r55, %r7;
	sub.s32 	%r57, %r54, %r56;
	cvt.s64.s32 	%rd199, %rd372;
	cvt.s64.s32 	%rd200, %r55;
	cvt.s64.s32 	%rd201, %r57;
	mad.lo.s64 	%rd202, %rd199, %rd2, %rd200;
	mad.lo.s64 	%rd203, %rd202, %rd3, %rd201;
	mad.lo.s64 	%rd204, %rd203, %rd8, %rd5;
	shl.b64 	%rd205, %rd204, 2;
	add.s64 	%rd206, %rd1, %rd205;
	ld.global.nc.f32 	%f62, [%rd206];
	add.f32 	%f29, %f158, %f62;
	cvta.to.global.u64 	%rd207, %rd335;
	add.s64 	%rd208, %rd207, %rd205;
	ld.global.nc.f32 	%f63, [%rd208];
	sub.f32 	%f64, %f63, %f1;
	mul.f32 	%f65, %f2, %f64;
	fma.rn.f32 	%f30, %f62, %f65, %f159;
	add.s64 	%rd209, %rd371, 256;
	or.b64  	%rd210, %rd209, %rd7;
	and.b64  	%rd211, %rd210, -4294967296;
	setp.ne.s64 	%p13, %rd211, 0;
	@%p13 bra 	$L__BB4_54;
	cvt.u32.u64 	%r58, %rd7;
	cvt.u32.u64 	%r59, %rd371;
	add.s32 	%r60, %r59, 256;
	div.u32 	%r61, %r60, %r58;
	mul.lo.s32 	%r62, %r61, %r58;
	sub.s32 	%r63, %r60, %r62;
	cvt.u64.u32 	%rd374, %r61;
	cvt.u64.u32 	%rd375, %r63;
	bra.uni 	$L__BB4_55;
$L__BB4_54:
	div.s64 	%rd374, %rd209, %rd7;
	mul.lo.s64 	%rd213, %rd374, %rd7;
	sub.s64 	%rd375, %rd209, %rd213;
$L__BB4_55:
	ld.param.u64 	%rd336, [_ZN36_GLOBAL__N__14e552c2_4_k_cu_db92b4fc26bn_bwd_dbeta_dgamma_kernelILb1ELi256EEEvPKfS2_S2_S2_PfS3_iiii_param_1];
	cvt.u32.u64 	%r64, %rd375;
	div.s32 	%r65, %r64, %r7;
	mul.lo.s32 	%r66, %r65, %r7;
	sub.s32 	%r67, %r64, %r66;
	cvt.s64.s32 	%rd214, %rd374;
	cvt.s64.s32 	%rd215, %r65;
	cvt.s64.s32 	%rd216, %r67;
	mad.lo.s64 	%rd217, %rd214, %rd2, %rd215;
	mad.lo.s64 	%rd218, %rd217, %rd3, %rd216;
	mad.lo.s64 	%rd219, %rd218, %rd8, %rd5;
	shl.b64 	%rd220, %rd219, 2;
	add.s64 	%rd221, %rd1, %rd220;
	ld.global.nc.f32 	%f66, [%rd221];
	add.f32 	%f158, %f29, %f66;
	cvta.to.global.u64 	%rd222, %rd336;
	add.s64 	%rd223, %rd222, %rd220;
	ld.global.nc.f32 	%f67, [%rd223];
	sub.f32 	%f68, %f67, %f1;
	mul.f32 	%f69, %f2, %f68;
	fma.rn.f32 	%f159, %f66, %f69, %f30;
	add.s64 	%rd371, %rd371, 512;
$L__BB4_56:
	ld.param.u32 	%r151, [_ZN36_GLOBAL__N__14e552c2_4_k_cu_db92b4fc26bn_bwd_dbeta_dgamma_kernelILb1ELi256EEEvPKfS2_S2_S2_PfS3_iiii_param_6];
	cvt.u64.u32 	%rd224, %r151;
	mul.lo.s64 	%rd225, %rd2, %rd224;
	not.b64 	%rd226, %rd6;
	mad.lo.s64 	%rd227, %rd225, %rd3, %rd226;
	and.b64  	%rd228, %rd227, 256;
	setp.ne.s64 	%p14, %rd228, 0;
	@%p14 bra 	$L__BB4_61;
	or.b64  	%rd229, %rd371, %rd7;
	and.b64  	%rd230, %rd229, -4294967296;
	setp.ne.s64 	%p15, %rd230, 0;
	@%p15 bra 	$L__BB4_59;
	cvt.u32.u64 	%r68, %rd7;
	cvt.u32.u64 	%r69, %rd371;
	div.u32 	%r70, %r69, %r68;
	mul.lo.s32 	%r71, %r70, %r68;
	sub.s32 	%r72, %r69, %r71;
	cvt.u64.u32 	%rd377, %r70;
	cvt.u64.u32 	%rd378, %r72;
	bra.uni 	$L__BB4_60;
$L__BB4_59:
	div.s64 	%rd377, %rd371, %rd7;
	mul.lo.s64 	%rd231, %rd377, %rd7;
	sub.s64 	%rd378, %rd371, %rd231;
$L__BB4_60:
	ld.param.u64 	%rd337, [_ZN36_GLOBAL__N__14e552c2_4_k_cu_db92b4fc26bn_bwd_dbeta_dgamma_kernelILb1ELi256EEEvPKfS2_S2_S2_PfS3_iiii_param_1];
	cvt.u32.u64 	%r73, %rd378;
	div.s32 	%r74, %r73, %r7;
	mul.lo.s32 	%r75, %r74, %r7;
	sub.s32 	%r76, %r73, %r75;
	cvt.s64.s32 	%rd232, %rd377;
	cvt.s64.s32 	%rd233, %r74;
	cvt.s64.s32 	%rd234, %r76;
	mad.lo.s64 	%rd235, %rd232, %rd2, %rd233;
	mad.lo.s64 	%rd236, %rd235, %rd3, %rd234;
	mad.lo.s64 	%rd237, %rd236, %rd8, %rd5;
	shl.b64 	%rd238, %rd237, 2;
	add.s64 	%rd239, %rd1, %rd238;
	ld.global.nc.f32 	%f70, [%rd239];
	add.f32 	%f158, %f158, %f70;
	cvta.to.global.u64 	%rd240, %rd337;
	add.s64 	%rd241, %rd240, %rd238;
	ld.global.nc.f32 	%f71, [%rd241];
	sub.f32 	%f72, %f71, %f1;
	mul.f32 	%f73, %f2, %f72;
	fma.rn.f32 	%f159, %f70, %f73, %f159;
$L__BB4_61:
	cvt.u32.u64 	%r140, %rd6;
	shl.b32 	%r141, %r140, 2;
	mov.u32 	%r142, _ZN36_GLOBAL__N__14e552c2_4_k_cu_db92b4fc4smemE;
	add.s32 	%r2, %r142, %r141;
	st.shared.f32 	[%r2], %f158;
	st.shared.f32 	[%r2+1024], %f159;
	bar.sync 	0;
	setp.gt.u32 	%p28, %r140, 127;
	@%p28 bra 	$L__BB4_63;
	ld.shared.f32 	%f88, [%r2+512];
	ld.shared.f32 	%f89, [%r2];
	add.f32 	%f90, %f88, %f89;
	st.shared.f32 	[%r2], %f90;
	ld.shared.f32 	%f91, [%r2+1536];
	ld.shared.f32 	%f92, [%r2+1024];
	add.f32 	%f93, %f91, %f92;
	st.shared.f32 	[%r2+1024], %f93;
$L__BB4_63:
	bar.sync 	0;
	setp.gt.u32 	%p29, %r140, 63;
	@%p29 bra 	$L__BB4_65;
	ld.shared.f32 	%f94, [%r2+256];
	ld.shared.f32 	%f95, [%r2];
	add.f32 	%f96, %f94, %f95;
	st.shared.f32 	[%r2], %f96;
	ld.shared.f32 	%f97, [%r2+1280];
	ld.shared.f32 	%f98, [%r2+1024];
	add.f32 	%f99, %f97, %f98;
	st.shared.f32 	[%r2+1024], %f99;
$L__BB4_65:
	bar.sync 	0;
	setp.gt.u32 	%p30, %r140, 31;
	@%p30 bra 	$L__BB4_67;
	ld.shared.f32 	%f100, [%r2+128];
	ld.shared.f32 	%f101, [%r2];
	add.f32 	%f102, %f100, %f101;
	st.shared.f32 	[%r2], %f102;
	ld.shared.f32 	%f103, [%r2+1152];
	ld.shared.f32 	%f104, [%r2+1024];
	add.f32 	%f105, %f103, %f104;
	st.shared.f32 	[%r2+1024], %f105;
$L__BB4_67:
	bar.sync 	0;
	setp.gt.u32 	%p31, %r140, 15;
	@%p31 bra 	$L__BB4_69;
	ld.shared.f32 	%f106, [%r2+64];
	ld.shared.f32 	%f107, [%r2];
	add.f32 	%f108, %f106, %f107;
	st.shared.f32 	[%r2], %f108;
	ld.shared.f32 	%f109, [%r2+1088];
	ld.shared.f32 	%f110, [%r2+1024];
	add.f32 	%f111, %f109, %f110;
	st.shared.f32 	[%r2+1024], %f111;
$L__BB4_69:
	bar.sync 	0;
	setp.gt.u32 	%p32, %r140, 7;
	@%p32 bra 	$L__BB4_71;
	ld.shared.f32 	%f112, [%r2+32];
	ld.shared.f32 	%f113, [%r2];
	add.f32 	%f114, %f112, %f113;
	st.shared.f32 	[%r2], %f114;
	ld.shared.f32 	%f115, [%r2+1056];
	ld.shared.f32 	%f116, [%r2+1024];
	add.f32 	%f117, %f115, %f116;
	st.shared.f32 	[%r2+1024], %f117;
$L__BB4_71:
	bar.sync 	0;
	setp.gt.u32 	%p33, %r140, 3;
	@%p33 bra 	$L__BB4_73;
	ld.shared.f32 	%f118, [%r2+16];
	ld.shared.f32 	%f119, [%r2];
	add.f32 	%f120, %f118, %f119;
	st.shared.f32 	[%r2], %f120;
	ld.shared.f32 	%f121, [%r2+1040];
	ld.shared.f32 	%f122, [%r2+1024];
	add.f32 	%f123, %f121, %f122;
	st.shared.f32 	[%r2+1024], %f123;
$L__BB4_73:
	bar.sync 	0;
	setp.gt.u32 	%p34, %r140, 1;
	@%p34 bra 	$L__BB4_75;
	ld.shared.f32 	%f124, [%r2+8];
	ld.shared.f32 	%f125, [%r2];
	add.f32 	%f126, %f124, %f125;
	st.shared.f32 	[%r2], %f126;
	ld.shared.f32 	%f127, [%r2+1032];
	ld.shared.f32 	%f128, [%r2+1024];
	add.f32 	%f129, %f127, %f128;
	st.shared.f32 	[%r2+1024], %f129;
$L__BB4_75:
	bar.sync 	0;
	setp.ne.s32 	%p35, %r140, 0;
	@%p35 bra 	$L__BB4_77;
	ld.shared.f32 	%f130, [_ZN36_GLOBAL__N__14e552c2_4_k_cu_db92b4fc4smemE+4];
	ld.shared.f32 	%f131, [%r2];
	add.f32 	%f132, %f130, %f131;
	st.shared.f32 	[%r2], %f132;
	ld.shared.f32 	%f133, [_ZN36_GLOBAL__N__14e552c2_4_k_cu_db92b4fc4smemE+1028];
	ld.shared.f32 	%f134, [%r2+1024];
	add.f32 	%f135, %f133, %f134;
	st.shared.f32 	[%r2+1024], %f135;
$L__BB4_77:
	setp.ne.s32 	%p36, %r140, 0;
	bar.sync 	0;
	@%p36 bra 	$L__BB4_82;
	ld.param.u64 	%rd338, [_ZN36_GLOBAL__N__14e552c2_4_k_cu_db92b4fc26bn_bwd_dbeta_dgamma_kernelILb1ELi256EEEvPKfS2_S2_S2_PfS3_iiii_param_4];
	setp.eq.s64 	%p37, %rd338, 0;
	@%p37 bra 	$L__BB4_80;
	ld.param.u64 	%rd339, [_ZN36_GLOBAL__N__14e552c2_4_k_cu_db92b4fc26bn_bwd_dbeta_dgamma_kernelILb1ELi256EEEvPKfS2_S2_S2_PfS3_iiii_param_4];
	ld.shared.f32 	%f136, [_ZN36_GLOBAL__N__14e552c2_4_k_cu_db92b4fc4smemE];
	cvta.to.global.u64 	%rd325, %rd339;
	shl.b64 	%rd326, %rd5, 2;
	add.s64 	%rd327, %rd325, %rd326;
	ld.global.f32 	%f137, [%rd327];
	add.f32 	%f138, %f136, %f137;
	st.global.f32 	[%rd327], %f138;
$L__BB4_80:
	ld.param.u64 	%rd341, [_ZN36_GLOBAL__N__14e552c2_4_k_cu_db92b4fc26bn_bwd_dbeta_dgamma_kernelILb1ELi256EEEvPKfS2_S2_S2_PfS3_iiii_param_5];
	setp.eq.s64 	%p38, %rd341, 0;
	@%p38 bra 	$L__BB4_82;
	ld.param.u64 	%rd342, [_ZN36_GLOBAL__N__14e552c2_4_k_cu_db92b4fc26bn_bwd_dbeta_dgamma_kernelILb1ELi256EEEvPKfS2_S2_S2_PfS3_iiii_param_5];
	ld.shared.f32 	%f139, [_ZN36_GLOBAL__N__14e552c2_4_k_cu_db92b4fc4smemE+1024];
	cvta.to.global.u64 	%rd328, %rd342;
	shl.b64 	%rd329, %rd5, 2;
	add.s64 	%rd330, %rd328, %rd329;
	ld.global.f32 	%f140, [%rd330];
	add.f32 	%f141, %f139, %f140;
	st.global.f32 	[%rd330], %f141;
$L__BB4_82:
	ret;

}
.entry _ZN36_GLOBAL__N__14e552c2_4_k_cu_db92b4fc26bn_bwd_dbeta_dgamma_kernelILb0ELi256EEEvPKfS2_S2_S2_PfS3_iiii(
	.param .u64 .ptr .align 1 _ZN36_GLOBAL__N__14e552c2_4_k_cu_db92b4fc26bn_bwd_dbeta_dgamma_kernelILb0ELi256EEEvPKfS2_S2_S2_PfS3_iiii_param_0,
	.param .u64 .ptr .align 1 _ZN36_GLOBAL__N__14e552c2_4_k_cu_db92b4fc26bn_bwd_dbeta_dgamma_kernelILb0ELi256EEEvPKfS2_S2_S2_PfS3_iiii_param_1,
	.param .u64 .ptr .align 1 _ZN36_GLOBAL__N__14e552c2_4_k_cu_db92b4fc26bn_bwd_dbeta_dgamma_kernelILb0ELi256EEEvPKfS2_S2_S2_PfS3_iiii_param_2,
	.param .u64 .ptr .align 1 _ZN36_GLOBAL__N__14e552c2_4_k_cu_db92b4fc26bn_bwd_dbeta_dgamma_kernelILb0ELi256EEEvPKfS2_S2_S2_PfS3_iiii_param_3,
	.param .u64 .ptr .align 1 _ZN36_GLOBAL__N__14e552c2_4_k_cu_db92b4fc26bn_bwd_dbeta_dgamma_kernelILb0ELi256EEEvPKfS2_S2_S2_PfS3_iiii_param_4,
	.param .u64 .ptr .align 1 _ZN36_GLOBAL__N__14e552c2_4_k_cu_db92b4fc26bn_bwd_dbeta_dgamma_kernelILb0ELi256EEEvPKfS2_S2_S2_PfS3_iiii_param_5,
	.param .u32 _ZN36_GLOBAL__N__14e552c2_4_k_cu_db92b4fc26bn_bwd_dbeta_dgamma_kernelILb0ELi256EEEvPKfS2_S2_S2_PfS3_iiii_param_6,
	.param .u32 _ZN36_GLOBAL__N__14e552c2_4_k_cu_db92b4fc26bn_bwd_dbeta_dgamma_kernelILb0ELi256EEEvPKfS2_S2_S2_PfS3_iiii_param_7,
	.param .u32 _ZN36_GLOBAL__N__14e552c2_4_k_cu_db92b4fc26bn_bwd_dbeta_dgamma_kernelILb0ELi256EEEvPKfS2_S2_S2_PfS3_iiii_param_8,
	.param .u32 _ZN36_GLOBAL__N__14e552c2_4_k_cu_db92b4fc26bn_bwd_dbeta_dgamma_kernelILb0ELi256EEEvPKfS2_S2_S2_PfS3_iiii_param_9
)
.maxntid 256
{
	.reg .pred 	%p<39>;
	.reg .b32 	%r<152>;
	.reg .b32 	%f<160>;
	.reg .b64 	%rd<379>;

	ld.param.u64 	%rd121, [_ZN36_GLOBAL__N__14e552c2_4_k_cu_db92b4fc26bn_bwd_dbeta_dgamma_kernelILb0ELi256EEEvPKfS2_S2_S2_PfS3_iiii_param_0];
	ld.param.u64 	%rd117, [_ZN36_GLOBAL__N__14e552c2_4_k_cu_db92b4fc26bn_bwd_dbeta_dgamma_kernelILb0ELi256EEEvPKfS2_S2_S2_PfS3_iiii_param_2];
	ld.param.u64 	%rd118, [_ZN36_GLOBAL__N__14e552c2_4_k_cu_db92b4fc26bn_bwd_dbeta_dgamma_kernelILb0ELi256EEEvPKfS2_S2_S2_PfS3_iiii_param_3];
	ld.param.u32 	%r5, [_ZN36_GLOBAL__N__14e552c2_4_k_cu_db92b4fc26bn_bwd_dbeta_dgamma_kernelILb0ELi256EEEvPKfS2_S2_S2_PfS3_iiii_param_7];
	ld.param.u32 	%r6, [_ZN36_GLOBAL__N__14e552c2_4_k_cu_db92b4fc26bn_bwd_dbeta_dgamma_kernelILb0ELi256EEEvPKfS2_S2_S2_PfS3_iiii_param_8];
	ld.param.u32 	%r7, [_ZN36_GLOBAL__N__14e552c2_4_k_cu_db92b4fc26bn_bwd_dbeta_dgamma_kernelILb0ELi256EEEvPKfS2_S2_S2_PfS3_iiii_param_9];
	cvta.to.global.u64 	%rd1, %rd121;
	mov.u32 	%r1, %ctaid.x;
	setp.ge.s32 	%p1, %r1, %r5;
	mov.f32 	%f159, 0f00000000;
	@%p1 bra 	$L__BB5_82;
	ld.param.u32 	%r149, [_ZN36_GLOBAL__N__14e552c2_4_k_cu_db92b4fc26bn_bwd_dbeta_dgamma_kernelILb0ELi256EEEvPKfS2_S2_S2_PfS3_iiii_param_6];
	cvta.to.global.u64 	%rd122, %rd117;
	cvta.to.global.u64 	%rd123, %rd118;
	mov.u32 	%r8, %tid.x;
	cvt.s64.s32 	%rd2, %r6;
	mul.wide.s32 	%rd124, %r6, %r149;
	cvt.s64.s32 	%rd3, %r7;
	mul.lo.s64 	%rd4, %rd124, %rd3;
	cvt.u64.u32 	%rd5, %r1;
	mul.wide.u32 	%rd125, %r1, 4;
	add.s64 	%rd126, %rd122, %rd125;
	ld.global.nc.f32 	%f1, [%rd126];
	add.s64 	%rd127, %rd123, %rd125;
	ld.global.nc.f32 	%f2, [%rd127];
	cvt.u64.u32 	%rd6, %r8;
	setp.le.s64 	%p2, %rd4, %rd6;
	mov.f32 	%f158, 0f00000000;
	@%p2 bra 	$L__BB5_61;
	ld.param.u64 	%rd340, [_ZN36_GLOBAL__N__14e552c2_4_k_cu_db92b4fc26bn_bwd_dbeta_dgamma_kernelILb0ELi256EEEvPKfS2_S2_S2_PfS3_iiii_param_5];
	mul.lo.s32 	%r9, %r7, %r6;
	cvt.s64.s32 	%rd7, %r9;
	cvt.u64.u32 	%rd8, %r5;
	setp.ne.s64 	%p3, %rd340, 0;
	@%p3 bra 	$L__BB5_32;
	not.b64 	%rd242, %rd6;
	add.s64 	%rd9, %rd4, %rd242;
	shr.u64 	%rd243, %rd9, 8;
	add.s64 	%rd10, %rd243, 1;
	setp.lt.u64 	%p16, %rd9, 768;
	mov.f32 	%f158, 0f00000000;
	mov.u64 	%rd353, %rd6;
	@%p16 bra 	$L__BB5_18;
	and.b64  	%rd343, %rd10, 144115188075855868;
	mov.f32 	%f158, 0f00000000;
	cvt.u32.u64 	%r77, %rd7;
	mov.u64 	%rd353, %rd6;
$L__BB5_5:
	.pragma "nounroll";
	or.b64  	%rd244, %rd353, %rd7;
	and.b64  	%rd245, %rd244, -4294967296;
	setp.ne.s64 	%p17, %rd245, 0;
	@%p17 bra 	$L__BB5_7;
	cvt.u32.u64 	%r78, %rd353;
	div.u32 	%r79, %r78, %r77;
	mul.lo.s32 	%r80, %r79, %r77;
	sub.s32 	%r81, %r78, %r80;
	cvt.u64.u32 	%rd345, %r79;
	cvt.u64.u32 	%rd346, %r81;
	bra.uni 	$L__BB5_8;
$L__BB5_7:
	div.s64 	%rd345, %rd353, %rd7;
	mul.lo.s64 	%rd246, %rd345, %rd7;
	sub.s64 	%rd346, %rd353, %rd246;
$L__BB5_8:
	cvt.u32.u64 	%r82, %rd346;
	div.s32 	%r83, %r82, %r7;
	mul.lo.s32 	%r84, %r83, %r7;
	sub.s32 	%r85, %r82, %r84;
	cvt.s64.s32 	%rd247, %rd345;
	cvt.s64.s32 	%rd248, %r83;
	cvt.s64.s32 	%rd249, %r85;
	mad.lo.s64 	%rd250, %rd247, %rd8, %rd5;
	mad.lo.s64 	%rd251, %rd250, %rd2, %rd248;
	mad.lo.s64 	%rd252, %rd251, %rd3, %rd249;
	shl.b64 	%rd253, %rd252, 2;
	add.s64 	%rd254, %rd1, %rd253;
	ld.global.nc.f32 	%f77, [%rd254];
	add.f32 	%f4, %f158, %f77;
	add.s64 	%rd20, %rd353, 256;
	or.b64  	%rd255, %rd20, %rd7;
	and.b64  	%rd256, %rd255, -4294967296;
	setp.ne.s64 	%p18, %rd256, 0;
	@%p18 bra 	$L__BB5_10;
	cvt.u32.u64 	%r87, %rd20;
	div.u32 	%r88, %r87, %r77;
	mul.lo.s32 	%r89, %r88, %r77;
	sub.s32 	%r90, %r87, %r89;
	cvt.u64.u32 	%rd347, %r88;
	cvt.u64.u32 	%rd348, %r90;
	bra.uni 	$L__BB5_11;
$L__BB5_10:
	div.s64 	%rd347, %rd20, %rd7;
	mul.lo.s64 	%rd257, %rd347, %rd7;
	sub.s64 	%rd348, %rd20, %rd257;
$L__BB5_11:
	cvt.u32.u64 	%r91, %rd348;
	div.s32 	%r92, %r91, %r7;
	mul.lo.s32 	%r93, %r92, %r7;
	sub.s32 	%r94, %r91, %r93;
	cvt.s64.s32 	%rd258, %rd347;
	cvt.s64.s32 	%rd259, %r92;
	cvt.s64.s32 	%rd260, %r94;
	mad.lo.s64 	%rd261, %rd258, %rd8, %rd5;
	mad.lo.s64 	%rd262, %rd261, %rd2, %rd259;
	mad.lo.s64 	%rd263, %rd262, %rd3, %rd260;
	shl.b64 	%rd264, %rd263, 2;
	add.s64 	%rd265, %rd1, %rd264;
	ld.global.nc.f32 	%f78, [%rd265];
	add.f32 	%f5, %f4, %f78;
	add.s64 	%rd27, %rd353, 512;
	or.b64  	%rd266, %rd27, %rd7;
	and.b64  	%rd267, %rd266, -4294967296;
	setp.ne.s64 	%p19, %rd267, 0;
	@%p19 bra 	$L__BB5_13;
	cvt.u32.u64 	%r96, %rd27;
	div.u32 	%r97, %r96, %r77;
	mul.lo.s32 	%r98, %r97, %r77;
	sub.s32 	%r99, %r96, %r98;
	cvt.u64.u32 	%rd349, %r97;
	cvt.u64.u32 	%rd350, %r99;
	bra.uni 	$L__BB5_14;
$L__BB5_13:
	div.s64 	%rd349, %rd27, %rd7;
	mul.lo.s64 	%rd268, %rd349, %rd7;
	sub.s64 	%rd350, %rd27, %rd268;
$L__BB5_14:
	cvt.u32.u64 	%r100, %rd350;
	div.s32 	%r101, %r100, %r7;
	mul.lo.s32 	%r102, %r101, %r7;
	sub.s32 	%r103, %r100, %r102;
	cvt.s64.s32 	%rd269, %rd349;
	cvt.s64.s32 	%rd270, %r101;
	cvt.s64.s32 	%rd271, %r103;
	mad.lo.s64 	%rd272, %rd269, %rd8, %rd5;
	mad.lo.s64 	%rd273, %rd272, %rd2, %rd270;
	mad.lo.s64 	%rd274, %rd273, %rd3, %rd271;
	shl.b64 	%rd275, %rd274, 2;
	add.s64 	%rd276, %rd1, %rd275;
	ld.global.nc.f32 	%f79, [%rd276];
	add.f32 	%f6, %f5, %f79;
	add.s64 	%rd34, %rd353, 768;
	or.b64  	%rd277, %rd34, %rd7;
	and.b64  	%rd278, %rd277, -4294967296;
	setp.ne.s64 	%p20, %rd278, 0;
	@%p20 bra 	$L__BB5_16;
	cvt.u32.u64 	%r105, %rd34;
	div.u32 	%r106, %r105, %r77;
	mul.lo.s32 	%r107, %r106, %r77;
	sub.s32 	%r108, %r105, %r107;
	cvt.u64.u32 	%rd351, %r106;
	cvt.u64.u32 	%rd352, %r108;
	bra.uni 	$L__BB5_17;
$L__BB5_16:
	div.s64 	%rd351, %rd34, %rd7;
	mul.lo.s64 	%rd279, %rd351, %rd7;
	sub.s64 	%rd352, %rd34, %rd279;
$L__BB5_17:
	cvt.u32.u64 	%r109, %rd352;
	div.s32 	%r110, %r109, %r7;
	mul.lo.s32 	%r111, %r110, %r7;
	sub.s32 	%r112, %r109, %r111;
	cvt.s64.s32 	%rd280, %rd351;
	cvt.s64.s32 	%rd281, %r110;
	cvt.s64.s32 	%rd282, %r112;
	mad.lo.s64 	%rd283, %rd280, %rd8, %rd5;
	mad.lo.s64 	%rd284, %rd283, %rd2, %rd281;
	mad.lo.s64 	%rd285, %rd284, %rd3, %rd282;
	shl.b64 	%rd286, %rd285, 2;
	add.s64 	%rd287, %rd1, %rd286;
	ld.global.nc.f32 	%f80, [%rd287];
	add.f32 	%f158, %f6, %f80;
	add.s64 	%rd353, %rd353, 1024;
	add.s64 	%rd343, %rd343, -4;
	setp.ne.s64 	%p21, %rd343, 0;
	@%p21 bra 	$L__BB5_5;
$L__BB5_18:
	shr.u64 	%rd289, %rd9, 8;
	add.s64 	%rd290, %rd289, 1;
	and.b64  	%rd288, %rd290, 3;
	setp.eq.s64 	%p22, %rd288, 0;
	@%p22 bra 	$L__BB5_61;
	setp.eq.s64 	%p23, %rd288, 1;
	@%p23 bra 	$L__BB5_27;
	or.b64  	%rd291, %rd353, %rd7;
	and.b64  	%rd292, %rd291, -4294967296;
	setp.ne.s64 	%p24, %rd292, 0;
	@%p24 bra 	$L__BB5_22;
	cvt.u32.u64 	%r113, %rd7;
	cvt.u32.u64 	%r114, %rd353;
	div.u32 	%r115, %r114, %r113;
	mul.lo.s32 	%r116, %r115, %r113;
	sub.s32 	%r117, %r114, %r116;
	cvt.u64.u32 	%rd354, %r115;
	cvt.u64.u32 	%rd355, %r117;
	bra.uni 	$L__BB5_23;
$L__BB5_22:
	div.s64 	%rd354, %rd353, %rd7;
	mul.lo.s64 	%rd293, %rd354, %rd7;
	sub.s64 	%rd355, %rd353, %rd293;
$L__BB5_23:
	cvt.u32.u64 	%r118, %rd355;
	div.s32 	%r119, %r118, %r7;
	mul.lo.s32 	%r120, %r119, %r7;
	sub.s32 	%r121, %r118, %r120;
	cvt.s64.s32 	%rd294, %rd354;
	cvt.s64.s32 	%rd295, %r119;
	cvt.s64.s32 	%rd296, %r121;
	mad.lo.s64 	%rd297, %rd294, %rd8, %rd5;
	mad.lo.s64 	%rd298, %rd297, %rd2, %rd295;
	mad.lo.s64 	%rd299, %rd298, %rd3, %rd296;
	shl.b64 	%rd300, %rd299, 2;
	add.s64 	%rd301, %rd1, %rd300;
	ld.global.nc.f32 	%f83, [%rd301];
	add.f32 	%f10, %f158, %f83;
	add.s64 	%rd50, %rd353, 256;
	or.b64  	%rd302, %rd50, %rd7;
	and.b64  	%rd303, %rd302, -4294967296;
	setp.ne.s64 	%p25, %rd303, 0;
	@%p25 bra 	$L__BB5_25;
	cvt.u32.u64 	%r122, %rd7;
	cvt.u32.u64 	%r123, %rd50;
	div.u32 	%r124, %r123, %r122;
	mul.lo.s32 	%r125, %r124, %r122;
	sub.s32 	%r126, %r123, %r125;
	cvt.u64.u32 	%rd356, %r124;
	cvt.u64.u32 	%rd357, %r126;
	bra.uni 	$L__BB5_26;
$L__BB5_25:
	div.s64 	%rd356, %rd50, %rd7;
	mul.lo.s64 	%rd304, %rd356, %rd7;
	sub.s64 	%rd357, %rd50, %rd304;
$L__BB5_26:
	cvt.u32.u64 	%r127, %rd357;
	div.s32 	%r128, %r127, %r7;
	mul.lo.s32 	%r129, %r128, %r7;
	sub.s32 	%r130, %r127, %r129;
	cvt.s64.s32 	%rd305, %rd356;
	cvt.s64.s32 	%rd306, %r128;
	cvt.s64.s32 	%rd307, %r130;
	mad.lo.s64 	%rd308, %rd305, %rd8, %rd5;
	mad.lo.s64 	%rd309, %rd308, %rd2, %rd306;
	mad.lo.s64 	%rd310, %rd309, %rd3, %rd307;
	shl.b64 	%rd311, %rd310, 2;
	add.s64 	%rd312, %rd1, %rd311;
	ld.global.nc.f32 	%f84, [%rd312];
	add.f32 	%f158, %f10, %f84;
	add.s64 	%rd353, %rd353, 512;
$L__BB5_27:
	and.b64  	%rd313, %rd9, 256;
	setp.ne.s64 	%p26, %rd313, 0;
	@%p26 bra 	$L__BB5_61;
	or.b64  	%rd314, %rd353, %rd7;
	and.b64  	%rd315, %rd314, -4294967296;
	setp.ne.s64 	%p27, %rd315, 0;
	@%p27 bra 	$L__BB5_30;
	cvt.u32.u64 	%r131, %rd7;
	cvt.u32.u64 	%r132, %rd353;
	div.u32 	%r133, %r132, %r131;
	mul.lo.s32 	%r134, %r133, %r131;
	sub.s32 	%r135, %r132, %r134;
	cvt.u64.u32 	%rd359, %r133;
	cvt.u64.u32 	%rd360, %r135;
	bra.uni 	$L__BB5_31;
$L__BB5_30:
	div.s64 	%rd359, %rd353, %rd7;
	mul.lo.s64 	%rd316, %rd359, %rd7;
	sub.s64 	%rd360, %rd353, %rd316;
$L__BB5_31:
	cvt.u32.u64 	%r136, %rd360;
	div.s32 	%r137, %r136, %r7;
	mul.lo.s32 	%r138, %r137, %r7;
	sub.s32 	%r139, %r136, %r138;
	cvt.s64.s32 	%rd317, %rd359;
	cvt.s64.s32 	%rd318, %r137;
	cvt.s64.s32 	%rd319, %r139;
	mad.lo.s64 	%rd320, %rd317, %rd8, %rd5;
	mad.lo.s64 	%rd321, %rd320, %rd2, %rd318;
	mad.lo.s64 	%rd322, %rd321, %rd3, %rd319;
	shl.b64 	%rd323, %rd322, 2;
	add.s64 	%rd324, %rd1, %rd323;
	ld.global.nc.f32 	%f87, [%rd324];
	add.f32 	%f158, %f158, %f87;
	bra.uni 	$L__BB5_61;
$L__BB5_32:
	not.b64 	%rd128, %rd6;
	add.s64 	%rd65, %rd4, %rd128;
	setp.lt.u64 	%p4, %rd65, 768;
	mov.f32 	%f159, 0f00000000;
	mov.u64 	%rd371, %rd6;
	mov.f32 	%f158, %f159;
	@%p4 bra 	$L__BB5_47;
	shr.u64 	%rd129, %rd65, 8;
	add.s64 	%rd130, %rd129, 1;
	and.b64  	%rd361, %rd130, 144115188075855868;
	mov.f32 	%f159, 0f00000000;
	cvt.u32.u64 	%r10, %rd7;
	mov.u64 	%rd371, %rd6;
$L__BB5_34:
	.pragma "nounroll";
	or.b64  	%rd131, %rd371, %rd7;
	and.b64  	%rd132, %rd131, -4294967296;
	setp.ne.s64 	%p5, %rd132, 0;
	@%p5 bra 	$L__BB5_36;
	cvt.u32.u64 	%r11, %rd371;
	div.u32 	%r12, %r11, %r10;
	mul.lo.s32 	%r13, %r12, %r10;
	sub.s32 	%r14, %r11, %r13;
	cvt.u64.u32 	%rd363, %r12;
	cvt.u64.u32 	%rd364, %r14;
	bra.uni 	$L__BB5_37;
$L__BB5_36:
	div.s64 	%rd363, %rd371, %rd7;
	mul.lo.s64 	%rd133, %rd363, %rd7;
	sub.s64 	%rd364, %rd371, %rd133;
$L__BB5_37:
	ld.param.u64 	%rd331, [_ZN36_GLOBAL__N__14e552c2_4_k_cu_db92b4fc26bn_bwd_dbeta_dgamma_kernelILb0ELi256EEEvPKfS2_S2_S2_PfS3_iiii_param_1];
	cvt.u32.u64 	%r15, %rd364;
	div.s32 	%r16, %r15, %r7;
	mul.lo.s32 	%r17, %r16, %r7;
	sub.s32 	%r18, %r15, %r17;
	cvt.s64.s32 	%rd134, %rd363;
	cvt.s64.s32 	%rd135, %r16;
	cvt.s64.s32 	%rd136, %r18;
	mad.lo.s64 	%rd137, %rd134, %rd8, %rd5;
	mad.lo.s64 	%rd138, %rd137, %rd2, %rd135;
	mad.lo.s64 	%rd139, %rd138, %rd3, %rd136;
	shl.b64 	%rd140, %rd139, 2;
	add.s64 	%rd141, %rd1, %rd140;
	ld.global.nc.f32 	%f45, [%rd141];
	add.f32 	%f17, %f158, %f45;
	cvta.to.global.u64 	%rd142, %rd331;
	add.s64 	%rd143, %rd142, %rd140;
	ld.global.nc.f32 	%f46, [%rd143];
	sub.f32 	%f47, %f46, %f1;
	mul.f32 	%f48, %f2, %f47;
	fma.rn.f32 	%f18, %f45, %f48, %f159;
	add.s64 	%rd144, %rd371, 256;
	or.b64  	%rd145, %rd144, %rd7;
	and.b64  	%rd146, %rd145, -4294967296;
	setp.ne.s64 	%p6, %rd146, 0;
	@%p6 bra 	$L__BB5_39;
	cvt.u32.u64 	%r20, %rd371;
	add.s32 	%r21, %r20, 256;
	div.u32 	%r22, %r21, %r10;
	mul.lo.s32 	%r23, %r22, %r10;
	sub.s32 	%r24, %r21, %r23;
	cvt.u64.u32 	%rd365, %r22;
	cvt.u64.u32 	%rd366, %r24;
	bra.uni 	$L__BB5_40;
$L__BB5_39:
	add.s64 	%rd147, %rd371, 256;
	div.s64 	%rd365, %rd147, %rd7;
	mul.lo.s64 	%rd148, %rd365, %rd7;
	sub.s64 	%rd366, %rd147, %rd148;
$L__BB5_40:
	ld.param.u64 	%rd332, [_ZN36_GLOBAL__N__14e552c2_4_k_cu_db92b4fc26bn_bwd_dbeta_dgamma_kernelILb0ELi256EEEvPKfS2_S2_S2_PfS3_iiii_param_1];
	cvt.u32.u64 	%r25, %rd366;
	div.s32 	%r26, %r25, %r7;
	mul.lo.s32 	%r27, %r26, %r7;
	sub.s32 	%r28, %r25, %r27;
	cvt.s64.s32 	%rd149, %rd365;
	cvt.s64.s32 	%rd150, %r26;
	cvt.s64.s32 	%rd151, %r28;
	mad.lo.s64 	%rd152, %rd149, %rd8, %rd5;
	mad.lo.s64 	%rd153, %rd152, %rd2, %rd150;
	mad.lo.s64 	%rd154, %rd153, %rd3, %rd151;
	shl.b64 	%rd155, %rd154, 2;
	add.s64 	%rd156, %rd1, %rd155;
	ld.global.nc.f32 	%f49, [%rd156];
	add.f32 	%f19, %f17, %f49;
	cvta.to.global.u64 	%rd157, %rd332;
	add.s64 	%rd158, %rd157, %rd155;
	ld.global.nc.f32 	%f50, [%rd158];
	sub.f32 	%f51, %f50, %f1;
	mul.f32 	%f52, %f2, %f51;
	fma.rn.f32 	%f20, %f49, %f52, %f18;
	add.s64 	%rd159, %rd371, 512;
	or.b64  	%rd160, %rd159, %rd7;
	and.b64  	%rd161, %rd160, -4294967296;
	setp.ne.s64 	%p7, %rd161, 0;
	@%p7 bra 	$L__BB5_42;
	cvt.u32.u64 	%r29, %rd7;
	cvt.u32.u64 	%r30, %rd371;
	add.s32 	%r31, %r30, 512;
	div.u32 	%r32, %r31, %r29;
	mul.lo.s32 	%r33, %r32, %r29;
	sub.s32 	%r34, %r31, %r33;
	cvt.u64.u32 	%rd367, %r32;
	cvt.u64.u32 	%rd368, %r34;
	bra.uni 	$L__BB5_43;
$L__BB5_42:
	add.s64 	%rd162, %rd371, 512;
	div.s64 	%rd367, %rd162, %rd7;
	mul.lo.s64 	%rd163, %rd367, %rd7;
	sub.s64 	%rd368, %rd162, %rd163;
$L__BB5_43:
	ld.param.u64 	%rd333, [_ZN36_GLOBAL__N__14e552c2_4_k_cu_db92b4fc26bn_bwd_dbeta_dgamma_kernelILb0ELi256EEEvPKfS2_S2_S2_PfS3_iiii_param_1];
	cvt.u32.u64 	%r35, %rd368;
	div.s32 	%r36, %r35, %r7;
	mul.lo.s32 	%r37, %r36, %r7;
	sub.s32 	%r38, %r35, %r37;
	cvt.s64.s32 	%rd164, %rd367;
	cvt.s64.s32 	%rd165, %r36;
	cvt.s64.s32 	%rd166, %r38;
	mad.lo.s64 	%rd167, %rd164, %rd8, %rd5;
	mad.lo.s64 	%rd168, %rd167, %rd2, %rd165;
	mad.lo.s64 	%rd169, %rd168, %rd3, %rd166;
	shl.b64 	%rd170, %rd169, 2;
	add.s64 	%rd171, %rd1, %rd170;
	ld.global.nc.f32 	%f53, [%rd171];
	add.f32 	%f21, %f19, %f53;
	cvta.to.global.u64 	%rd172, %rd333;
	add.s64 	%rd173, %rd172, %rd170;
	ld.global.nc.f32 	%f54, [%rd173];
	sub.f32 	%f55, %f54, %f1;
	mul.f32 	%f56, %f2, %f55;
	fma.rn.f32 	%f22, %f53, %f56, %f20;
	add.s64 	%rd174, %rd371, 768;
	or.b64  	%rd175, %rd174, %rd7;
	and.b64  	%rd176, %rd175, -4294967296;
	setp.ne.s64 	%p8, %rd176, 0;
	@%p8 bra 	$L__BB5_45;
	cvt.u32.u64 	%r39, %rd7;
	cvt.u32.u64 	%r40, %rd371;
	add.s32 	%r41, %r40, 768;
	div.u32 	%r42, %r41, %r39;
	mul.lo.s32 	%r43, %r42, %r39;
	sub.s32 	%r44, %r41, %r43;
	cvt.u64.u32 	%rd369, %r42;
	cvt.u64.u32 	%rd370, %r44;
	bra.uni 	$L__BB5_46;
$L__BB5_45:
	add.s64 	%rd177, %rd371, 768;
	div.s64 	%rd369, %rd177, %rd7;
	mul.lo.s64 	%rd178, %rd369, %rd7;
	sub.s64 	%rd370, %rd177, %rd178;
$L__BB5_46:
	ld.param.u64 	%rd334, [_ZN36_GLOBAL__N__14e552c2_4_k_cu_db92b4fc26bn_bwd_dbeta_dgamma_kernelILb0ELi256EEEvPKfS2_S2_S2_PfS3_iiii_param_1];
	cvt.u32.u64 	%r45, %rd370;
	div.s32 	%r46, %r45, %r7;
	mul.lo.s32 	%r47, %r46, %r7;
	sub.s32 	%r48, %r45, %r47;
	cvt.s64.s32 	%rd179, %rd369;
	cvt.s64.s32 	%rd180, %r46;
	cvt.s64.s32 	%rd181, %r48;
	mad.lo.s64 	%rd182, %rd179, %rd8, %rd5;
	mad.lo.s64 	%rd183, %rd182, %rd2, %rd180;
	mad.lo.s64 	%rd184, %rd183, %rd3, %rd181;
	shl.b64 	%rd185, %rd184, 2;
	add.s64 	%rd186, %rd1, %rd185;
	ld.global.nc.f32 	%f57, [%rd186];
	add.f32 	%f158, %f21, %f57;
	cvta.to.global.u64 	%rd187, %rd334;
	add.s64 	%rd188, %rd187, %rd185;
	ld.global.nc.f32 	%f58, [%rd188];
	sub.f32 	%f59, %f58, %f1;
	mul.f32 	%f60, %f2, %f59;
	fma.rn.f32 	%f159, %f57, %f60, %f22;
	add.s64 	%rd371, %rd371, 1024;
	add.s64 	%rd361, %rd361, -4;
	setp.ne.s64 	%p9, %rd361, 0;
	@%p9 bra 	$L__BB5_34;
$L__BB5_47:
	ld.param.u32 	%r150, [_ZN36_GLOBAL__N__14e552c2_4_k_cu_db92b4fc26bn_bwd_dbeta_dgamma_kernelILb0ELi256EEEvPKfS2_S2_S2_PfS3_iiii_param_6];
	cvt.s64.s32 	%rd190, %r150;
	mul.lo.s64 	%rd191, %rd2, %rd190;
	not.b64 	%rd192, %rd6;
	mad.lo.s64 	%rd193, %rd191, %rd3, %rd192;
	shr.u64 	%rd194, %rd193, 8;
	add.s64 	%rd195, %rd194, 1;
	and.b64  	%rd189, %rd195, 3;
	setp.eq.s64 	%p10, %rd189, 0;
	@%p10 bra 	$L__BB5_61;
	setp.eq.s64 	%p11, %rd189, 1;
	@%p11 bra 	$L__BB5_56;
	or.b64  	%rd196, %rd371, %rd7;
	and.b64  	%rd197, %rd196, -4294967296;
	setp.ne.s64 	%p12, %rd197, 0;
	@%p12 bra 	$L__BB5_51;
	cvt.u32.u64 	%r49, %rd7;
	cvt.u32.u64 	%r50, %rd371;
	div.u32 	%r51, %r50, %r49;
	mul.lo.s32 	%r52, %r51, %r49;
	sub.s32 	%r53, %r50, %r52;
	cvt.u64.u32 	%rd372, %r51;
	cvt.u64.u32 	%rd373, %r53;
	bra.uni 	$L__BB5_52;
$L__BB5_51:
	div.s64 	%rd372, %rd371, %rd7;
	mul.lo.s64 	%rd198, %rd372, %rd7;
	sub.s64 	%rd373, %rd371, %rd198;
$L__BB5_52:
	ld.param.u64 	%rd335, [_ZN36_GLOBAL__N__14e552c2_4_k_cu_db92b4fc26bn_bwd_dbeta_dgamma_kernelILb0ELi256EEEvPKfS2_S2_S2_PfS3_iiii_param_1];
	cvt.u32.u64 	%r54, %rd373;
	div.s32 	%r55, %r54, %r7;
	mul.lo.s32 	%r56, %r55, %r7;
	sub.s32 	%r57, %r54, %r56;
	cvt.s64.s32 	%rd199, %rd372;
	cvt.s64.s32 	%rd200, %r55;
	cvt.s64.s32 	%rd201, %r57;
	mad.lo.s64 	%rd202, %rd199, %rd8, %rd5;
	mad.lo.s64 	%rd203, %rd202, %rd2, %rd200;
	mad.lo.s64 	%rd204, %rd203, %rd3, %rd201;
	shl.b64 	%rd205, %rd204, 2;
	add.s64 	%rd206, %rd1, %rd205;
	ld.global.nc.f32 	%f62, [%rd206];
	add.f32 	%f29, %f158, %f62;
	cvta.to.global.u64 	%rd207, %rd335;
	add.s64 	%rd208, %rd207, %rd205;
	ld.global.nc.f32 	%f63, [%rd208];
	sub.f32 	%f64, %f63, %f1;
	mul.f32 	%f65, %f2, %f64;
	fma.rn.f32 	%f30, %f62, %f65, %f159;
	add.s64 	%rd209, %rd371, 256;
	or.b64  	%rd210, %rd209, %rd7;
	and.b64  	%rd211, %rd210, -4294967296;
	setp.ne.s64 	%p13, %rd211, 0;
	@%p13 bra 	$L__BB5_54;
	cvt.u32.u64 	%r58, %rd7;
	cvt.u32.u64 	%r59, %rd371;
	add.s32 	%r60, %r59, 256;
	div.u32 	%r61, %r60, %r58;
	mul.lo.s32 	%r62, %r61, %r58;
	sub.s32 	%r63, %r60, %r62;
	cvt.u64.u32 	%rd374, %r61;
	cvt.u64.u32 	%rd375, %r63;
	bra.uni 	$L__BB5_55;
$L__BB5_54:
	div.s64 	%rd374, %rd209, %rd7;
	mul.lo.s64 	%rd213, %rd374, %rd7;
	sub.s64 	%rd375, %rd209, %rd213;
$L__BB5_55:
	ld.param.u64 	%rd336, [_ZN36_GLOBAL__N__14e552c2_4_k_cu_db92b4fc26bn_bwd_dbeta_dgamma_kernelILb0ELi256EEEvPKfS2_S2_S2_PfS3_iiii_param_1];
	cvt.u32.u64 	%r64, %rd375;
	div.s32 	%r65, %r64, %r7;
	mul.lo.s32 	%r66, %r65, %r7;
	sub.s32 	%r67, %r64, %r66;
	cvt.s64.s32 	%rd214, %rd374;
	cvt.s64.s32 	%rd215, %r65;
	cvt.s64.s32 	%rd216, %r67;
	mad.lo.s64 	%rd217, %rd214, %rd8, %rd5;
	mad.lo.s64 	%rd218, %rd217, %rd2, %rd215;
	mad.lo.s64 	%rd219, %rd218, %rd3, %rd216;
	shl.b64 	%rd220, %rd219, 2;
	add.s64 	%rd221, %rd1, %rd220;
	ld.global.nc.f32 	%f66, [%rd221];
	add.f32 	%f158, %f29, %f66;
	cvta.to.global.u64 	%rd222, %rd336;
	add.s64 	%rd223, %rd222, %rd220;
	ld.global.nc.f32 	%f67, [%rd223];
	sub.f32 	%f68, %f67, %f1;
	mul.f32 	%f69, %f2, %f68;
	fma.rn.f32 	%f159, %f66, %f69, %f30;
	add.s64 	%rd371, %rd371, 512;
$L__BB5_56:
	ld.param.u32 	%r151, [_ZN36_GLOBAL__N__14e552c2_4_k_cu_db92b4fc26bn_bwd_dbeta_dgamma_kernelILb0ELi256EEEvPKfS2_S2_S2_PfS3_iiii_param_6];
	cvt.u64.u32 	%rd224, %r151;
	mul.lo.s64 	%rd225, %rd2, %rd224;
	not.b64 	%rd226, %rd6;
	mad.lo.s64 	%rd227, %rd225, %rd3, %rd226;
	and.b64  	%rd228, %rd227, 256;
	setp.ne.s64 	%p14, %rd228, 0;
	@%p14 bra 	$L__BB5_61;
	or.b64  	%rd229, %rd371, %rd7;
	and.b64  	%rd230, %rd229, -4294967296;
	setp.ne.s64 	%p15, %rd230, 0;
	@%p15 bra 	$L__BB5_59;
	cvt.u32.u64 	%r68, %rd7;
	cvt.u32.u64 	%r69, %rd371;
	div.u32 	%r70, %r69, %r68;
	mul.lo.s32 	%r71, %r70, %r68;
	sub.s32 	%r72, %r69, %r71;
	cvt.u64.u32 	%rd377, %r70;
	cvt.u64.u32 	%rd378, %r72;
	bra.uni 	$L__BB5_60;
$L__BB5_59:
	div.s64 	%rd377, %rd371, %rd7;
	mul.lo.s64 	%rd231, %rd377, %rd7;
	sub.s64 	%rd378, %rd371, %rd231;
$L__BB5_60:
	ld.param.u64 	%rd337, [_ZN36_GLOBAL__N__14e552c2_4_k_cu_db92b4fc26bn_bwd_dbeta_dgamma_kernelILb0ELi256EEEvPKfS2_S2_S2_PfS3_iiii_param_1];
	cvt.u32.u64 	%r73, %rd378;
	div.s32 	%r74, %r73, %r7;
	mul.lo.s32 	%r75, %r74, %r7;
	sub.s32 	%r76, %r73, %r75;
	cvt.s64.s32 	%rd232, %rd377;
	cvt.s64.s32 	%rd233, %r74;
	cvt.s64.s32 	%rd234, %r76;
	mad.lo.s64 	%rd235, %rd232, %rd8, %rd5;
	mad.lo.s64 	%rd236, %rd235, %rd2, %rd233;
	mad.lo.s64 	%rd237, %rd236, %rd3, %rd234;
	shl.b64 	%rd238, %rd237, 2;
	add.s64 	%rd239, %rd1, %rd238;
	ld.global.nc.f32 	%f70, [%rd239];
	add.f32 	%f158, %f158, %f70;
	cvta.to.global.u64 	%rd240, %rd337;
	add.s64 	%rd241, %rd240, %rd238;
	ld.global.nc.f32 	%f71, [%rd241];
	sub.f32 	%f72, %f71, %f1;
	mul.f32 	%f73, %f2, %f72;
	fma.rn.f32 	%f159, %f70, %f73, %f159;
$L__BB5_61:
	cvt.u32.u64 	%r140, %rd6;
	shl.b32 	%r141, %r140, 2;
	mov.u32 	%r142, _ZN36_GLOBAL__N__14e552c2_4_k_cu_db92b4fc4smemE;
	add.s32 	%r2, %r142, %r141;
	st.shared.f32 	[%r2], %f158;
	st.shared.f32 	[%r2+1024], %f159;
	bar.sync 	0;
	setp.gt.u32 	%p28, %r140, 127;
	@%p28 bra 	$L__BB5_63;
	ld.shared.f32 	%f88, [%r2+512];
	ld.shared.f32 	%f89, [%r2];
	add.f32 	%f90, %f88, %f89;
	st.shared.f32 	[%r2], %f90;
	ld.shared.f32 	%f91, [%r2+1536];
	ld.shared.f32 	%f92, [%r2+1024];
	add.f32 	%f93, %f91, %f92;
	st.shared.f32 	[%r2+1024], %f93;
$L__BB5_63:
	bar.sync 	0;
	setp.gt.u32 	%p29, %r140, 63;
	@%p29 bra 	$L__BB5_65;
	ld.shared.f32 	%f94, [%r2+256];
	ld.shared.f32 	%f95, [%r2];
	add.f32 	%f96, %f94, %f95;
	st.shared.f32 	[%r2], %f96;
	ld.shared.f32 	%f97, [%r2+1280];
	ld.shared.f32 	%f98, [%r2+1024];
	add.f32 	%f99, %f97, %f98;
	st.shared.f32 	[%r2+1024], %f99;
$L__BB5_65:
	bar.sync 	0;
	setp.gt.u32 	%p30, %r140, 31;
	@%p30 bra 	$L__BB5_67;
	ld.shared.f32 	%f100, [%r2+128];
	ld.shared.f32 	%f101, [%r2];
	add.f32 	%f102, %f100, %f101;
	st.shared.f32 	[%r2], %f102;
	ld.shared.f32 	%f103, [%r2+1152];
	ld.shared.f32 	%f104, [%r2+1024];
	add.f32 	%f105, %f103, %f104;
	st.shared.f32 	[%r2+1024], %f105;
$L__BB5_67:
	bar.sync 	0;
	setp.gt.u32 	%p31, %r140, 15;
	@%p31 bra 	$L__BB5_69;
	ld.shared.f32 	%f106, [%r2+64];
	ld.shared.f32 	%f107, [%r2];
	add.f32 	%f108, %f106, %f107;
	st.shared.f32 	[%r2], %f108;
	ld.shared.f32 	%f109, [%r2+1088];
	ld.shared.f32 	%f110, [%r2+1024];
	add.f32 	%f111, %f109, %f110;
	st.shared.f32 	[%r2+1024], %f111;
$L__BB5_69:
	bar.sync 	0;
	setp.gt.u32 	%p32, %r140, 7;
	@%p32 bra 	$L__BB5_71;
	ld.shared.f32 	%f112, [%r2+32];
	ld.shared.f32 	%f113, [%r2];
	add.f32 	%f114, %f112, %f113;
	st.shared.f32 	[%r2], %f114;
	ld.shared.f32 	%f115, [%r2+1056];
	ld.shared.f32 	%f116, [%r2+1024];
	add.f32 	%f117, %f115, %f116;
	st.shared.f32 	[%r2+1024], %f117;
$L__BB5_71:
	bar.sync 	0;
	setp.gt.u32 	%p33, %r140, 3;
	@%p33 bra 	$L__BB5_73;
	ld.shared.f32 	%f118, [%r2+16];
	ld.shared.f32 	%f119, [%r2];
	add.f32 	%f120, %f118, %f119;
	st.shared.f32 	[%r2], %f120;
	ld.shared.f32 	%f121, [%r2+1040];
	ld.shared.f32 	%f122, [%r2+1024];
	add.f32 	%f123, %f121, %f122;
	st.shared.f32 	[%r2+1024], %f123;
$L__BB5_73:
	bar.sync 	0;
	setp.gt.u32 	%p34, %r140, 1;
	@%p34 bra 	$L__BB5_75;
	ld.shared.f32 	%f124, [%r2+8];
	ld.shared.f32 	%f125, [%r2];
	add.f32 	%f126, %f124, %f125;
	st.shared.f32 	[%r2], %f126;
	ld.shared.f32 	%f127, [%r2+1032];
	ld.shared.f32 	%f128, [%r2+1024];
	add.f32 	%f129, %f127, %f128;
	st.shared.f32 	[%r2+1024], %f129;
$L__BB5_75:
	bar.sync 	0;
	setp.ne.s32 	%p35, %r140, 0;
	@%p35 bra 	$L__BB5_77;
	ld.shared.f32 	%f130, [_ZN36_GLOBAL__N__14e552c2_4_k_cu_db92b4fc4smemE+4];
	ld.shared.f32 	%f131, [%r2];
	add.f32 	%f132, %f130, %f131;
	st.shared.f32 	[%r2], %f132;
	ld.shared.f32 	%f133, [_ZN36_GLOBAL__N__14e552c2_4_k_cu_db92b4fc4smemE+1028];
	ld.shared.f32 	%f134, [%r2+1024];
	add.f32 	%f135, %f133, %f134;
	st.shared.f32 	[%r2+1024], %f135;
$L__BB5_77:
	setp.ne.s32 	%p36, %r140, 0;
	bar.sync 	0;
	@%p36 bra 	$L__BB5_82;
	ld.param.u64 	%rd338, [_ZN36_GLOBAL__N__14e552c2_4_k_cu_db92b4fc26bn_bwd_dbeta_dgamma_kernelILb0ELi256EEEvPKfS2_S2_S2_PfS3_iiii_param_4];
	setp.eq.s64 	%p37, %rd338, 0;
	@%p37 bra 	$L__BB5_80;
	ld.param.u64 	%rd339, [_ZN36_GLOBAL__N__14e552c2_4_k_cu_db92b4fc26bn_bwd_dbeta_dgamma_kernelILb0ELi256EEEvPKfS2_S2_S2_PfS3_iiii_param_4];
	ld.shared.f32 	%f136, [_ZN36_GLOBAL__N__14e552c2_4_k_cu_db92b4fc4smemE];
	cvta.to.global.u64 	%rd325, %rd339;
	shl.b64 	%rd326, %rd5, 2;
	add.s64 	%rd327, %rd325, %rd326;
	ld.global.f32 	%f137, [%rd327];
	add.f32 	%f138, %f136, %f137;
	st.global.f32 	[%rd327], %f138;
$L__BB5_80:
	ld.param.u64 	%rd341, [_ZN36_GLOBAL__N__14e552c2_4_k_cu_db92b4fc26bn_bwd_dbeta_dgamma_kernelILb0ELi256EEEvPKfS2_S2_S2_PfS3_iiii_param_5];
	setp.eq.s64 	%p38, %rd341, 0;
	@%p38 bra 	$L__BB5_82;
	ld.param.u64 	%rd342, [_ZN36_GLOBAL__N__14e552c2_4_k_cu_db92b4fc26bn_bwd_dbeta_dgamma_kernelILb0ELi256EEEvPKfS2_S2_S2_PfS3_iiii_param_5];
	ld.shared.f32 	%f139, [_ZN36_GLOBAL__N__14e552c2_4_k_cu_db92b4fc4smemE+1024];
	cvta.to.global.u64 	%rd328, %rd342;
	shl.b64 	%rd329, %rd5, 2;
	add.s64 	%rd330, %rd328, %rd329;
	ld.global.f32 	%f140, [%rd330];
	add.f32 	%f141, %f139, %f140;
	st.global.f32 	[%rd330], %f141;
$L__BB5_82:
	ret;

}
.entry _ZN36_GLOBAL__N__14e552c2_4_k_cu_db92b4fc16bn_bwd_dx_kernelILb1ELi256EEEvPKfS2_S2_S2_S2_Pfiiiib(
	.param .u64 .ptr .align 1 _ZN36_GLOBAL__N__14e552c2_4_k_cu_db92b4fc16bn_bwd_dx_kernelILb1ELi256EEEvPKfS2_S2_S2_S2_Pfiiiib_param_0,
	.param .u64 .ptr .align 1 _ZN36_GLOBAL__N__14e552c2_4_k_cu_db92b4fc16bn_bwd_dx_kernelILb1ELi256EEEvPKfS2_S2_S2_S2_Pfiiiib_param_1,
	.param .u64 .ptr .align 1 _ZN36_GLOBAL__N__14e552c2_4_k_cu_db92b4fc16bn_bwd_dx_kernelILb1ELi256EEEvPKfS2_S2_S2_S2_Pfiiiib_param_2,
	.param .u64 .ptr .align 1 _ZN36_GLOBAL__N__14e552c2_4_k_cu_db92b4fc16bn_bwd_dx_kernelILb1ELi256EEEvPKfS2_S2_S2_S2_Pfiiiib_param_3,
	.param .u64 .ptr .align 1 _ZN36_GLOBAL__N__14e552c2_4_k_cu_db92b4fc16bn_bwd_dx_kernelILb1ELi256EEEvPKfS2_S2_S2_S2_Pfiiiib_param_4,
	.param .u64 .ptr .align 1 _ZN36_GLOBAL__N__14e552c2_4_k_cu_db92b4fc16bn_bwd_dx_kernelILb1ELi256EEEvPKfS2_S2_S2_S2_Pfiiiib_param_5,
	.param .u32 _ZN36_GLOBAL__N__14e552c2_4_k_cu_db92b4fc16bn_bwd_dx_kernelILb1ELi256EEEvPKfS2_S2_S2_S2_Pfiiiib_param_6,
	.param .u32 _ZN36_GLOBAL__N__14e552c2_4_k_cu_db92b4fc16bn_bwd_dx_kernelILb1ELi256EEEvPKfS2_S2_S2_S2_Pfiiiib_param_7,
	.param .u32 _ZN36_GLOBAL__N__14e552c2_4_k_cu_db92b4fc16bn_bwd_dx_kernelILb1ELi256EEEvPKfS2_S2_S2_S2_Pfiiiib_param_8,
	.param .u32 _ZN36_GLOBAL__N__14e552c2_4_k_cu_db92b4fc16bn_bwd_dx_kernelILb1ELi256EEEvPKfS2_S2_S2_S2_Pfiiiib_param_9,
	.param .u8 _ZN36_GLOBAL__N__14e552c2_4_k_cu_db92b4fc16bn_bwd_dx_kernelILb1ELi256EEEvPKfS2_S2_S2_S2_Pfiiiib_param_10
)
.maxntid 256
{
	.reg .pred 	%p<36>;
	.reg .b16 	%rs<2>;
	.reg .b32 	%r<123>;
	.reg .b32 	%f<188>;
	.reg .b64 	%rd<320>;

	ld.param.u64 	%rd113, [_ZN36_GLOBAL__N__14e552c2_4_k_cu_db92b4fc16bn_bwd_dx_kernelILb1ELi256EEEvPKfS2_S2_S2_S2_Pfiiiib_param_0];
	ld.param.u64 	%rd114, [_ZN36_GLOBAL__N__14e552c2_4_k_cu_db92b4fc16bn_bwd_dx_kernelILb1ELi256EEEvPKfS2_S2_S2_S2_Pfiiiib_param_1];
	ld.param.u64 	%rd110, [_ZN36_GLOBAL__N__14e552c2_4_k_cu_db92b4fc16bn_bwd_dx_kernelILb1ELi256EEEvPKfS2_S2_S2_S2_Pfiiiib_param_2];
	ld.param.u64 	%rd111, [_ZN36_GLOBAL__N__14e552c2_4_k_cu_db92b4fc16bn_bwd_dx_kernelILb1ELi256EEEvPKfS2_S2_S2_S2_Pfiiiib_param_3];
	ld.param.u64 	%rd112, [_ZN36_GLOBAL__N__14e552c2_4_k_cu_db92b4fc16bn_bwd_dx_kernelILb1ELi256EEEvPKfS2_S2_S2_S2_Pfiiiib_param_4];
	ld.param.u64 	%rd115, [_ZN36_GLOBAL__N__14e552c2_4_k_cu_db92b4fc16bn_bwd_dx_kernelILb1ELi256EEEvPKfS2_S2_S2_S2_Pfiiiib_param_5];
	ld.param.u32 	%r4, [_ZN36_GLOBAL__N__14e552c2_4_k_cu_db92b4fc16bn_bwd_dx_kernelILb1ELi256EEEvPKfS2_S2_S2_S2_Pfiiiib_param_6];
	ld.param.u32 	%r5, [_ZN36_GLOBAL__N__14e552c2_4_k_cu_db92b4fc16bn_bwd_dx_kernelILb1ELi256EEEvPKfS2_S2_S2_S2_Pfiiiib_param_7];
	ld.param.u32 	%r7, [_ZN36_GLOBAL__N__14e552c2_4_k_cu_db92b4fc16bn_bwd_dx_kernelILb1ELi256EEEvPKfS2_S2_S2_S2_Pfiiiib_param_9];
	ld.param.s8 	%rs1, [_ZN36_GLOBAL__N__14e552c2_4_k_cu_db92b4fc16bn_bwd_dx_kernelILb1ELi256EEEvPKfS2_S2_S2_S2_Pfiiiib_param_10];
	cvta.to.global.u64 	%rd1, %rd115;
	cvta.to.global.u64 	%rd2, %rd113;
	cvta.to.global.u64 	%rd3, %rd114;
	mov.u32 	%r1, %ctaid.x;
	setp.ge.s32 	%p1, %r1, %r5;
	@%p1 bra 	$L__BB6_69;
	ld.param.u32 	%r120, [_ZN36_GLOBAL__N__14e552c2_4_k_cu_db92b4fc16bn_bwd_dx_kernelILb1ELi256EEEvPKfS2_S2_S2_S2_Pfiiiib_param_8];
	cvta.to.global.u64 	%rd116, %rd110;
	cvta.to.global.u64 	%rd117, %rd111;
	mov.u32 	%r2, %tid.x;
	cvt.s64.s32 	%rd4, %r120;
	mul.wide.s32 	%rd118, %r120, %r4;
	cvt.s64.s32 	%rd5, %r7;
	mul.lo.s64 	%rd6, %rd118, %rd5;
	cvt.u64.u32 	%rd7, %r1;
	mul.wide.u32 	%rd119, %r1, 4;
	add.s64 	%rd120, %rd116, %rd119;
	ld.global.nc.f32 	%f1, [%rd120];
	add.s64 	%rd121, %rd117, %rd119;
	ld.global.nc.f32 	%f2, [%rd121];
	setp.eq.s16 	%p2, %rs1, 0;
	setp.eq.s64 	%p3, %rd112, 0;
	mov.f32 	%f175, 0f3F800000;
	or.pred  	%p4, %p3, %p2;
	@%p4 bra 	$L__BB6_3;
	cvta.to.global.u64 	%rd122, %rd112;
	shl.b64 	%rd123, %rd7, 2;
	add.s64 	%rd124, %rd122, %rd123;
	ld.global.nc.f32 	%f175, [%rd124];
$L__BB6_3:
	cvt.u64.u32 	%rd308, %r2;
	setp.le.s64 	%p5, %rd6, %rd308;
	mov.f32 	%f186, 0f00000000;
	mov.f32 	%f187, %f186;
	@%p5 bra 	$L__BB6_33;
	ld.param.u32 	%r121, [_ZN36_GLOBAL__N__14e552c2_4_k_cu_db92b4fc16bn_bwd_dx_kernelILb1ELi256EEEvPKfS2_S2_S2_S2_Pfiiiib_param_8];
	mul.lo.s32 	%r8, %r7, %r121;
	cvt.s64.s32 	%rd9, %r8;
	cvt.u64.u32 	%rd10, %r5;
	not.b64 	%rd125, %rd308;
	add.s64 	%rd126, %rd6, %rd125;
	shr.u64 	%rd127, %rd126, 8;
	add.s64 	%rd11, %rd127, 1;
	setp.lt.u64 	%p6, %rd126, 768;
	mov.f32 	%f187, 0f00000000;
	mov.u64 	%rd299, %rd308;
	mov.f32 	%f186, %f187;
	@%p6 bra 	$L__BB6_19;
	and.b64  	%rd289, %rd11, 144115188075855868;
	mov.f32 	%f187, 0f00000000;
	cvt.u32.u64 	%r9, %rd9;
	mov.u64 	%rd299, %rd308;
$L__BB6_6:
	.pragma "nounroll";
	or.b64  	%rd128, %rd299, %rd9;
	and.b64  	%rd129, %rd128, -4294967296;
	setp.ne.s64 	%p7, %rd129, 0;
	@%p7 bra 	$L__BB6_8;
	cvt.u32.u64 	%r10, %rd299;
	div.u32 	%r11, %r10, %r9;
	mul.lo.s32 	%r12, %r11, %r9;
	sub.s32 	%r13, %r10, %r12;
	cvt.u64.u32 	%rd291, %r11;
	cvt.u64.u32 	%rd292, %r13;
	bra.uni 	$L__BB6_9;
$L__BB6_8:
	div.s64 	%rd291, %rd299, %rd9;
	mul.lo.s64 	%rd130, %rd291, %rd9;
	sub.s64 	%rd292, %rd299, %rd130;
$L__BB6_9:
	cvt.u32.u64 	%r14, %rd292;
	div.s32 	%r15, %r14, %r7;
	mul.lo.s32 	%r16, %r15, %r7;
	sub.s32 	%r17, %r14, %r16;
	cvt.s64.s32 	%rd131, %rd291;
	cvt.s64.s32 	%rd132, %r15;
	cvt.s64.s32 	%rd133, %r17;
	mad.lo.s64 	%rd134, %rd131, %rd4, %rd132;
	mad.lo.s64 	%rd135, %rd134, %rd5, %rd133;
	mad.lo.s64 	%rd136, %rd135, %rd10, %rd7;
	shl.b64 	%rd137, %rd136, 2;
	add.s64 	%rd138, %rd3, %rd137;
	ld.global.nc.f32 	%f40, [%rd138];
	add.s64 	%rd139, %rd2, %rd137;
	ld.global.nc.f32 	%f41, [%rd139];
	mul.f32 	%f42, %f175, %f41;
	sub.f32 	%f43, %f40, %f1;
	mul.f32 	%f44, %f2, %f43;
	add.f32 	%f7, %f186, %f42;
	fma.rn.f32 	%f8, %f42, %f44, %f187;
	add.s64 	%rd21, %rd299, 256;
	or.b64  	%rd140, %rd21, %rd9;
	and.b64  	%rd141, %rd140, -4294967296;
	setp.ne.s64 	%p8, %rd141, 0;
	@%p8 bra 	$L__BB6_11;
	cvt.u32.u64 	%r18, %rd9;
	cvt.u32.u64 	%r19, %rd21;
	div.u32 	%r20, %r19, %r18;
	mul.lo.s32 	%r21, %r20, %r18;
	sub.s32 	%r22, %r19, %r21;
	cvt.u64.u32 	%rd293, %r20;
	cvt.u64.u32 	%rd294, %r22;
	bra.uni 	$L__BB6_12;
$L__BB6_11:
	div.s64 	%rd293, %rd21, %rd9;
	mul.lo.s64 	%rd142, %rd293, %rd9;
	sub.s64 	%rd294, %rd21, %rd142;
$L__BB6_12:
	cvt.u32.u64 	%r23, %rd294;
	div.s32 	%r24, %r23, %r7;
	mul.lo.s32 	%r25, %r24, %r7;
	sub.s32 	%r26, %r23, %r25;
	cvt.s64.s32 	%rd143, %rd293;
	cvt.s64.s32 	%rd144, %r24;
	cvt.s64.s32 	%rd145, %r26;
	mad.lo.s64 	%rd146, %rd143, %rd4, %rd144;
	mad.lo.s64 	%rd147, %rd146, %rd5, %rd145;
	mad.lo.s64 	%rd148, %rd147, %rd10, %rd7;
	shl.b64 	%rd149, %rd148, 2;
	add.s64 	%rd150, %rd3, %rd149;
	ld.global.nc.f32 	%f45, [%rd150];
	add.s64 	%rd151, %rd2, %rd149;
	ld.global.nc.f32 	%f46, [%rd151];
	mul.f32 	%f47, %f175, %f46;
	sub.f32 	%f48, %f45, %f1;
	mul.f32 	%f49, %f2, %f48;
	add.f32 	%f9, %f7, %f47;
	fma.rn.f32 	%f10, %f47, %f49, %f8;
	add.s64 	%rd28, %rd299, 512;
	or.b64  	%rd152, %rd28, %rd9;
	and.b64  	%rd153, %rd152, -4294967296;
	setp.ne.s64 	%p9, %rd153, 0;
	@%p9 bra 	$L__BB6_14;
	cvt.u32.u64 	%r27, %rd9;
	cvt.u32.u64 	%r28, %rd28;
	div.u32 	%r29, %r28, %r27;
	mul.lo.s32 	%r30, %r29, %r27;
	sub.s32 	%r31, %r28, %r30;
	cvt.u64.u32 	%rd295, %r29;
	cvt.u64.u32 	%rd296, %r31;
	bra.uni 	$L__BB6_15;
$L__BB6_14:
	div.s64 	%rd295, %rd28, %rd9;
	mul.lo.s64 	%rd154, %rd295, %rd9;
	sub.s64 	%rd296, %rd28, %rd154;
$L__BB6_15:
	cvt.u32.u64 	%r32, %rd296;
	div.s32 	%r33, %r32, %r7;
	mul.lo.s32 	%r34, %r33, %r7;
	sub.s32 	%r35, %r32, %r34;
	cvt.s64.s32 	%rd155, %rd295;
	cvt.s64.s32 	%rd156, %r33;
	cvt.s64.s32 	%rd157, %r35;
	mad.lo.s64 	%rd158, %rd155, %rd4, %rd156;
	mad.lo.s64 	%rd159, %rd158, %rd5, %rd157;
	mad.lo.s64 	%rd160, %rd159, %rd10, %rd7;
	shl.b64 	%rd161, %rd160, 2;
	add.s64 	%rd162, %rd3, %rd161;
	ld.global.nc.f32 	%f50, [%rd162];
	add.s64 	%rd163, %rd2, %rd161;
	ld.global.nc.f32 	%f51, [%rd163];
	mul.f32 	%f52, %f175, %f51;
	sub.f32 	%f53, %f50, %f1;
	mul.f32 	%f54, %f2, %f53;
	add.f32 	%f11, %f9, %f52;
	fma.rn.f32 	%f12, %f52, %f54, %f10;
	add.s64 	%rd35, %rd299, 768;
	or.b64  	%rd164, %rd35, %rd9;
	and.b64  	%rd165, %rd164, -4294967296;
	setp.ne.s64 	%p10, %rd165, 0;
	@%p10 bra 	$L__BB6_17;
	cvt.u32.u64 	%r36, %rd9;
	cvt.u32.u64 	%r37, %rd35;
	div.u32 	%r38, %r37, %r36;
	mul.lo.s32 	%r39, %r38, %r36;
	sub.s32 	%r40, %r37, %r39;
	cvt.u64.u32 	%rd297, %r38;
	cvt.u64.u32 	%rd298, %r40;
	bra.uni 	$L__BB6_18;
$L__BB6_17:
	div.s64 	%rd297, %rd35, %rd9;
	mul.lo.s64 	%rd166, %rd297, %rd9;
	sub.s64 	%rd298, %rd35, %rd166;
$L__BB6_18:
	cvt.u32.u64 	%r41, %rd298;
	div.s32 	%r42, %r41, %r7;
	mul.lo.s32 	%r43, %r42, %r7;
	sub.s32 	%r44, %r41, %r43;
	cvt.s64.s32 	%rd167, %rd297;
	cvt.s64.s32 	%rd168, %r42;
	cvt.s64.s32 	%rd169, %r44;
	mad.lo.s64 	%rd170, %rd167, %rd4, %rd168;
	mad.lo.s64 	%rd171, %rd170, %rd5, %rd169;
	mad.lo.s64 	%rd172, %rd171, %rd10, %rd7;
	shl.b64 	%rd173, %rd172, 2;
	add.s64 	%rd174, %rd3, %rd173;
	ld.global.nc.f32 	%f55, [%rd174];
	add.s64 	%rd175, %rd2, %rd173;
	ld.global.nc.f32 	%f56, [%rd175];
	mul.f32 	%f57, %f175, %f56;
	sub.f32 	%f58, %f55, %f1;
	mul.f32 	%f59, %f2, %f58;
	add.f32 	%f186, %f11, %f57;
	fma.rn.f32 	%f187, %f57, %f59, %f12;
	add.s64 	%rd299, %rd299, 1024;
	add.s64 	%rd289, %rd289, -4;
	setp.ne.s64 	%p11, %rd289, 0;
	@%p11 bra 	$L__BB6_6;
$L__BB6_19:
	not.b64 	%rd177, %rd308;
	add.s64 	%rd178, %rd6, %rd177;
	shr.u64 	%rd179, %rd178, 8;
	add.s64 	%rd180, %rd179, 1;
	and.b64  	%rd176, %rd180, 3;
	setp.eq.s64 	%p12, %rd176, 0;
	@%p12 bra 	$L__BB6_33;
	setp.eq.s64 	%p13, %rd176, 1;
	@%p13 bra 	$L__BB6_28;
	or.b64  	%rd181, %rd299, %rd9;
	and.b64  	%rd182, %rd181, -4294967296;
	setp.ne.s64 	%p14, %rd182, 0;
	@%p14 bra 	$L__BB6_23;
	cvt.u32.u64 	%r45, %rd9;
	cvt.u32.u64 	%r46, %rd299;
	div.u32 	%r47, %r46, %r45;
	mul.lo.s32 	%r48, %r47, %r45;
	sub.s32 	%r49, %r46, %r48;
	cvt.u64.u32 	%rd300, %r47;
	cvt.u64.u32 	%rd301, %r49;
	bra.uni 	$L__BB6_24;
$L__BB6_23:
	div.s64 	%rd300, %rd299, %rd9;
	mul.lo.s64 	%rd183, %rd300, %rd9;
	sub.s64 	%rd301, %rd299, %rd183;
$L__BB6_24:
	cvt.u32.u64 	%r50, %rd301;
	div.s32 	%r51, %r50, %r7;
	mul.lo.s32 	%r52, %r51, %r7;
	sub.s32 	%r53, %r50, %r52;
	cvt.s64.s32 	%rd184, %rd300;
	cvt.s64.s32 	%rd185, %r51;
	cvt.s64.s32 	%rd186, %r53;
	mad.lo.s64 	%rd187, %rd184, %rd4, %rd185;
	mad.lo.s64 	%rd188, %rd187, %rd5, %rd186;
	mad.lo.s64 	%rd189, %rd188, %rd10, %rd7;
	shl.b64 	%rd190, %rd189, 2;
	add.s64 	%rd191, %rd3, %rd190;
	ld.global.nc.f32 	%f61, [%rd191];
	add.s64 	%rd192, %rd2, %rd190;
	ld.global.nc.f32 	%f62, [%rd192];
	mul.f32 	%f63, %f175, %f62;
	sub.f32 	%f64, %f61, %f1;
	mul.f32 	%f65, %f2, %f64;
	add.f32 	%f19, %f186, %f63;
	fma.rn.f32 	%f20, %f63, %f65, %f187;
	add.s64 	%rd51, %rd299, 256;
	or.b64  	%rd193, %rd51, %rd9;
	and.b64  	%rd194, %rd193, -4294967296;
	setp.ne.s64 	%p15, %rd194, 0;
	@%p15 bra 	$L__BB6_26;
	cvt.u32.u64 	%r54, %rd9;
	cvt.u32.u64 	%r55, %rd51;
	div.u32 	%r56, %r55, %r54;
	mul.lo.s32 	%r57, %r56, %r54;
	sub.s32 	%r58, %r55, %r57;
	cvt.u64.u32 	%rd302, %r56;
	cvt.u64.u32 	%rd303, %r58;
	bra.uni 	$L__BB6_27;
$L__BB6_26:
	div.s64 	%rd302, %rd51, %rd9;
	mul.lo.s64 	%rd195, %rd302, %rd9;
	sub.s64 	%rd303, %rd51, %rd195;
$L__BB6_27:
	cvt.u32.u64 	%r59, %rd303;
	div.s32 	%r60, %r59, %r7;
	mul.lo.s32 	%r61, %r60, %r7;
	sub.s32 	%r62, %r59, %r61;
	cvt.s64.s32 	%rd196, %rd302;
	cvt.s64.s32 	%rd197, %r60;
	cvt.s64.s32 	%rd198, %r62;
	mad.lo.s64 	%rd199, %rd196, %rd4, %rd197;
	mad.lo.s64 	%rd200, %rd199, %rd5, %rd198;
	mad.lo.s64 	%rd201, %rd200, %rd10, %rd7;
	shl.b64 	%rd202, %rd201, 2;
	add.s64 	%rd203, %rd3, %rd202;
	ld.global.nc.f32 	%f66, [%rd203];
	add.s64 	%rd204, %rd2, %rd202;
	ld.global.nc.f32 	%f67, [%rd204];
	mul.f32 	%f68, %f175, %f67;
	sub.f32 	%f69, %f66, %f1;
	mul.f32 	%f70, %f2, %f69;
	add.f32 	%f186, %f19, %f68;
	fma.rn.f32 	%f187, %f68, %f70, %f20;
	add.s64 	%rd299, %rd299, 512;
$L__BB6_28:
	not.b64 	%rd205, %rd308;
	add.s64 	%rd206, %rd6, %rd205;
	and.b64  	%rd207, %rd206, 256;
	setp.ne.s64 	%p16, %rd207, 0;
	@%p16 bra 	$L__BB6_33;
	or.b64  	%rd208, %rd299, %rd9;
	and.b64  	%rd209, %rd208, -4294967296;
	setp.ne.s64 	%p17, %rd209, 0;
	@%p17 bra 	$L__BB6_31;
	cvt.u32.u64 	%r63, %rd9;
	cvt.u32.u64 	%r64, %rd299;
	div.u32 	%r65, %r64, %r63;
	mul.lo.s32 	%r66, %r65, %r63;
	sub.s32 	%r67, %r64, %r66;
	cvt.u64.u32 	%rd305, %r65;
	cvt.u64.u32 	%rd306, %r67;
	bra.uni 	$L__BB6_32;
$L__BB6_31:
	div.s64 	%rd305, %rd299, %rd9;
	mul.lo.s64 	%rd210, %rd305, %rd9;
	sub.s64 	%rd306, %rd299, %rd210;
$L__BB6_32:
	cvt.u32.u64 	%r68, %rd306;
	div.s32 	%r69, %r68, %r7;
	mul.lo.s32 	%r70, %r69, %r7;
	sub.s32 	%r71, %r68, %r70;
	cvt.s64.s32 	%rd211, %rd305;
	cvt.s64.s32 	%rd212, %r69;
	cvt.s64.s32 	%rd213, %r71;
	mad.lo.s64 	%rd214, %rd211, %rd4, %rd212;
	mad.lo.s64 	%rd215, %rd214, %rd5, %rd213;
	mad.lo.s64 	%rd216, %rd215, %rd10, %rd7;
	shl.b64 	%rd217, %rd216, 2;
	add.s64 	%rd218, %rd3, %rd217;
	ld.global.nc.f32 	%f71, [%rd218];
	add.s64 	%rd219, %rd2, %rd217;
	ld.global.nc.f32 	%f72, [%rd219];
	mul.f32 	%f73, %f175, %f72;
	sub.f32 	%f74, %f71, %f1;
	mul.f32 	%f75, %f2, %f74;
	add.f32 	%f186, %f186, %f73;
	fma.rn.f32 	%f187, %f73, %f75, %f187;
$L__BB6_33:
	shl.b32 	%r72, %r2, 2;
	mov.u32 	%r73, _ZN36_GLOBAL__N__14e552c2_4_k_cu_db92b4fc4smemE;
	add.s32 	%r3, %r73, %r72;
	st.shared.f32 	[%r3], %f186;
	st.shared.f32 	[%r3+1024], %f187;
	bar.sync 	0;
	setp.gt.u32 	%p18, %r2, 127;
	@%p18 bra 	$L__BB6_35;
	ld.shared.f32 	%f76, [%r3+512];
	ld.shared.f32 	%f77, [%r3];
	add.f32 	%f78, %f76, %f77;
	st.shared.f32 	[%r3], %f78;
	ld.shared.f32 	%f79, [%r3+1536];
	ld.shared.f32 	%f80, [%r3+1024];
	add.f32 	%f81, %f79, %f80;
	st.shared.f32 	[%r3+1024], %f81;
$L__BB6_35:
	bar.sync 	0;
	setp.gt.u32 	%p19, %r2, 63;
	@%p19 bra 	$L__BB6_37;
	ld.shared.f32 	%f82, [%r3+256];
	ld.shared.f32 	%f83, [%r3];
	add.f32 	%f84, %f82, %f83;
	st.shared.f32 	[%r3], %f84;
	ld.shared.f32 	%f85, [%r3+1280];
	ld.shared.f32 	%f86, [%r3+1024];
	add.f32 	%f87, %f85, %f86;
	st.shared.f32 	[%r3+1024], %f87;
$L__BB6_37:
	bar.sync 	0;
	setp.gt.u32 	%p20, %r2, 31;
	@%p20 bra 	$L__BB6_39;
	ld.shared.f32 	%f88, [%r3+128];
	ld.shared.f32 	%f89, [%r3];
	add.f32 	%f90, %f88, %f89;
	st.shared.f32 	[%r3], %f90;
	ld.shared.f32 	%f91, [%r3+1152];
	ld.shared.f32 	%f92, [%r3+1024];
	add.f32 	%f93, %f91, %f92;
	st.shared.f32 	[%r3+1024], %f93;
$L__BB6_39:
	bar.sync 	0;
	setp.gt.u32 	%p21, %r2, 15;
	@%p21 bra 	$L__BB6_41;
	ld.shared.f32 	%f94, [%r3+64];
	ld.shared.f32 	%f95, [%r3];
	add.f32 	%f96, %f94, %f95;
	st.shared.f32 	[%r3], %f96;
	ld.shared.f32 	%f97, [%r3+1088];
	ld.shared.f32 	%f98, [%r3+1024];
	add.f32 	%f99, %f97, %f98;
	st.shared.f32 	[%r3+1024], %f99;
$L__BB6_41:
	bar.sync 	0;
	setp.gt.u32 	%p22, %r2, 7;
	@%p22 bra 	$L__BB6_43;
	ld.shared.f32 	%f100, [%r3+32];
	ld.shared.f32 	%f101, [%r3];
	add.f32 	%f102, %f100, %f101;
	st.shared.f32 	[%r3], %f102;
	ld.shared.f32 	%f103, [%r3+1056];
	ld.shared.f32 	%f104, [%r3+1024];
	add.f32 	%f105, %f103, %f104;
	st.shared.f32 	[%r3+1024], %f105;
$L__BB6_43:
	bar.sync 	0;
	setp.gt.u32 	%p23, %r2, 3;
	@%p23 bra 	$L__BB6_45;
	ld.shared.f32 	%f106, [%r3+16];
	ld.shared.f32 	%f107, [%r3];
	add.f32 	%f108, %f106, %f107;
	st.shared.f32 	[%r3], %f108;
	ld.shared.f32 	%f109, [%r3+1040];
	ld.shared.f32 	%f110, [%r3+1024];
	add.f32 	%f111, %f109, %f110;
	st.shared.f32 	[%r3+1024], %f111;
$L__BB6_45:
	bar.sync 	0;
	setp.gt.u32 	%p24, %r2, 1;
	@%p24 bra 	$L__BB6_47;
	ld.shared.f32 	%f112, [%r3+8];
	ld.shared.f32 	%f113, [%r3];
	add.f32 	%f114, %f112, %f113;
	st.shared.f32 	[%r3], %f114;
	ld.shared.f32 	%f115, [%r3+1032];
	ld.shared.f32 	%f116, [%r3+1024];
	add.f32 	%f117, %f115, %f116;
	st.shared.f32 	[%r3+1024], %f117;
$L__BB6_47:
	bar.sync 	0;
	setp.ne.s32 	%p25, %r2, 0;
	@%p25 bra 	$L__BB6_49;
	ld.shared.f32 	%f118, [_ZN36_GLOBAL__N__14e552c2_4_k_cu_db92b4fc4smemE+4];
	ld.shared.f32 	%f119, [%r3];
	add.f32 	%f120, %f118, %f119;
	st.shared.f32 	[%r3], %f120;
	ld.shared.f32 	%f121, [_ZN36_GLOBAL__N__14e552c2_4_k_cu_db92b4fc4smemE+1028];
	ld.shared.f32 	%f122, [%r3+1024];
	add.f32 	%f123, %f121, %f122;
	st.shared.f32 	[%r3+1024], %f123;
$L__BB6_49:
	setp.le.s64 	%p26, %rd6, %rd308;
	bar.sync 	0;
	ld.shared.f32 	%f31, [_ZN36_GLOBAL__N__14e552c2_4_k_cu_db92b4fc4smemE];
	ld.shared.f32 	%f32, [_ZN36_GLOBAL__N__14e552c2_4_k_cu_db92b4fc4smemE+1024];
	@%p26 bra 	$L__BB6_69;
	ld.param.u32 	%r122, [_ZN36_GLOBAL__N__14e552c2_4_k_cu_db92b4fc16bn_bwd_dx_kernelILb1ELi256EEEvPKfS2_S2_S2_S2_Pfiiiib_param_8];
	mul.lo.s32 	%r74, %r7, %r122;
	cvt.s64.s32 	%rd66, %r74;
	cvt.u64.u32 	%rd67, %r5;
	cvt.rn.f32.u64 	%f33, %rd6;
	rcp.rn.f32 	%f124, %f33;
	mul.f32 	%f34, %f124, %f2;
	not.b64 	%rd220, %rd308;
	add.s64 	%rd68, %rd6, %rd220;
	shr.u64 	%rd221, %rd68, 8;
	add.s64 	%rd222, %rd221, 1;
	and.b64  	%rd307, %rd222, 3;
	and.b64  	%rd223, %rd68, 768;
	setp.eq.s64 	%p27, %rd223, 768;
	@%p27 bra 	$L__BB6_55;
$L__BB6_51:
	.pragma "nounroll";
	or.b64  	%rd224, %rd308, %rd66;
	and.b64  	%rd225, %rd224, -4294967296;
	setp.ne.s64 	%p28, %rd225, 0;
	@%p28 bra 	$L__BB6_53;
	cvt.u32.u64 	%r75, %rd66;
	cvt.u32.u64 	%r76, %rd308;
	div.u32 	%r77, %r76, %r75;
	mul.lo.s32 	%r78, %r77, %r75;
	sub.s32 	%r79, %r76, %r78;
	cvt.u64.u32 	%rd309, %r77;
	cvt.u64.u32 	%rd310, %r79;
	bra.uni 	$L__BB6_54;
$L__BB6_53:
	div.s64 	%rd309, %rd308, %rd66;
	mul.lo.s64 	%rd226, %rd309, %rd66;
	sub.s64 	%rd310, %rd308, %rd226;
$L__BB6_54:
	cvt.u32.u64 	%r80, %rd310;
	div.s32 	%r81, %r80, %r7;
	mul.lo.s32 	%r82, %r81, %r7;
	sub.s32 	%r83, %r80, %r82;
	cvt.s64.s32 	%rd227, %rd309;
	cvt.s64.s32 	%rd228, %r81;
	cvt.s64.s32 	%rd229, %r83;
	mad.lo.s64 	%rd230, %rd227, %rd4, %rd228;
	mad.lo.s64 	%rd231, %rd230, %rd5, %rd229;
	mad.lo.s64 	%rd232, %rd231, %rd67, %rd7;
	shl.b64 	%rd233, %rd232, 2;
	add.s64 	%rd234, %rd3, %rd233;
	ld.global.nc.f32 	%f125, [%rd234];
	add.s64 	%rd235, %rd2, %rd233;
	ld.global.nc.f32 	%f126, [%rd235];
	mul.f32 	%f127, %f175, %f126;
	sub.f32 	%f128, %f125, %f1;
	mul.f32 	%f129, %f2, %f128;
	mul.f32 	%f130, %f127, %f33;
	sub.f32 	%f131, %f130, %f31;
	mul.f32 	%f132, %f32, %f129;
	sub.f32 	%f133, %f131, %f132;
	mul.f32 	%f134, %f34, %f133;
	add.s64 	%rd236, %rd1, %rd233;
	st.global.f32 	[%rd236], %f134;
	add.s64 	%rd308, %rd308, 256;
	add.s64 	%rd307, %rd307, -1;
	setp.ne.s64 	%p29, %rd307, 0;
	@%p29 bra 	$L__BB6_51;
$L__BB6_55:
	setp.lt.u64 	%p30, %rd68, 768;
	@%p30 bra 	$L__BB6_69;
$L__BB6_56:
	or.b64  	%rd237, %rd308, %rd66;
	and.b64  	%rd238, %rd237, -4294967296;
	setp.ne.s64 	%p31, %rd238, 0;
	@%p31 bra 	$L__BB6_58;
	cvt.u32.u64 	%r84, %rd66;
	cvt.u32.u64 	%r85, %rd308;
	div.u32 	%r86, %r85, %r84;
	mul.lo.s32 	%r87, %r86, %r84;
	sub.s32 	%r88, %r85, %r87;
	cvt.u64.u32 	%rd312, %r86;
	cvt.u64.u32 	%rd313, %r88;
	bra.uni 	$L__BB6_59;
$L__BB6_58:
	div.s64 	%rd312, %rd308, %rd66;
	mul.lo.s64 	%rd239, %rd312, %rd66;
	sub.s64 	%rd313, %rd308, %rd239;
$L__BB6_59:
	cvt.u32.u64 	%r89, %rd313;
	div.s32 	%r90, %r89, %r7;
	mul.lo.s32 	%r91, %r90, %r7;
	sub.s32 	%r92, %r89, %r91;
	cvt.s64.s32 	%rd240, %rd312;
	cvt.s64.s32 	%rd241, %r90;
	cvt.s64.s32 	%rd242, %r92;
	mad.lo.s64 	%rd243, %rd240, %rd4, %rd241;
	mad.lo.s64 	%rd244, %rd243, %rd5, %rd242;
	mad.lo.s64 	%rd245, %rd244, %rd67, %rd7;
	shl.b64 	%rd246, %rd245, 2;
	add.s64 	%rd247, %rd3, %rd246;
	ld.global.nc.f32 	%f135, [%rd247];
	add.s64 	%rd248, %rd2, %rd246;
	ld.global.nc.f32 	%f136, [%rd248];
	mul.f32 	%f137, %f175, %f136;
	sub.f32 	%f138, %f135, %f1;
	mul.f32 	%f139, %f2, %f138;
	mul.f32 	%f140, %f137, %f33;
	sub.f32 	%f141, %f140, %f31;
	mul.f32 	%f142, %f32, %f139;
	sub.f32 	%f143, %f141, %f142;
	mul.f32 	%f144, %f34, %f143;
	add.s64 	%rd249, %rd1, %rd246;
	st.global.f32 	[%rd249], %f144;
	add.s64 	%rd88, %rd308, 256;
	or.b64  	%rd250, %rd88, %rd66;
	and.b64  	%rd251, %rd250, -4294967296;
	setp.ne.s64 	%p32, %rd251, 0;
	@%p32 bra 	$L__BB6_61;
	cvt.u32.u64 	%r93, %rd66;
	cvt.u32.u64 	%r94, %rd88;
	div.u32 	%r95, %r94, %r93;
	mul.lo.s32 	%r96, %r95, %r93;
	sub.s32 	%r97, %r94, %r96;
	cvt.u64.u32 	%rd314, %r95;
	cvt.u64.u32 	%rd315, %r97;
	bra.uni 	$L__BB6_62;
$L__BB6_61:
	div.s64 	%rd314, %rd88, %rd66;
	mul.lo.s64 	%rd252, %rd314, %rd66;
	sub.s64 	%rd315, %rd88, %rd252;
$L__BB6_62:
	cvt.u32.u64 	%r98, %rd315;
	div.s32 	%r99, %r98, %r7;
	mul.lo.s32 	%r100, %r99, %r7;
	sub.s32 	%r101, %r98, %r100;
	cvt.s64.s32 	%rd253, %rd314;
	cvt.s64.s32 	%rd254, %r99;
	cvt.s64.s32 	%rd255, %r101;
	mad.lo.s64 	%rd256, %rd253, %rd4, %rd254;
	mad.lo.s64 	%rd257, %rd256, %rd5, %rd255;
	mad.lo.s64 	%rd258, %rd257, %rd67, %rd7;
	shl.b64 	%rd259, %rd258, 2;
	add.s64 	%rd260, %rd3, %rd259;
	ld.global.nc.f32 	%f145, [%rd260];
	add.s64 	%rd261, %rd2, %rd259;
	ld.global.nc.f32 	%f146, [%rd261];
	mul.f32 	%f147, %f175, %f146;
	sub.f32 	%f148, %f145, %f1;
	mul.f32 	%f149, %f2, %f148;
	mul.f32 	%f150, %f147, %f33;
	sub.f32 	%f151, %f150, %f31;
	mul.f32 	%f152, %f32, %f149;
	sub.f32 	%f153, %f151, %f152;
	mul.f32 	%f154, %f34, %f153;
	add.s64 	%rd262, %rd1, %rd259;
	st.global.f32 	[%rd262], %f154;
	add.s64 	%rd95, %rd88, 256;
	or.b64  	%rd263, %rd95, %rd66;
	and.b64  	%rd264, %rd263, -4294967296;
	setp.ne.s64 	%p33, %rd264, 0;
	@%p33 bra 	$L__BB6_64;
	cvt.u32.u64 	%r102, %rd66;
	cvt.u32.u64 	%r103, %rd95;
	div.u32 	%r104, %r103, %r102;
	mul.lo.s32 	%r105, %r104, %r102;
	sub.s32 	%r106, %r103, %r105;
	cvt.u64.u32 	%rd316, %r104;
	cvt.u64.u32 	%rd317, %r106;
	bra.uni 	$L__BB6_65;
$L__BB6_64:
	div.s64 	%rd316, %rd95, %rd66;
	mul.lo.s64 	%rd265, %rd316, %rd66;
	sub.s64 	%rd317, %rd95, %rd265;
$L__BB6_65:
	cvt.u32.u64 	%r107, %rd317;
	div.s32 	%r108, %r107, %r7;
	mul.lo.s32 	%r109, %r108, %r7;
	sub.s32 	%r110, %r107, %r109;
	cvt.s64.s32 	%rd266, %rd316;
	cvt.s64.s32 	%rd267, %r108;
	cvt.s64.s32 	%rd268, %r110;
	mad.lo.s64 	%rd269, %rd266, %rd4, %rd267;
	mad.lo.s64 	%rd270, %rd269, %rd5, %rd268;
	mad.lo.s64 	%rd271, %rd270, %rd67, %rd7;
	shl.b64 	%rd272, %rd271, 2;
	add.s64 	%rd273, %rd3, %rd272;
	ld.global.nc.f32 	%f155, [%rd273];
	add.s64 	%rd274, %rd2, %rd272;
	ld.global.nc.f32 	%f156, [%rd274];
	mul.f32 	%f157, %f175, %f156;
	sub.f32 	%f158, %f155, %f1;
	mul.f32 	%f159, %f2, %f158;
	mul.f32 	%f160, %f157, %f33;
	sub.f32 	%f161, %f160, %f31;
	mul.f32 	%f162, %f32, %f159;
	sub.f32 	%f163, %f161, %f162;
	mul.f32 	%f164, %f34, %f163;
	add.s64 	%rd275, %rd1, %rd272;
	st.global.f32 	[%rd275], %f164;
	add.s64 	%rd102, %rd95, 256;
	or.b64  	%rd276, %rd102, %rd66;
	and.b64  	%rd277, %rd276, -4294967296;
	setp.ne.s64 	%p34, %rd277, 0;
	@%p34 bra 	$L__BB6_67;
	cvt.u32.u64 	%r111, %rd66;
	cvt.u32.u64 	%r112, %rd102;
	div.u32 	%r113, %r112, %r111;
	mul.lo.s32 	%r114, %r113, %r111;
	sub.s32 	%r115, %r112, %r114;
	cvt.u64.u32 	%rd318, %r113;
	cvt.u64.u32 	%rd319, %r115;
	bra.uni 	$L__BB6_68;
$L__BB6_67:
	div.s64 	%rd318, %rd102, %rd66;
	mul.lo.s64 	%rd278, %rd318, %rd66;
	sub.s64 	%rd319, %rd102, %rd278;
$L__BB6_68:
	cvt.u32.u64 	%r116, %rd319;
	div.s32 	%r117, %r116, %r7;
	mul.lo.s32 	%r118, %r117, %r7;
	sub.s32 	%r119, %r116, %r118;
	cvt.s64.s32 	%rd279, %rd318;
	cvt.s64.s32 	%rd280, %r117;
	cvt.s64.s32 	%rd281, %r119;
	mad.lo.s64 	%rd282, %rd279, %rd4, %rd280;
	mad.lo.s64 	%rd283, %rd282, %rd5, %rd281;
	mad.lo.s64 	%rd284, %rd283, %rd67, %rd7;
	shl.b64 	%rd285, %rd284, 2;
	add.s64 	%rd286, %rd3, %rd285;
	ld.global.nc.f32 	%f165, [%rd286];
	add.s64 	%rd287, %rd2, %rd285;
	ld.global.nc.f32 	%f166, [%rd287];
	mul.f32 	%f167, %f175, %f166;
	sub.f32 	%f168, %f165, %f1;
	mul.f32 	%f169, %f2, %f168;
	mul.f32 	%f170, %f167, %f33;
	sub.f32 	%f171, %f170, %f31;
	mul.f32 	%f172, %f32, %f169;
	sub.f32 	%f173, %f171, %f172;
	mul.f32 	%f174, %f34, %f173;
	add.s64 	%rd288, %rd1, %rd285;
	st.global.f32 	[%rd288], %f174;
	add.s64 	%rd308, %rd102, 256;
	setp.lt.s64 	%p35, %rd308, %rd6;
	@%p35 bra 	$L__BB6_56;
$L__BB6_69:
	ret;

}
.entry _ZN36_GLOBAL__N__14e552c2_4_k_cu_db92b4fc16bn_bwd_dx_kernelILb0ELi256EEEvPKfS2_S2_S2_S2_Pfiiiib(
	.param .u64 .ptr .align 1 _ZN36_GLOBAL__N__14e552c2_4_k_cu_db92b4fc16bn_bwd_dx_kernelILb0ELi256EEEvPKfS2_S2_S2_S2_Pfiiiib_param_0,
	.param .u64 .ptr .align 1 _ZN36_GLOBAL__N__14e552c2_4_k_cu_db92b4fc16bn_bwd_dx_kernelILb0ELi256EEEvPKfS2_S2_S2_S2_Pfiiiib_param_1,
	.param .u64 .ptr .align 1 _ZN36_GLOBAL__N__14e552c2_4_k_cu_db92b4fc16bn_bwd_dx_kernelILb0ELi256EEEvPKfS2_S2_S2_S2_Pfiiiib_param_2,
	.param .u64 .ptr .align 1 _ZN36_GLOBAL__N__14e552c2_4_k_cu_db92b4fc16bn_bwd_dx_kernelILb0ELi256EEEvPKfS2_S2_S2_S2_Pfiiiib_param_3,
	.param .u64 .ptr .align 1 _ZN36_GLOBAL__N__14e552c2_4_k_cu_db92b4fc16bn_bwd_dx_kernelILb0ELi256EEEvPKfS2_S2_S2_S2_Pfiiiib_param_4,
	.param .u64 .ptr .align 1 _ZN36_GLOBAL__N__14e552c2_4_k_cu_db92b4fc16bn_bwd_dx_kernelILb0ELi256EEEvPKfS2_S2_S2_S2_Pfiiiib_param_5,
	.param .u32 _ZN36_GLOBAL__N__14e552c2_4_k_cu_db92b4fc16bn_bwd_dx_kernelILb0ELi256EEEvPKfS2_S2_S2_S2_Pfiiiib_param_6,
	.param .u32 _ZN36_GLOBAL__N__14e552c2_4_k_cu_db92b4fc16bn_bwd_dx_kernelILb0ELi256EEEvPKfS2_S2_S2_S2_Pfiiiib_param_7,
	.param .u32 _ZN36_GLOBAL__N__14e552c2_4_k_cu_db92b4fc16bn_bwd_dx_kernelILb0ELi256EEEvPKfS2_S2_S2_S2_Pfiiiib_param_8,
	.param .u32 _ZN36_GLOBAL__N__14e552c2_4_k_cu_db92b4fc16bn_bwd_dx_kernelILb0ELi256EEEvPKfS2_S2_S2_S2_Pfiiiib_param_9,
	.param .u8 _ZN36_GLOBAL__N__14e552c2_4_k_cu_db92b4fc16bn_bwd_dx_kernelILb0ELi256EEEvPKfS2_S2_S2_S2_Pfiiiib_param_10
)
.maxntid 256
{
	.reg .pred 	%p<36>;
	.reg .b16 	%rs<2>;
	.reg .b32 	%r<123>;
	.reg .b32 	%f<188>;
	.reg .b64 	%rd<320>;

	ld.param.u64 	%rd113, [_ZN36_GLOBAL__N__14e552c2_4_k_cu_db92b4fc16bn_bwd_dx_kernelILb0ELi256EEEvPKfS2_S2_S2_S2_Pfiiiib_param_0];
	ld.param.u64 	%rd114, [_ZN36_GLOBAL__N__14e552c2_4_k_cu_db92b4fc16bn_bwd_dx_kernelILb0ELi256EEEvPKfS2_S2_S2_S2_Pfiiiib_param_1];
	ld.param.u64 	%rd110, [_ZN36_GLOBAL__N__14e552c2_4_k_cu_db92b4fc16bn_bwd_dx_kernelILb0ELi256EEEvPKfS2_S2_S2_S2_Pfiiiib_param_2];
	ld.param.u64 	%rd111, [_ZN36_GLOBAL__N__14e552c2_4_k_cu_db92b4fc16bn_bwd_dx_kernelILb0ELi256EEEvPKfS2_S2_S2_S2_Pfiiiib_param_3];
	ld.param.u64 	%rd112, [_ZN36_GLOBAL__N__14e552c2_4_k_cu_db92b4fc16bn_bwd_dx_kernelILb0ELi256EEEvPKfS2_S2_S2_S2_Pfiiiib_param_4];
	ld.param.u64 	%rd115, [_ZN36_GLOBAL__N__14e552c2_4_k_cu_db92b4fc16bn_bwd_dx_kernelILb0ELi256EEEvPKfS2_S2_S2_S2_Pfiiiib_param_5];
	ld.param.u32 	%r4, [_ZN36_GLOBAL__N__14e552c2_4_k_cu_db92b4fc16bn_bwd_dx_kernelILb0ELi256EEEvPKfS2_S2_S2_S2_Pfiiiib_param_6];
	ld.param.u32 	%r5, [_ZN36_GLOBAL__N__14e552c2_4_k_cu_db92b4fc16bn_bwd_dx_kernelILb0ELi256EEEvPKfS2_S2_S2_S2_Pfiiiib_param_7];
	ld.param.u32 	%r7, [_ZN36_GLOBAL__N__14e552c2_4_k_cu_db92b4fc16bn_bwd_dx_kernelILb0ELi256EEEvPKfS2_S2_S2_S2_Pfiiiib_param_9];
	ld.param.s8 	%rs1, [_ZN36_GLOBAL__N__14e552c2_4_k_cu_db92b4fc16bn_bwd_dx_kernelILb0ELi256EEEvPKfS2_S2_S2_S2_Pfiiiib_param_10];
	cvta.to.global.u64 	%rd1, %rd115;
	cvta.to.global.u64 	%rd2, %rd113;
	cvta.to.global.u64 	%rd3, %rd114;
	mov.u32 	%r1, %ctaid.x;
	setp.ge.s32 	%p1, %r1, %r5;
	@%p1 bra 	$L__BB7_69;
	ld.param.u32 	%r120, [_ZN36_GLOBAL__N__14e552c2_4_k_cu_db92b4fc16bn_bwd_dx_kernelILb0ELi256EEEvPKfS2_S2_S2_S2_Pfiiiib_param_8];
	cvta.to.global.u64 	%rd116, %rd110;
	cvta.to.global.u64 	%rd117, %rd111;
	mov.u32 	%r2, %tid.x;
	cvt.s64.s32 	%rd4, %r120;
	mul.wide.s32 	%rd118, %r120, %r4;
	cvt.s64.s32 	%rd5, %r7;
	mul.lo.s64 	%rd6, %rd118, %rd5;
	cvt.u64.u32 	%rd7, %r1;
	mul.wide.u32 	%rd119, %r1, 4;
	add.s64 	%rd120, %rd116, %rd119;
	ld.global.nc.f32 	%f1, [%rd120];
	add.s64 	%rd121, %rd117, %rd119;
	ld.global.nc.f32 	%f2, [%rd121];
	setp.eq.s16 	%p2, %rs1, 0;
	setp.eq.s64 	%p3, %rd112, 0;
	mov.f32 	%f175, 0f3F800000;
	or.pred  	%p4, %p3, %p2;
	@%p4 bra 	$L__BB7_3;
	cvta.to.global.u64 	%rd122, %rd112;
	shl.b64 	%rd123, %rd7, 2;
	add.s64 	%rd124, %rd122, %rd123;
	ld.global.nc.f32 	%f175, [%rd124];
$L__BB7_3:
	cvt.u64.u32 	%rd308, %r2;
	setp.le.s64 	%p5, %rd6, %rd308;
	mov.f32 	%f186, 0f00000000;
	mov.f32 	%f187, %f186;
	@%p5 bra 	$L__BB7_33;
	ld.param.u32 	%r121, [_ZN36_GLOBAL__N__14e552c2_4_k_cu_db92b4fc16bn_bwd_dx_kernelILb0ELi256EEEvPKfS2_S2_S2_S2_Pfiiiib_param_8];
	mul.lo.s32 	%r8, %r7, %r121;
	cvt.s64.s32 	%rd9, %r8;
	cvt.u64.u32 	%rd10, %r5;
	not.b64 	%rd125, %rd308;
	add.s64 	%rd126, %rd6, %rd125;
	shr.u64 	%rd127, %rd126, 8;
	add.s64 	%rd11, %rd127, 1;
	setp.lt.u64 	%p6, %rd126, 768;
	mov.f32 	%f187, 0f00000000;
	mov.u64 	%rd299, %rd308;
	mov.f32 	%f186, %f187;
	@%p6 bra 	$L__BB7_19;
	and.b64  	%rd289, %rd11, 144115188075855868;
	mov.f32 	%f187, 0f00000000;
	cvt.u32.u64 	%r9, %rd9;
	mov.u64 	%rd299, %rd308;
$L__BB7_6:
	.pragma "nounroll";
	or.b64  	%rd128, %rd299, %rd9;
	and.b64  	%rd129, %rd128, -4294967296;
	setp.ne.s64 	%p7, %rd129, 0;
	@%p7 bra 	$L__BB7_8;
	cvt.u32.u64 	%r10, %rd299;
	div.u32 	%r11, %r10, %r9;
	mul.lo.s32 	%r12, %r11, %r9;
	sub.s32 	%r13, %r10, %r12;
	cvt.u64.u32 	%rd291, %r11;
	cvt.u64.u32 	%rd292, %r13;
	bra.uni 	$L__BB7_9;
$L__BB7_8:
	div.s64 	%rd291, %rd299, %rd9;
	mul.lo.s64 	%rd130, %rd291, %rd9;
	sub.s64 	%rd292, %rd299, %rd130;
$L__BB7_9:
	cvt.u32.u64 	%r14, %rd292;
	div.s32 	%r15, %r14, %r7;
	mul.lo.s32 	%r16, %r15, %r7;
	sub.s32 	%r17, %r14, %r16;
	cvt.s64.s32 	%rd131, %rd291;
	cvt.s64.s32 	%rd132, %r15;
	cvt.s64.s32 	%rd133, %r17;
	mad.lo.s64 	%rd134, %rd131, %rd10, %rd7;
	mad.lo.s64 	%rd135, %rd134, %rd4, %rd132;
	mad.lo.s64 	%rd136, %rd135, %rd5, %rd133;
	shl.b64 	%rd137, %rd136, 2;
	add.s64 	%rd138, %rd3, %rd137;
	ld.global.nc.f32 	%f40, [%rd138];
	add.s64 	%rd139, %rd2, %rd137;
	ld.global.nc.f32 	%f41, [%rd139];
	mul.f32 	%f42, %f175, %f41;
	sub.f32 	%f43, %f40, %f1;
	mul.f32 	%f44, %f2, %f43;
	add.f32 	%f7, %f186, %f42;
	fma.rn.f32 	%f8, %f42, %f44, %f187;
	add.s64 	%rd21, %rd299, 256;
	or.b64  	%rd140, %rd21, %rd9;
	and.b64  	%rd141, %rd140, -4294967296;
	setp.ne.s64 	%p8, %rd141, 0;
	@%p8 bra 	$L__BB7_11;
	cvt.u32.u64 	%r18, %rd9;
	cvt.u32.u64 	%r19, %rd21;
	div.u32 	%r20, %r19, %r18;
	mul.lo.s32 	%r21, %r20, %r18;
	sub.s32 	%r22, %r19, %r21;
	cvt.u64.u32 	%rd293, %r20;
	cvt.u64.u32 	%rd294, %r22;
	bra.uni 	$L__BB7_12;
$L__BB7_11:
	div.s64 	%rd293, %rd21, %rd9;
	mul.lo.s64 	%rd142, %rd293, %rd9;
	sub.s64 	%rd294, %rd21, %rd142;
$L__BB7_12:
	cvt.u32.u64 	%r23, %rd294;
	div.s32 	%r24, %r23, %r7;
	mul.lo.s32 	%r25, %r24, %r7;
	sub.s32 	%r26, %r23, %r25;
	cvt.s64.s32 	%rd143, %rd293;
	cvt.s64.s32 	%rd144, %r24;
	cvt.s64.s32 	%rd145, %r26;
	mad.lo.s64 	%rd146, %rd143, %rd10, %rd7;
	mad.lo.s64 	%rd147, %rd146, %rd4, %rd144;
	mad.lo.s64 	%rd148, %rd147, %rd5, %rd145;
	shl.b64 	%rd149, %rd148, 2;
	add.s64 	%rd150, %rd3, %rd149;
	ld.global.nc.f32 	%f45, [%rd150];
	add.s64 	%rd151, %rd2, %rd149;
	ld.global.nc.f32 	%f46, [%rd151];
	mul.f32 	%f47, %f175, %f46;
	sub.f32 	%f48, %f45, %f1;
	mul.f32 	%f49, %f2, %f48;
	add.f32 	%f9, %f7, %f47;
	fma.rn.f32 	%f10, %f47, %f49, %f8;
	add.s64 	%rd28, %rd299, 512;
	or.b64  	%rd152, %rd28, %rd9;
	and.b64  	%rd153, %rd152, -4294967296;
	setp.ne.s64 	%p9, %rd153, 0;
	@%p9 bra 	$L__BB7_14;
	cvt.u32.u64 	%r27, %rd9;
	cvt.u32.u64 	%r28, %rd28;
	div.u32 	%r29, %r28, %r27;
	mul.lo.s32 	%r30, %r29, %r27;
	sub.s32 	%r31, %r28, %r30;
	cvt.u64.u32 	%rd295, %r29;
	cvt.u64.u32 	%rd296, %r31;
	bra.uni 	$L__BB7_15;
$L__BB7_14:
	div.s64 	%rd295, %rd28, %rd9;
	mul.lo.s64 	%rd154, %rd295, %rd9;
	sub.s64 	%rd296, %rd28, %rd154;
$L__BB7_15:
	cvt.u32.u64 	%r32, %rd296;
	div.s32 	%r33, %r32, %r7;
	mul.lo.s32 	%r34, %r33, %r7;
	sub.s32 	%r35, %r32, %r34;
	cvt.s64.s32 	%rd155, %rd295;
	cvt.s64.s32 	%rd156, %r33;
	cvt.s64.s32 	%rd157, %r35;
	mad.lo.s64 	%rd158, %rd155, %rd10, %rd7;
	mad.lo.s64 	%rd159, %rd158, %rd4, %rd156;
	mad.lo.s64 	%rd160, %rd159, %rd5, %rd157;
	shl.b64 	%rd161, %rd160, 2;
	add.s64 	%rd162, %rd3, %rd161;
	ld.global.nc.f32 	%f50, [%rd162];
	add.s64 	%rd163, %rd2, %rd161;
	ld.global.nc.f32 	%f51, [%rd163];
	mul.f32 	%f52, %f175, %f51;
	sub.f32 	%f53, %f50, %f1;
	mul.f32 	%f54, %f2, %f53;
	add.f32 	%f11, %f9, %f52;
	fma.rn.f32 	%f12, %f52, %f54, %f10;
	add.s64 	%rd35, %rd299, 768;
	or.b64  	%rd164, %rd35, %rd9;
	and.b64  	%rd165, %rd164, -4294967296;
	setp.ne.s64 	%p10, %rd165, 0;
	@%p10 bra 	$L__BB7_17;
	cvt.u32.u64 	%r36, %rd9;
	cvt.u32.u64 	%r37, %rd35;
	div.u32 	%r38, %r37, %r36;
	mul.lo.s32 	%r39, %r38, %r36;
	sub.s32 	%r40, %r37, %r39;
	cvt.u64.u32 	%rd297, %r38;
	cvt.u64.u32 	%rd298, %r40;
	bra.uni 	$L__BB7_18;
$L__BB7_17:
	div.s64 	%rd297, %rd35, %rd9;
	mul.lo.s64 	%rd166, %rd297, %rd9;
	sub.s64 	%rd298, %rd35, %rd166;
$L__BB7_18:
	cvt.u32.u64 	%r41, %rd298;
	div.s32 	%r42, %r41, %r7;
	mul.lo.s32 	%r43, %r42, %r7;
	sub.s32 	%r44, %r41, %r43;
	cvt.s64.s32 	%rd167, %rd297;
	cvt.s64.s32 	%rd168, %r42;
	cvt.s64.s32 	%rd169, %r44;
	mad.lo.s64 	%rd170, %rd167, %rd10, %rd7;
	mad.lo.s64 	%rd171, %rd170, %rd4, %rd168;
	mad.lo.s64 	%rd172, %rd171, %rd5, %rd169;
	shl.b64 	%rd173, %rd172, 2;
	add.s64 	%rd174, %rd3, %rd173;
	ld.global.nc.f32 	%f55, [%rd174];
	add.s64 	%rd175, %rd2, %rd173;
	ld.global.nc.f32 	%f56, [%rd175];
	mul.f32 	%f57, %f175, %f56;
	sub.f32 	%f58, %f55, %f1;
	mul.f32 	%f59, %f2, %f58;
	add.f32 	%f186, %f11, %f57;
	fma.rn.f32 	%f187, %f57, %f59, %f12;
	add.s64 	%rd299, %rd299, 1024;
	add.s64 	%rd289, %rd289, -4;
	setp.ne.s64 	%p11, %rd289, 0;
	@%p11 bra 	$L__BB7_6;
$L__BB7_19:
	not.b64 	%rd177, %rd308;
	add.s64 	%rd178, %rd6, %rd177;
	shr.u64 	%rd179, %rd178, 8;
	add.s64 	%rd180, %rd179, 1;
	and.b64  	%rd176, %rd180, 3;
	setp.eq.s64 	%p12, %rd176, 0;
	@%p12 bra 	$L__BB7_33;
	setp.eq.s64 	%p13, %rd176, 1;
	@%p13 bra 	$L__BB7_28;
	or.b64  	%rd181, %rd299, %rd9;
	and.b64  	%rd182, %rd181, -4294967296;
	setp.ne.s64 	%p14, %rd182, 0;
	@%p14 bra 	$L__BB7_23;
	cvt.u32.u64 	%r45, %rd9;
	cvt.u32.u64 	%r46, %rd299;
	div.u32 	%r47, %r46, %r45;
	mul.lo.s32 	%r48, %r47, %r45;
	sub.s32 	%r49, %r46, %r48;
	cvt.u64.u32 	%rd300, %r47;
	cvt.u64.u32 	%rd301, %r49;
	bra.uni 	$L__BB7_24;
$L__BB7_23:
	div.s64 	%rd300, %rd299, %rd9;
	mul.lo.s64 	%rd183, %rd300, %rd9;
	sub.s64 	%rd301, %rd299, %rd183;
$L__BB7_24:
	cvt.u32.u64 	%r50, %rd301;
	div.s32 	%r51, %r50, %r7;
	mul.lo.s32 	%r52, %r51, %r7;
	sub.s32 	%r53, %r50, %r52;
	cvt.s64.s32 	%rd184, %rd300;
	cvt.s64.s32 	%rd185, %r51;
	cvt.s64.s32 	%rd186, %r53;
	mad.lo.s64 	%rd187, %rd184, %rd10, %rd7;
	mad.lo.s64 	%rd188, %rd187, %rd4, %rd185;
	mad.lo.s64 	%rd189, %rd188, %rd5, %rd186;
	shl.b64 	%rd190, %rd189, 2;
	add.s64 	%rd191, %rd3, %rd190;
	ld.global.nc.f32 	%f61, [%rd191];
	add.s64 	%rd192, %rd2, %rd190;
	ld.global.nc.f32 	%f62, [%rd192];
	mul.f32 	%f63, %f175, %f62;
	sub.f32 	%f64, %f61, %f1;
	mul.f32 	%f65, %f2, %f64;
	add.f32 	%f19, %f186, %f63;
	fma.rn.f32 	%f20, %f63, %f65, %f187;
	add.s64 	%rd51, %rd299, 256;
	or.b64  	%rd193, %rd51, %rd9;
	and.b64  	%rd194, %rd193, -4294967296;
	setp.ne.s64 	%p15, %rd194, 0;
	@%p15 bra 	$L__BB7_26;
	cvt.u32.u64 	%r54, %rd9;
	cvt.u32.u64 	%r55, %rd51;
	div.u32 	%r56, %r55, %r54;
	mul.lo.s32 	%r57, %r56, %r54;
	sub.s32 	%r58, %r55, %r57;
	cvt.u64.u32 	%rd302, %r56;
	cvt.u64.u32 	%rd303, %r58;
	bra.uni 	$L__BB7_27;
$L__BB7_26:
	div.s64 	%rd302, %rd51, %rd9;
	mul.lo.s64 	%rd195, %rd302, %rd9;
	sub.s64 	%rd303, %rd51, %rd195;
$L__BB7_27:
	cvt.u32.u64 	%r59, %rd303;
	div.s32 	%r60, %r59, %r7;
	mul.lo.s32 	%r61, %r60, %r7;
	sub.s32 	%r62, %r59, %r61;
	cvt.s64.s32 	%rd196, %rd302;
	cvt.s64.s32 	%rd197, %r60;
	cvt.s64.s32 	%rd198, %r62;
	mad.lo.s64 	%rd199, %rd196, %rd10, %rd7;
	mad.lo.s64 	%rd200, %rd199, %rd4, %rd197;
	mad.lo.s64 	%rd201, %rd200, %rd5, %rd198;
	shl.b64 	%rd202, %rd201, 2;
	add.s64 	%rd203, %rd3, %rd202;
	ld.global.nc.f32 	%f66, [%rd203];
	add.s64 	%rd204, %rd2, %rd202;
	ld.global.nc.f32 	%f67, [%rd204];
	mul.f32 	%f68, %f175, %f67;
	sub.f32 	%f69, %f66, %f1;
	mul.f32 	%f70, %f2, %f69;
	add.f32 	%f186, %f19, %f68;
	fma.rn.f32 	%f187, %f68, %f70, %f20;
	add.s64 	%rd299, %rd299, 512;
$L__BB7_28:
	not.b64 	%rd205, %rd308;
	add.s64 	%rd206, %rd6, %rd205;
	and.b64  	%rd207, %rd206, 256;
	setp.ne.s64 	%p16, %rd207, 0;
	@%p16 bra 	$L__BB7_33;
	or.b64  	%rd208, %rd299, %rd9;
	and.b64  	%rd209, %rd208, -4294967296;
	setp.ne.s64 	%p17, %rd209, 0;
	@%p17 bra 	$L__BB7_31;
	cvt.u32.u64 	%r63, %rd9;
	cvt.u32.u64 	%r64, %rd299;
	div.u32 	%r65, %r64, %r63;
	mul.lo.s32 	%r66, %r65, %r63;
	sub.s32 	%r67, %r64, %r66;
	cvt.u64.u32 	%rd305, %r65;
	cvt.u64.u32 	%rd306, %r67;
	bra.uni 	$L__BB7_32;
$L__BB7_31:
	div.s64 	%rd305, %rd299, %rd9;
	mul.lo.s64 	%rd210, %rd305, %rd9;
	sub.s64 	%rd306, %rd299, %rd210;
$L__BB7_32:
	cvt.u32.u64 	%r68, %rd306;
	div.s32 	%r69, %r68, %r7;
	mul.lo.s32 	%r70, %r69, %r7;
	sub.s32 	%r71, %r68, %r70;
	cvt.s64.s32 	%rd211, %rd305;
	cvt.s64.s32 	%rd212, %r69;
	cvt.s64.s32 	%rd213, %r71;
	mad.lo.s64 	%rd214, %rd211, %rd10, %rd7;
	mad.lo.s64 	%rd215, %rd214, %rd4, %rd212;
	mad.lo.s64 	%rd216, %rd215, %rd5, %rd213;
	shl.b64 	%rd217, %rd216, 2;
	add.s64 	%rd218, %rd3, %rd217;
	ld.global.nc.f32 	%f71, [%rd218];
	add.s64 	%rd219, %rd2, %rd217;
	ld.global.nc.f32 	%f72, [%rd219];
	mul.f32 	%f73, %f175, %f72;
	sub.f32 	%f74, %f71, %f1;
	mul.f32 	%f75, %f2, %f74;
	add.f32 	%f186, %f186, %f73;
	fma.rn.f32 	%f187, %f73, %f75, %f187;
$L__BB7_33:
	shl.b32 	%r72, %r2, 2;
	mov.u32 	%r73, _ZN36_GLOBAL__N__14e552c2_4_k_cu_db92b4fc4smemE;
	add.s32 	%r3, %r73, %r72;
	st.shared.f32 	[%r3], %f186;
	st.shared.f32 	[%r3+1024], %f187;
	bar.sync 	0;
	setp.gt.u32 	%p18, %r2, 127;
	@%p18 bra 	$L__BB7_35;
	ld.shared.f32 	%f76, [%r3+512];
	ld.shared.f32 	%f77, [%r3];
	add.f32 	%f78, %f76, %f77;
	st.shared.f32 	[%r3], %f78;
	ld.shared.f32 	%f79, [%r3+1536];
	ld.shared.f32 	%f80, [%r3+1024];
	add.f32 	%f81, %f79, %f80;
	st.shared.f32 	[%r3+1024], %f81;
$L__BB7_35:
	bar.sync 	0;
	setp.gt.u32 	%p19, %r2, 63;
	@%p19 bra 	$L__BB7_37;
	ld.shared.f32 	%f82, [%r3+256];
	ld.shared.f32 	%f83, [%r3];
	add.f32 	%f84, %f82, %f83;
	st.shared.f32 	[%r3], %f84;
	ld.shared.f32 	%f85, [%r3+1280];
	ld.shared.f32 	%f86, [%r3+1024];
	add.f32 	%f87, %f85, %f86;
	st.shared.f32 	[%r3+1024], %f87;
$L__BB7_37:
	bar.sync 	0;
	setp.gt.u32 	%p20, %r2, 31;
	@%p20 bra 	$L__BB7_39;
	ld.shared.f32 	%f88, [%r3+128];
	ld.shared.f32 	%f89, [%r3];
	add.f32 	%f90, %f88, %f89;
	st.shared.f32 	[%r3], %f90;
	ld.shared.f32 	%f91, [%r3+1152];
	ld.shared.f32 	%f92, [%r3+1024];
	add.f32 	%f93, %f91, %f92;
	st.shared.f32 	[%r3+1024], %f93;
$L__BB7_39:
	bar.sync 	0;
	setp.gt.u32 	%p21, %r2, 15;
	@%p21 bra 	$L__BB7_41;
	ld.shared.f32 	%f94, [%r3+64];
	ld.shared.f32 	%f95, [%r3];
	add.f32 	%f96, %f94, %f95;
	st.shared.f32 	[%r3], %f96;
	ld.shared.f32 	%f97, [%r3+1088];
	ld.shared.f32 	%f98, [%r3+1024];
	add.f32 	%f99, %f97, %f98;
	st.shared.f32 	[%r3+1024], %f99;
$L__BB7_41:
	bar.sync 	0;
	setp.gt.u32 	%p22, %r2, 7;
	@%p22 bra 	$L__BB7_43;
	ld.shared.f32 	%f100, [%r3+32];
	ld.shared.f32 	%f101, [%r3];
	add.f32 	%f102, %f100, %f101;
	st.shared.f32 	[%r3], %f102;
	ld.shared.f32 	%f103, [%r3+1056];
	ld.shared.f32 	%f104, [%r3+1024];
	add.f32 	%f105, %f103, %f104;
	st.shared.f32 	[%r3+1024], %f105;
$L__BB7_43:
	bar.sync 	0;
	setp.gt.u32 	%p23, %r2, 3;
	@%p23 bra 	$L__BB7_45;
	ld.shared.f32 	%f106, [%r3+16];
	ld.shared.f32 	%f107, [%r3];
	add.f32 	%f108, %f106, %f107;
	st.shared.f32 	[%r3], %f108;
	ld.shared.f32 	%f109, [%r3+1040];
	ld.shared.f32 	%f110, [%r3+1024];
	add.f32 	%f111, %f109, %f110;
	st.shared.f32 	[%r3+1024], %f111;
$L__BB7_45:
	bar.sync 	0;
	setp.gt.u32 	%p24, %r2, 1;
	@%p24 bra 	$L__BB7_47;
	ld.shared.f32 	%f112, [%r3+8];
	ld.shared.f32 	%f113, [%r3];
	add.f32 	%f114, %f112, %f113;
	st.shared.f32 	[%r3], %f114;
	ld.shared.f32 	%f115, [%r3+1032];
	ld.shared.f32 	%f116, [%r3+1024];
	add.f32 	%f117, %f115, %f116;
	st.shared.f32 	[%r3+1024], %f117;
$L__BB7_47:
	bar.sync 	0;
	setp.ne.s32 	%p25, %r2, 0;
	@%p25 bra 	$L__BB7_49;
	ld.shared.f32 	%f118, [_ZN36_GLOBAL__N__14e552c2_4_k_cu_db92b4fc4smemE+4];
	ld.shared.f32 	%f119, [%r3];
	add.f32 	%f120, %f118, %f119;
	st.shared.f32 	[%r3], %f120;
	ld.shared.f32 	%f121, [_ZN36_GLOBAL__N__14e552c2_4_k_cu_db92b4fc4smemE+1028];
	ld.shared.f32 	%f122, [%r3+1024];
	add.f32 	%f123, %f121, %f122;
	st.shared.f32 	[%r3+1024], %f123;
$L__BB7_49:
	setp.le.s64 	%p26, %rd6, %rd308;
	bar.sync 	0;
	ld.shared.f32 	%f31, [_ZN36_GLOBAL__N__14e552c2_4_k_cu_db92b4fc4smemE];
	ld.shared.f32 	%f32, [_ZN36_GLOBAL__N__14e552c2_4_k_cu_db92b4fc4smemE+1024];
	@%p26 bra 	$L__BB7_69;
	ld.param.u32 	%r122, [_ZN36_GLOBAL__N__14e552c2_4_k_cu_db92b4fc16bn_bwd_dx_kernelILb0ELi256EEEvPKfS2_S2_S2_S2_Pfiiiib_param_8];
	mul.lo.s32 	%r74, %r7, %r122;
	cvt.s64.s32 	%rd66, %r74;
	cvt.u64.u32 	%rd67, %r5;
	cvt.rn.f32.u64 	%f33, %rd6;
	rcp.rn.f32 	%f124, %f33;
	mul.f32 	%f34, %f124, %f2;
	not.b64 	%rd220, %rd308;
	add.s64 	%rd68, %rd6, %rd220;
	shr.u64 	%rd221, %rd68, 8;
	add.s64 	%rd222, %rd221, 1;
	and.b64  	%rd307, %rd222, 3;
	and.b64  	%rd223, %rd68, 768;
	setp.eq.s64 	%p27, %rd223, 768;
	@%p27 bra 	$L__BB7_55;
$L__BB7_51:
	.pragma "nounroll";
	or.b64  	%rd224, %rd308, %rd66;
	and.b64  	%rd225, %rd224, -4294967296;
	setp.ne.s64 	%p28, %rd225, 0;
	@%p28 bra 	$L__BB7_53;
	cvt.u32.u64 	%r75, %rd66;
	cvt.u32.u64 	%r76, %rd308;
	div.u32 	%r77, %r76, %r75;
	mul.lo.s32 	%r78, %r77, %r75;
	sub.s32 	%r79, %r76, %r78;
	cvt.u64.u32 	%rd309, %r77;
	cvt.u64.u32 	%rd310, %r79;
	bra.uni 	$L__BB7_54;
$L__BB7_53:
	div.s64 	%rd309, %rd308, %rd66;
	mul.lo.s64 	%rd226, %rd309, %rd66;
	sub.s64 	%rd310, %rd308, %rd226;
$L__BB7_54:
	cvt.u32.u64 	%r80, %rd310;
	div.s32 	%r81, %r80, %r7;
	mul.lo.s32 	%r82, %r81, %r7;
	sub.s32 	%r83, %r80, %r82;
	cvt.s64.s32 	%rd227, %rd309;
	cvt.s64.s32 	%rd228, %r81;
	cvt.s64.s32 	%rd229, %r83;
	mad.lo.s64 	%rd230, %rd227, %rd67, %rd7;
	mad.lo.s64 	%rd231, %rd230, %rd4, %rd228;
	mad.lo.s64 	%rd232, %rd231, %rd5, %rd229;
	shl.b64 	%rd233, %rd232, 2;
	add.s64 	%rd234, %rd3, %rd233;
	ld.global.nc.f32 	%f125, [%rd234];
	add.s64 	%rd235, %rd2, %rd233;
	ld.global.nc.f32 	%f126, [%rd235];
	mul.f32 	%f127, %f175, %f126;
	sub.f32 	%f128, %f125, %f1;
	mul.f32 	%f129, %f2, %f128;
	mul.f32 	%f130, %f127, %f33;
	sub.f32 	%f131, %f130, %f31;
	mul.f32 	%f132, %f32, %f129;
	sub.f32 	%f133, %f131, %f132;
	mul.f32 	%f134, %f34, %f133;
	add.s64 	%rd236, %rd1, %rd233;
	st.global.f32 	[%rd236], %f134;
	add.s64 	%rd308, %rd308, 256;
	add.s64 	%rd307, %rd307, -1;
	setp.ne.s64 	%p29, %rd307, 0;
	@%p29 bra 	$L__BB7_51;
$L__BB7_55:
	setp.lt.u64 	%p30, %rd68, 768;
	@%p30 bra 	$L__BB7_69;
$L__BB7_56:
	or.b64  	%rd237, %rd308, %rd66;
	and.b64  	%rd238, %rd237, -4294967296;
	setp.ne.s64 	%p31, %rd238, 0;
	@%p31 bra 	$L__BB7_58;
	cvt.u32.u64 	%r84, %rd66;
	cvt.u32.u64 	%r85, %rd308;
	div.u32 	%r86, %r85, %r84;
	mul.lo.s32 	%r87, %r86, %r84;
	sub.s32 	%r88, %r85, %r87;
	cvt.u64.u32 	%rd312, %r86;
	cvt.u64.u32 	%rd313, %r88;
	bra.uni 	$L__BB7_59;
$L__BB7_58:
	div.s64 	%rd312, %rd308, %rd66;
	mul.lo.s64 	%rd239, %rd312, %rd66;
	sub.s64 	%rd313, %rd308, %rd239;
$L__BB7_59:
	cvt.u32.u64 	%r89, %rd313;
	div.s32 	%r90, %r89, %r7;
	mul.lo.s32 	%r91, %r90, %r7;
	sub.s32 	%r92, %r89, %r91;
	cvt.s64.s32 	%rd240, %rd312;
	cvt.s64.s32 	%rd241, %r90;
	cvt.s64.s32 	%rd242, %r92;
	mad.lo.s64 	%rd243, %rd240, %rd67, %rd7;
	mad.lo.s64 	%rd244, %rd243, %rd4, %rd241;
	mad.lo.s64 	%rd245, %rd244, %rd5, %rd242;
	shl.b64 	%rd246, %rd245, 2;
	add.s64 	%rd247, %rd3, %rd246;
	ld.global.nc.f32 	%f135, [%rd247];
	add.s64 	%rd248, %rd2, %rd246;
	ld.global.nc.f32 	%f136, [%rd248];
	mul.f32 	%f137, %f175, %f136;
	sub.f32 	%f138, %f135, %f1;
	mul.f32 	%f139, %f2, %f138;
	mul.f32 	%f140, %f137, %f33;
	sub.f32 	%f141, %f140, %f31;
	mul.f32 	%f142, %f32, %f139;
	sub.f32 	%f143, %f141, %f142;
	mul.f32 	%f144, %f34, %f143;
	add.s64 	%rd249, %rd1, %rd246;
	st.global.f32 	[%rd249], %f144;
	add.s64 	%rd88, %rd308, 256;
	or.b64  	%rd250, %rd88, %rd66;
	and.b64  	%rd251, %rd250, -4294967296;
	setp.ne.s64 	%p32, %rd251, 0;
	@%p32 bra 	$L__BB7_61;
	cvt.u32.u64 	%r93, %rd66;
	cvt.u32.u64 	%r94, %rd88;
	div.u32 	%r95, %r94, %r93;
	mul.lo.s32 	%r96, %r95, %r93;
	sub.s32 	%r97, %r94, %r96;
	cvt.u64.u32 	%rd314, %r95;
	cvt.u64.u32 	%rd315, %r97;
	bra.uni 	$L__BB7_62;
$L__BB7_61:
	div.s64 	%rd314, %rd88, %rd66;
	mul.lo.s64 	%rd252, %rd314, %rd66;
	sub.s64 	%rd315, %rd88, %rd252;
$L__BB7_62:
	cvt.u32.u64 	%r98, %rd315;
	div.s32 	%r99, %r98, %r7;
	mul.lo.s32 	%r100, %r99, %r7;
	sub.s32 	%r101, %r98, %r100;
	cvt.s64.s32 	%rd253, %rd314;
	cvt.s64.s32 	%rd254, %r99;
	cvt.s64.s32 	%rd255, %r101;
	mad.lo.s64 	%rd256, %rd253, %rd67, %rd7;
	mad.lo.s64 	%rd257, %rd256, %rd4, %rd254;
	mad.lo.s64 	%rd258, %rd257, %rd5, %rd255;
	shl.b64 	%rd259, %rd258, 2;
	add.s64 	%rd260, %rd3, %rd259;
	ld.global.nc.f32 	%f145, [%rd260];
	add.s64 	%rd261, %rd2, %rd259;
	ld.global.nc.f32 	%f146, [%rd261];
	mul.f32 	%f147, %f175, %f146;
	sub.f32 	%f148, %f145, %f1;
	mul.f32 	%f149, %f2, %f148;
	mul.f32 	%f150, %f147, %f33;
	sub.f32 	%f151, %f150, %f31;
	mul.f32 	%f152, %f32, %f149;
	sub.f32 	%f153, %f151, %f152;
	mul.f32 	%f154, %f34, %f153;
	add.s64 	%rd262, %rd1, %rd259;
	st.global.f32 	[%rd262], %f154;
	add.s64 	%rd95, %rd88, 256;
	or.b64  	%rd263, %rd95, %rd66;
	and.b64  	%rd264, %rd263, -4294967296;
	setp.ne.s64 	%p33, %rd264, 0;
	@%p33 bra 	$L__BB7_64;
	cvt.u32.u64 	%r102, %rd66;
	cvt.u32.u64 	%r103, %rd95;
	div.u32 	%r104, %r103, %r102;
	mul.lo.s32 	%r105, %r104, %r102;
	sub.s32 	%r106, %r103, %r105;
	cvt.u64.u32 	%rd316, %r104;
	cvt.u64.u32 	%rd317, %r106;
	bra.uni 	$L__BB7_65;
$L__BB7_64:
	div.s64 	%rd316, %rd95, %rd66;
	mul.lo.s64 	%rd265, %rd316, %rd66;
	sub.s64 	%rd317, %rd95, %rd265;
$L__BB7_65:
	cvt.u32.u64 	%r107, %rd317;
	div.s32 	%r108, %r107, %r7;
	mul.lo.s32 	%r109, %r108, %r7;
	sub.s32 	%r110, %r107, %r109;
	cvt.s64.s32 	%rd266, %rd316;
	cvt.s64.s32 	%rd267, %r108;
	cvt.s64.s32 	%rd268, %r110;
	mad.lo.s64 	%rd269, %rd266, %rd67, %rd7;
	mad.lo.s64 	%rd270, %rd269, %rd4, %rd267;
	mad.lo.s64 	%rd271, %rd270, %rd5, %rd268;
	shl.b64 	%rd272, %rd271, 2;
	add.s64 	%rd273, %rd3, %rd272;
	ld.global.nc.f32 	%f155, [%rd273];
	add.s64 	%rd274, %rd2, %rd272;
	ld.global.nc.f32 	%f156, [%rd274];
	mul.f32 	%f157, %f175, %f156;
	sub.f32 	%f158, %f155, %f1;
	mul.f32 	%f159, %f2, %f158;
	mul.f32 	%f160, %f157, %f33;
	sub.f32 	%f161, %f160, %f31;
	mul.f32 	%f162, %f32, %f159;
	sub.f32 	%f163, %f161, %f162;
	mul.f32 	%f164, %f34, %f163;
	add.s64 	%rd275, %rd1, %rd272;
	st.global.f32 	[%rd275], %f164;
	add.s64 	%rd102, %rd95, 256;
	or.b64  	%rd276, %rd102, %rd66;
	and.b64  	%rd277, %rd276, -4294967296;
	setp.ne.s64 	%p34, %rd277, 0;
	@%p34 bra 	$L__BB7_67;
	cvt.u32.u64 	%r111, %rd66;
	cvt.u32.u64 	%r112, %rd102;
	div.u32 	%r113, %r112, %r111;
	mul.lo.s32 	%r114, %r113, %r111;
	sub.s32 	%r115, %r112, %r114;
	cvt.u64.u32 	%rd318, %r113;
	cvt.u64.u32 	%rd319, %r115;
	bra.uni 	$L__BB7_68;
$L__BB7_67:
	div.s64 	%rd318, %rd102, %rd66;
	mul.lo.s64 	%rd278, %rd318, %rd66;
	sub.s64 	%rd319, %rd102, %rd278;
$L__BB7_68:
	cvt.u32.u64 	%r116, %rd319;
	div.s32 	%r117, %r116, %r7;
	mul.lo.s32 	%r118, %r117, %r7;
	sub.s32 	%r119, %r116, %r118;
	cvt.s64.s32 	%rd279, %rd318;
	cvt.s64.s32 	%rd280, %r117;
	cvt.s64.s32 	%rd281, %r119;
	mad.lo.s64 	%rd282, %rd279, %rd67, %rd7;
	mad.lo.s64 	%rd283, %rd282, %rd4, %rd280;
	mad.lo.s64 	%rd284, %rd283, %rd5, %rd281;
	shl.b64 	%rd285, %rd284, 2;
	add.s64 	%rd286, %rd3, %rd285;
	ld.global.nc.f32 	%f165, [%rd286];
	add.s64 	%rd287, %rd2, %rd285;
	ld.global.nc.f32 	%f166, [%rd287];
	mul.f32 	%f167, %f175, %f166;
	sub.f32 	%f168, %f165, %f1;
	mul.f32 	%f169, %f2, %f168;
	mul.f32 	%f170, %f167, %f33;
	sub.f32 	%f171, %f170, %f31;
	mul.f32 	%f172, %f32, %f169;
	sub.f32 	%f173, %f171, %f172;
	mul.f32 	%f174, %f34, %f173;
	add.s64 	%rd288, %rd1, %rd285;
	st.global.f32 	[%rd288], %f174;
	add.s64 	%rd308, %rd102, 256;
	setp.lt.s64 	%p35, %rd308, %rd6;
	@%p35 bra 	$L__BB7_56;
$L__BB7_69:
	ret;

}


// ===== COMPILED SASS (sm_100) =====

	.target	sm_100

	.elftype	@"ET_EXEC"


//--------------------- .note.nv.tkinfo           --------------------------
	.section	.note.nv.tkinfo,"",@"SHT_NOTE"
	.sectionflags	@"SHF_NOTE_NV_TKINFO"
	.tkinfo
        /*0018*/ 	.word	0x00000002
        /*0030*/ 	.string	""
        /*0030*/ 	.string	"ptxas"
        /*0030*/ 	.string	"Cuda compilation tools, release 13.0, V13.0.88"
        /*0030*/ 	.string	"Build cuda_13.0.r13.0/compiler.36424714_0"
        /*0030*/ 	.string	"-arch sm_100 -m 64 "



//--------------------- .note.nv.cuinfo           --------------------------
	.section	.note.nv.cuinfo,"",@"SHT_NOTE"
	.sectionflags	@"SHF_NOTE_NV_CUINFO"
        /*0018*/ 	.short	0x0002
        /*001a*/ 	.short	0x0064
        /*001c*/ 	.short	0x0082
	.zero		2


//--------------------- .nv.info                  --------------------------
	.section	.nv.info,"",@"SHT_CUDA_INFO"
	.align	4


	//----- nvinfo : EIATTR_REGCOUNT
	.align		4
        /*0000*/ 	.byte	0x04, 0x2f
        /*0002*/ 	.short	(.L_1 - .L_0)
	.align		4
.L_0:
        /*0004*/ 	.word	index@(_ZN36_GLOBAL__N__14e552c2_4_k_cu_db92b4fc22reduce_mean_var_kernelILb1ELi256EEEvPKfPfS3_iiii)
        /*0008*/ 	.word	0x00000028


	//----- nvinfo : EIATTR_FRAME_SIZE
	.align		4
.L_1:
        /*000c*/ 	.byte	0x04, 0x11
        /*000e*/ 	.short	(.L_3 - .L_2)
	.align		4
.L_2:
        /*0010*/ 	.word	index@($__internal_11_$__cuda_sm20_rcp_rn_f32_slowpath)
        /*0014*/ 	.word	0x00000000


	//----- nvinfo : EIATTR_FRAME_SIZE
	.align		4
.L_3:
        /*0018*/ 	.byte	0x04, 0x11
        /*001a*/ 	.short	(.L_5 - .L_4)
	.align		4
.L_4:
        /*001c*/ 	.word	index@($__internal_10_$__cuda_sm20_div_s64)
        /*0020*/ 	.word	0x00000000


	//----- nvinfo : EIATTR_FRAME_SIZE
	.align		4
.L_5:
        /*0024*/ 	.byte	0x04, 0x11
        /*0026*/ 	.short	(.L_7 - .L_6)
	.align		4
.L_6:
        /*0028*/ 	.word	index@(_ZN36_GLOBAL__N__14e552c2_4_k_cu_db92b4fc22reduce_mean_var_kernelILb1ELi256EEEvPKfPfS3_iiii)
        /*002c*/ 	.word	0x00000000


	//----- nvinfo : EIATTR_REGCOUNT
	.align		4
.L_7:
        /*0030*/ 	.byte	0x04, 0x2f
        /*0032*/ 	.short	(.L_9 - .L_8)
	.align		4
.L_8:
        /*0034*/ 	.word	index@(_ZN36_GLOBAL__N__14e552c2_4_k_cu_db92b4fc22reduce_mean_var_kernelILb0ELi256EEEvPKfPfS3_iiii)
        /*0038*/ 	.word	0x00000028


	//----- nvinfo : EIATTR_FRAME_SIZE
	.align		4
.L_9:
        /*003c*/ 	.byte	0x04, 0x11
        /*003e*/ 	.short	(.L_11 - .L_10)
	.align		4
.L_10:
        /*0040*/ 	.word	index@($__internal_9_$__cuda_sm20_rcp_rn_f32_slowpath)
        /*0044*/ 	.word	0x00000000


	//----- nvinfo : EIATTR_FRAME_SIZE
	.align		4
.L_11:
        /*0048*/ 	.byte	0x04, 0x11
        /*004a*/ 	.short	(.L_13 - .L_12)
	.align		4
.L_12:
        /*004c*/ 	.word	index@($__internal_8_$__cuda_sm20_div_s64)
        /*0050*/ 	.word	0x00000000


	//----- nvinfo : EIATTR_FRAME_SIZE
	.align		4
.L_13:
        /*0054*/ 	.byte	0x04, 0x11
        /*0056*/ 	.short	(.L_15 - .L_14)
	.align		4
.L_14:
        /*0058*/ 	.word	index@(_ZN36_GLOBAL__N__14e552c2_4_k_cu_db92b4fc22reduce_mean_var_kernelILb0ELi256EEEvPKfPfS3_iiii)
        /*005c*/ 	.word	0x00000000


	//----- nvinfo : EIATTR_REGCOUNT
	.align		4
.L_15:
        /*0060*/ 	.byte	0x04, 0x2f
        /*0062*/ 	.short	(.L_17 - .L_16)
	.align		4
.L_16:
        /*0064*/ 	.word	index@(_ZN36_GLOBAL__N__14e552c2_4_k_cu_db92b4fc29bn_forward_norm_affine_kernelILb1ELi256EEEvPKfS2_S2_S2_S2_Pfiiiib)
        /*0068*/ 	.word	0x00000020


	//----- nvinfo : EIATTR_FRAME_SIZE
	.align		4
.L_17:
        /*006c*/ 	.byte	0x04, 0x11
        /*006e*/ 	.short	(.L_19 - .L_18)
	.align		4
.L_18:
        /*0070*/ 	.word	index@($__internal_7_$__cuda_sm20_div_s64)
        /*0074*/ 	.word	0x00000000


	//----- nvinfo : EIATTR_FRAME_SIZE
	.align		4
.L_19:
        /*0078*/ 	.byte	0x04, 0x11
        /*007a*/ 	.short	(.L_21 - .L_20)
	.align		4
.L_20:
        /*007c*/ 	.word	index@(_ZN36_GLOBAL__N__14e552c2_4_k_cu_db92b4fc29bn_forward_norm_affine_kernelILb1ELi256EEEvPKfS2_S2_S2_S2_Pfiiiib)
        /*0080*/ 	.word	0x00000000


	//----- nvinfo : EIATTR_REGCOUNT
	.align		4
.L_21:
        /*0084*/ 	.byte	0x04, 0x2f
        /*0086*/ 	.short	(.L_23 - .L_22)
	.align		4
.L_22:
        /*0088*/ 	.word	index@(_ZN36_GLOBAL__N__14e552c2_4_k_cu_db92b4fc29bn_forward_norm_affine_kernelILb0ELi256EEEvPKfS2_S2_S2_S2_Pfiiiib)
        /*008c*/ 	.word	0x00000020


	//----- nvinfo : EIATTR_FRAME_SIZE
	.align		4
.L_23:
        /*0090*/ 	.byte	0x04, 0x11
        /*0092*/ 	.short	(.L_25 - .L_24)
	.align		4
.L_24:
        /*0094*/ 	.word	index@($__internal_6_$__cuda_sm20_div_s64)
        /*0098*/ 	.word	0x00000000


	//----- nvinfo : EIATTR_FRAME_SIZE
	.align		4
.L_25:
        /*009c*/ 	.byte	0x04, 0x11
        /*009e*/ 	.short	(.L_27 - .L_26)
	.align		4
.L_26:
        /*00a0*/ 	.word	index@(_ZN36_GLOBAL__N__14e552c2_4_k_cu_db92b4fc29bn_forward_norm_affine_kernelILb0ELi256EEEvPKfS2_S2_S2_S2_Pfiiiib)
        /*00a4*/ 	.word	0x00000000


	//----- nvinfo : EIATTR_REGCOUNT
	.align		4
.L_27:
        /*00a8*/ 	.byte	0x04, 0x2f
        /*00aa*/ 	.short	(.L_29 - .L_28)
	.align		4
.L_28:
        /*00ac*/ 	.word	index@(_ZN36_GLOBAL__N__14e552c2_4_k_cu_db92b4fc26bn_bwd_dbeta_dgamma_kernelILb1ELi256EEEvPKfS2_S2_S2_PfS3_iiii)
        /*00b0*/ 	.word	0x00000020


	//----- nvinfo : EIATTR_FRAME_SIZE
	.align		4
.L_29:
        /*00b4*/ 	.byte	0x04, 0x11
        /*00b6*/ 	.short	(.L_31 - .L_30)
	.align		4
.L_30:
        /*00b8*/ 	.word	index@($__internal_5_$__cuda_sm20_div_s64)
        /*00bc*/ 	.word	0x00000000


	//----- nvinfo : EIATTR_FRAME_SIZE
	.align		4
.L_31:
        /*00c0*/ 	.byte	0x04, 0x11
        /*00c2*/ 	.short	(.L_33 - .L_32)
	.align		4
.L_32:
        /*00c4*/ 	.word	index@(_ZN36_GLOBAL__N__14e552c2_4_k_cu_db92b4fc26bn_bwd_dbeta_dgamma_kernelILb1ELi256EEEvPKfS2_S2_S2_PfS3_iiii)
        /*00c8*/ 	.word	0x00000000


	//----- nvinfo : EIATTR_REGCOUNT
	.align		4
.L_33:
        /*00cc*/ 	.byte	0x04, 0x2f
        /*00ce*/ 	.short	(.L_35 - .L_34)
	.align		4
.L_34:
        /*00d0*/ 	.word	index@(_ZN36_GLOBAL__N__14e552c2_4_k_cu_db92b4fc26bn_bwd_dbeta_dgamma_kernelILb0ELi256EEEvPKfS2_S2_S2_PfS3_iiii)
        /*00d4*/ 	.word	0x00000020


	//----- nvinfo : EIATTR_FRAME_SIZE
	.align		4
.L_35:
        /*00d8*/ 	.byte	0x04, 0x11
        /*00da*/ 	.short	(.L_37 - .L_36)
	.align		4
.L_36:
        /*00dc*/ 	.word	index@($__internal_4_$__cuda_sm20_div_s64)
        /*00e0*/ 	.word	0x00000000


	//----- nvinfo : EIATTR_FRAME_SIZE
	.align		4
.L_37:
        /*00e4*/ 	.byte	0x04, 0x11
        /*00e6*/ 	.short	(.L_39 - .L_38)
	.align		4
.L_38:
        /*00e8*/ 	.word	index@(_ZN36_GLOBAL__N__14e552c2_4_k_cu_db92b4fc26bn_bwd_dbeta_dgamma_kernelILb0ELi256EEEvPKfS2_S2_S2_PfS3_iiii)
        /*00ec*/ 	.word	0x00000000


	//----- nvinfo : EIATTR_REGCOUNT
	.align		4
.L_39:
        /*00f0*/ 	.byte	0x04, 0x2f
        /*00f2*/ 	.short	(.L_41 - .L_40)
	.align		4
.L_40:
        /*00f4*/ 	.word	index@(_ZN36_GLOBAL__N__14e552c2_4_k_cu_db92b4fc16bn_bwd_dx_kernelILb1ELi256EEEvPKfS2_S2_S2_S2_Pfiiiib)
        /*00f8*/ 	.word	0x00000020


	//----- nvinfo : EIATTR_FRAME_SIZE
	.align		4
.L_41:
        /*00fc*/ 	.byte	0x04, 0x11
        /*00fe*/ 	.short	(.L_43 - .L_42)
	.align		4
.L_42:
        /*0100*/ 	.word	index@($__internal_3_$__cuda_sm20_rcp_rn_f32_slowpath)
        /*0104*/ 	.word	0x00000000


	//----- nvinfo : EIATTR_FRAME_SIZE
	.align		4
.L_43:
        /*0108*/ 	.byte	0x04, 0x11
        /*010a*/ 	.short	(.L_45 - .L_44)
	.align		4
.L_44:
        /*010c*/ 	.word	index@($__internal_2_$__cuda_sm20_div_s64)
        /*0110*/ 	.word	0x00000000


	//----- nvinfo : EIATTR_FRAME_SIZE
	.align		4
.L_45:
        /*0114*/ 	.byte	0x04, 0x11
        /*0116*/ 	.short	(.L_47 - .L_46)
	.align		4
.L_46:
        /*0118*/ 	.word	index@(_ZN36_GLOBAL__N__14e552c2_4_k_cu_db92b4fc16bn_bwd_dx_kernelILb1ELi256EEEvPKfS2_S2_S2_S2_Pfiiiib)
        /*011c*/ 	.word	0x00000000


	//----- nvinfo : EIATTR_REGCOUNT
	.align		4
.L_47:
        /*0120*/ 	.byte	0x04, 0x2f
        /*0122*/ 	.short	(.L_49 - .L_48)
	.align		4
.L_48:
        /*0124*/ 	.word	index@(_ZN36_GLOBAL__N__14e552c2_4_k_cu_db92b4fc16bn_bwd_dx_kernelILb0ELi256EEEvPKfS2_S2_S2_S2_Pfiiiib)
        /*0128*/ 	.word	0x00000020


	//----- nvinfo : EIATTR_FRAME_SIZE
	.align		4
.L_49:
        /*012c*/ 	.byte	0x04, 0x11
        /*012e*/ 	.short	(.L_51 - .L_50)
	.align		4
.L_50:
        /*0130*/ 	.word	index@($__internal_1_$__cuda_sm20_rcp_rn_f32_slowpath)
        /*0134*/ 	.word	0x00000000


	//----- nvinfo : EIATTR_FRAME_SIZE
	.align		4
.L_51:
        /*0138*/ 	.byte	0x04, 0x11
        /*013a*/ 	.short	(.L_53 - .L_52)
	.align		4
.L_52:
        /*013c*/ 	.word	index@($__internal_0_$__cuda_sm20_div_s64)
        /*0140*/ 	.word	0x00000000


	//----- nvinfo : EIATTR_FRAME_SIZE
	.align		4
.L_53:
        /*0144*/ 	.byte	0x04, 0x11
        /*0146*/ 	.short	(.L_55 - .L_54)
	.align		4
.L_54:
        /*0148*/ 	.word	index@(_ZN36_GLOBAL__N__14e552c2_4_k_cu_db92b4fc16bn_bwd_dx_kernelILb0ELi256EEEvPKfS2_S2_S2_S2_Pfiiiib)
        /*014c*/ 	.word	0x00000000


	//----- nvinfo : EIATTR_MIN_STACK_SIZE
	.align		4
.L_55:
        /*0150*/ 	.byte	0x04, 0x12
        /*0152*/ 	.short	(.L_57 - .L_56)
	.align		4
.L_56:
        /*0154*/ 	.word	index@(_ZN36_GLOBAL__N__14e552c2_4_k_cu_db92b4fc16bn_bwd_dx_kernelILb0ELi256EEEvPKfS2_S2_S2_S2_Pfiiiib)
        /*0158*/ 	.word	0x00000000


	//----- nvinfo : EIATTR_MIN_STACK_SIZE
	.align		4
.L_57:
        /*015c*/ 	.byte	0x04, 0x12
        /*015e*/ 	.short	(.L_59 - .L_58)
	.align		4
.L_58:
        /*0160*/ 	.word	index@(_ZN36_GLOBAL__N__14e552c2_4_k_cu_db92b4fc16bn_bwd_dx_kernelILb1ELi256EEEvPKfS2_S2_S2_S2_Pfiiiib)
        /*0164*/ 	.word	0x00000000


	//----- nvinfo : EIATTR_MIN_STACK_SIZE
	.align		4
.L_59:
        /*0168*/ 	.byte	0x04, 0x12
        /*016a*/ 	.short	(.L_61 - .L_60)
	.align		4
.L_60:
        /*016c*/ 	.word	index@(_ZN36_GLOBAL__N__14e552c2_4_k_cu_db92b4fc26bn_bwd_dbeta_dgamma_kernelILb0ELi256EEEvPKfS2_S2_S2_PfS3_iiii)
        /*0170*/ 	.word	0x00000000


	//----- nvinfo : EIATTR_MIN_STACK_SIZE
	.align		4
.L_61:
        /*0174*/ 	.byte	0x04, 0x12
        /*0176*/ 	.short	(.L_63 - .L_62)
	.align		4
.L_62:
        /*0178*/ 	.word	index@(_ZN36_GLOBAL__N__14e552c2_4_k_cu_db92b4fc26bn_bwd_dbeta_dgamma_kernelILb1ELi256EEEvPKfS2_S2_S2_PfS3_iiii)
        /*017c*/ 	.word	0x00000000


	//----- nvinfo : EIATTR_MIN_STACK_SIZE
	.align		4
.L_63:
        /*0180*/ 	.byte	0x04, 0x12
        /*0182*/ 	.short	(.L_65 - .L_64)
	.align		4
.L_64:
        /*0184*/ 	.word	index@(_ZN36_GLOBAL__N__14e552c2_4_k_cu_db92b4fc29bn_forward_norm_affine_kernelILb0ELi256EEEvPKfS2_S2_S2_S2_Pfiiiib)
        /*0188*/ 	.word	0x00000000


	//----- nvinfo : EIATTR_MIN_STACK_SIZE
	.align		4
.L_65:
        /*018c*/ 	.byte	0x04, 0x12
        /*018e*/ 	.short	(.L_67 - .L_66)
	.align		4
.L_66:
        /*0190*/ 	.word	index@(_ZN36_GLOBAL__N__14e552c2_4_k_cu_db92b4fc29bn_forward_norm_affine_kernelILb1ELi256EEEvPKfS2_S2_S2_S2_Pfiiiib)
        /*0194*/ 	.word	0x00000000


	//----- nvinfo : EIATTR_MIN_STACK_SIZE
	.align		4
.L_67:
        /*0198*/ 	.byte	0x04, 0x12
        /*019a*/ 	.short	(.L_69 - .L_68)
	.align		4
.L_68:
        /*019c*/ 	.word	index@(_ZN36_GLOBAL__N__14e552c2_4_k_cu_db92b4fc22reduce_mean_var_kernelILb0ELi256EEEvPKfPfS3_iiii)
        /*01a0*/ 	.word	0x00000000


	//----- nvinfo : EIATTR_MIN_STACK_SIZE
	.align		4
.L_69:
        /*01a4*/ 	.byte	0x04, 0x12
        /*01a6*/ 	.short	(.L_71 - .L_70)
	.align		4
.L_70:
        /*01a8*/ 	.word	index@(_ZN36_GLOBAL__N__14e552c2_4_k_cu_db92b4fc22reduce_mean_var_kernelILb1ELi256EEEvPKfPfS3_iiii)
        /*01ac*/ 	.word	0x00000000
.L_71:


//--------------------- .nv.compat                --------------------------
	.section	.nv.compat,"",@"SHT_CUDA_COMPAT_INFO"
	.align	4
        /*0000*/ 	.byte	0x02, 0x09, 0x00, 0x00, 0x02, 0x02, 0x01, 0x00, 0x02, 0x05, 0x05, 0x00, 0x03, 0x07, 0x01, 0x01
        /*0010*/ 	.byte	0x02, 0x03, 0x00, 0x00, 0x02, 0x06, 0x01, 0x00, 0x04, 0x0b, 0x08, 0x00, 0x01, 0x00, 0x00, 0x00
        /*0020*/ 	.byte	0x00, 0x00, 0x00, 0x00


//--------------------- .nv.info._ZN36_GLOBAL__N__14e552c2_4_k_cu_db92b4fc16bn_bwd_dx_kernelILb0ELi256EEEvPKfS2_S2_S2_S2_Pfiiiib --------------------------
	.section	.nv.info._ZN36_GLOBAL__N__14e552c2_4_k_cu_db92b4fc16bn_bwd_dx_kernelILb0ELi256EEEvPKfS2_S2_S2_S2_Pfiiiib,"",@"SHT_CUDA_INFO"
	.sectionflags	@""
	.align	4


	//----- nvinfo : EIATTR_CUDA_API_VERSION
	.align		4
        /*0000*/ 	.byte	0x04, 0x37
        /*0002*/ 	.short	(.L_73 - .L_72)
.L_72:
        /*0004*/ 	.word	0x00000082


	//----- nvinfo : EIATTR_KPARAM_INFO
	.align		4
.L_73:
        /*0008*/ 	.byte	0x04, 0x17
        /*000a*/ 	.short	(.L_75 - .L_74)
.L_74:
        /*000c*/ 	.word	0x00000000
        /*0010*/ 	.short	0x000a
        /*0012*/ 	.short	0x0040
        /*0014*/ 	.byte	0x00, 0xf0, 0x05, 0x00


	//----- nvinfo : EIATTR_KPARAM_INFO
	.align		4
.L_75:
        /*0018*/ 	.byte	0x04, 0x17
        /*001a*/ 	.short	(.L_77 - .L_76)
.L_76:
        /*001c*/ 	.word	0x00000000
        /*0020*/ 	.short	0x0009
        /*0022*/ 	.short	0x003c
        /*0024*/ 	.byte	0x00, 0xf0, 0x11, 0x00


	//----- nvinfo : EIATTR_KPARAM_INFO
	.align		4
.L_77:
        /*0028*/ 	.byte	0x04, 0x17
        /*002a*/ 	.short	(.L_79 - .L_78)
.L_78:
        /*002c*/ 	.word	0x00000000
        /*0030*/ 	.short	0x0008
        /*0032*/ 	.short	0x0038
        /*0034*/ 	.byte	0x00, 0xf0, 0x11, 0x00


	//----- nvinfo : EIATTR_KPARAM_INFO
	.align		4
.L_79:
        /*0038*/ 	.byte	0x04, 0x17
        /*003a*/ 	.short	(.L_81 - .L_80)
.L_80:
        /*003c*/ 	.word	0x00000000
        /*0040*/ 	.short	0x0007
        /*0042*/ 	.short	0x0034
        /*0044*/ 	.byte	0x00, 0xf0, 0x11, 0x00


	//----- nvinfo : EIATTR_KPARAM_INFO
	.align		4
.L_81:
        /*0048*/ 	.byte	0x04, 0x17
        /*004a*/ 	.short	(.L_83 - .L_82)
.L_82:
        /*004c*/ 	.word	0x00000000
        /*0050*/ 	.short	0x0006
        /*0052*/ 	.short	0x0030
        /*0054*/ 	.byte	0x00, 0xf0, 0x11, 0x00


	//----- nvinfo : EIATTR_KPARAM_INFO
	.align		4
.L_83:
        /*0058*/ 	.byte	0x04, 0x17
        /*005a*/ 	.short	(.L_85 - .L_84)
.L_84:
        /*005c*/ 	.word	0x00000000
        /*0060*/ 	.short	0x0005
        /*0062*/ 	.short	0x0028
        /*0064*/ 	.byte	0x00, 0xf5, 0x21, 0x00


	//----- nvinfo : EIATTR_KPARAM_INFO
	.align		4
.L_85:
        /*0068*/ 	.byte	0x04, 0x17
        /*006a*/ 	.short	(.L_87 - .L_86)
.L_86:
        /*006c*/ 	.word	0x00000000
        /*0070*/ 	.short	0x0004
        /*0072*/ 	.short	0x0020
        /*0074*/ 	.byte	0x00, 0xf5, 0x21, 0x00


	//----- nvinfo : EIATTR_KPARAM_INFO
	.align		4
.L_87:
        /*0078*/ 	.byte	0x04, 0x17
        /*007a*/ 	.short	(.L_89 - .L_88)
.L_88:
        /*007c*/ 	.word	0x00000000
        /*0080*/ 	.short	0x0003
        /*0082*/ 	.short	0x0018
        /*0084*/ 	.byte	0x00, 0xf5, 0x21, 0x00


	//----- nvinfo : EIATTR_KPARAM_INFO
	.align		4
.L_89:
        /*0088*/ 	.byte	0x04, 0x17
        /*008a*/ 	.short	(.L_91 - .L_90)
.L_90:
        /*008c*/ 	.word	0x00000000
        /*0090*/ 	.short	0x0002
        /*0092*/ 	.short	0x0010
        /*0094*/ 	.byte	0x00, 0xf5, 0x21, 0x00


	//----- nvinfo : EIATTR_KPARAM_INFO
	.align		4
.L_91:
        /*0098*/ 	.byte	0x04, 0x17
        /*009a*/ 	.short	(.L_93 - .L_92)
.L_92:
        /*009c*/ 	.word	0x00000000
        /*00a0*/ 	.short	0x0001
        /*00a2*/ 	.short	0x0008
        /*00a4*/ 	.byte	0x00, 0xf5, 0x21, 0x00


	//----- nvinfo : EIATTR_KPARAM_INFO
	.align		4
.L_93:
        /*00a8*/ 	.byte	0x04, 0x17
        /*00aa*/ 	.short	(.L_95 - .L_94)
.L_94:
        /*00ac*/ 	.word	0x00000000
        /*00b0*/ 	.short	0x0000
        /*00b2*/ 	.short	0x0000
        /*00b4*/ 	.byte	0x00, 0xf5, 0x21, 0x00


	//----- nvinfo : EIATTR_SPARSE_MMA_MASK
	.align		4
.L_95:
        /*00b8*/ 	.byte	0x03, 0x50
        /*00ba*/ 	.short	0x0000


	//----- nvinfo : EIATTR_MAXREG_COUNT
	.align		4
        /*00bc*/ 	.byte	0x03, 0x1b
        /*00be*/ 	.short	0x00ff


	//----- nvinfo : EIATTR_NUM_BARRIERS
	.align		4
        /*00c0*/ 	.byte	0x02, 0x4c
        /*00c2*/ 	.byte	0x01
	.zero		1


	//----- nvinfo : EIATTR_MERCURY_ISA_VERSION
	.align		4
        /*00c4*/ 	.byte	0x03, 0x5f
        /*00c6*/ 	.short	0x0101


	//----- nvinfo : EIATTR_VRC_CTA_INIT_COUNT
	.align		4
        /*00c8*/ 	.byte	0x02, 0x4a
	.zero		1
	.zero		1


	//----- nvinfo : EIATTR_EXIT_INSTR_OFFSETS
	.align		4
        /*00cc*/ 	.byte	0x04, 0x1c
        /*00ce*/ 	.short	(.L_97 - .L_96)


	//   ....[0]....
.L_96:
        /*00d0*/ 	.word	0x00000040


	//   ....[1]....
        /*00d4*/ 	.word	0x000032f0


	//   ....[2]....
        /*00d8*/ 	.word	0x00003c20


	//   ....[3]....
        /*00dc*/ 	.word	0x00005420


	//----- nvinfo : EIATTR_MAX_THREADS
	.align		4
.L_97:
        /*00e0*/ 	.byte	0x04, 0x05
        /*00e2*/ 	.short	(.L_99 - .L_98)
.L_98:
        /*00e4*/ 	.word	0x00000100
        /*00e8*/ 	.word	0x00000001
        /*00ec*/ 	.word	0x00000001


	//----- nvinfo : EIATTR_CRS_STACK_SIZE
	.align		4
.L_99:
        /*00f0*/ 	.byte	0x04, 0x1e
        /*00f2*/ 	.short	(.L_101 - .L_100)
.L_100:
        /*00f4*/ 	.word	0x00000000


	//----- nvinfo : EIATTR_CBANK_PARAM_SIZE
	.align		4
.L_101:
        /*00f8*/ 	.byte	0x03, 0x19
        /*00fa*/ 	.short	0x0041


	//----- nvinfo : EIATTR_PARAM_CBANK
	.align		4
        /*00fc*/ 	.byte	0x04, 0x0a
        /*00fe*/ 	.short	(.L_103 - .L_102)
	.align		4
.L_102:
        /*0100*/ 	.word	index@(.nv.constant0._ZN36_GLOBAL__N__14e552c2_4_k_cu_db92b4fc16bn_bwd_dx_kernelILb0ELi256EEEvPKfS2_S2_S2_S2_Pfiiiib)
        /*0104*/ 	.short	0x0380
        /*0106*/ 	.short	0x0041


	//----- nvinfo : EIATTR_SW_WAR
	.align		4
.L_103:
        /*0108*/ 	.byte	0x04, 0x36
        /*010a*/ 	.short	(.L_105 - .L_104)
.L_104:
        /*010c*/ 	.word	0x00000008
.L_105:


//--------------------- .nv.info._ZN36_GLOBAL__N__14e552c2_4_k_cu_db92b4fc16bn_bwd_dx_kernelILb1ELi256EEEvPKfS2_S2_S2_S2_Pfiiiib --------------------------
	.section	.nv.info._ZN36_GLOBAL__N__14e552c2_4_k_cu_db92b4fc16bn_bwd_dx_kernelILb1ELi256EEEvPKfS2_S2_S2_S2_Pfiiiib,"",@"SHT_CUDA_INFO"
	.sectionflags	@""
	.align	4


	//----- nvinfo : EIATTR_CUDA_API_VERSION
	.align		4
        /*0000*/ 	.byte	0x04, 0x37
        /*0002*/ 	.short	(.L_107 - .L_106)
.L_106:
        /*0004*/ 	.word	0x00000082


	//----- nvinfo : EIATTR_KPARAM_INFO
	.align		4
.L_107:
        /*0008*/ 	.byte	0x04, 0x17
        /*000a*/ 	.short	(.L_109 - .L_108)
.L_108:
        /*000c*/ 	.word	0x00000000
        /*0010*/ 	.short	0x000a
        /*0012*/ 	.short	0x0040
        /*0014*/ 	.byte	0x00, 0xf0, 0x05, 0x00


	//----- nvinfo : EIATTR_KPARAM_INFO
	.align		4
.L_109:
        /*0018*/ 	.byte	0x04, 0x17
        /*001a*/ 	.short	(.L_111 - .L_110)
.L_110:
        /*001c*/ 	.word	0x00000000
        /*0020*/ 	.short	0x0009
        /*0022*/ 	.short	0x003c
        /*0024*/ 	.byte	0x00, 0xf0, 0x11, 0x00


	//----- nvinfo : EIATTR_KPARAM_INFO
	.align		4
.L_111:
        /*0028*/ 	.byte	0x04, 0x17
        /*002a*/ 	.short	(.L_113 - .L_112)
.L_112:
        /*002c*/ 	.word	0x00000000
        /*0030*/ 	.short	0x0008
        /*0032*/ 	.short	0x0038
        /*0034*/ 	.byte	0x00, 0xf0, 0x11, 0x00


	//----- nvinfo : EIATTR_KPARAM_INFO
	.align		4
.L_113:
        /*0038*/ 	.byte	0x04, 0x17
        /*003a*/ 	.short	(.L_115 - .L_114)
.L_114:
        /*003c*/ 	.word	0x00000000
        /*0040*/ 	.short	0x0007
        /*0042*/ 	.short	0x0034
        /*0044*/ 	.byte	0x00, 0xf0, 0x11, 0x00


	//----- nvinfo : EIATTR_KPARAM_INFO
	.align		4
.L_115:
        /*0048*/ 	.byte	0x04, 0x17
        /*004a*/ 	.short	(.L_117 - .L_116)
.L_116:
        /*004c*/ 	.word	0x00000000
        /*0050*/ 	.short	0x0006
        /*0052*/ 	.short	0x0030
        /*0054*/ 	.byte	0x00, 0xf0, 0x11, 0x00


	//----- nvinfo : EIATTR_KPARAM_INFO
	.align		4
.L_117:
        /*0058*/ 	.byte	0x04, 0x17
        /*005a*/ 	.short	(.L_119 - .L_118)
.L_118:
        /*005c*/ 	.word	0x00000000
        /*0060*/ 	.short	0x0005
        /*0062*/ 	.short	0x0028
        /*0064*/ 	.byte	0x00, 0xf5, 0x21, 0x00


	//----- nvinfo : EIATTR_KPARAM_INFO
	.align		4
.L_119:
        /*0068*/ 	.byte	0x04, 0x17
        /*006a*/ 	.short	(.L_121 - .L_120)
.L_120:
        /*006c*/ 	.word	0x00000000
        /*0070*/ 	.short	0x0004
        /*0072*/ 	.short	0x0020
        /*0074*/ 	.byte	0x00, 0xf5, 0x21, 0x00


	//----- nvinfo : EIATTR_KPARAM_INFO
	.align		4
.L_121:
        /*0078*/ 	.byte	0x04, 0x17
        /*007a*/ 	.short	(.L_123 - .L_122)
.L_122:
        /*007c*/ 	.word	0x00000000
        /*0080*/ 	.short	0x0003
        /*0082*/ 	.short	0x0018
        /*0084*/ 	.byte	0x00, 0xf5, 0x21, 0x00


	//----- nvinfo : EIATTR_KPARAM_INFO
	.align		4
.L_123:
        /*0088*/ 	.byte	0x04, 0x17
        /*008a*/ 	.short	(.L_125 - .L_124)
.L_124:
        /*008c*/ 	.word	0x00000000
        /*0090*/ 	.short	0x0002
        /*0092*/ 	.short	0x0010
        /*0094*/ 	.byte	0x00, 0xf5, 0x21, 0x00


	//----- nvinfo : EIATTR_KPARAM_INFO
	.align		4
.L_125:
        /*0098*/ 	.byte	0x04, 0x17
        /*009a*/ 	.short	(.L_127 - .L_126)
.L_126:
        /*009c*/ 	.word	0x00000000
        /*00a0*/ 	.short	0x0001
        /*00a2*/ 	.short	0x0008
        /*00a4*/ 	.byte	0x00, 0xf5, 0x21, 0x00


	//----- nvinfo : EIATTR_KPARAM_INFO
	.align		4
.L_127:
        /*00a8*/ 	.byte	0x04, 0x17
        /*00aa*/ 	.short	(.L_129 - .L_128)
.L_128:
        /*00ac*/ 	.word	0x00000000
        /*00b0*/ 	.short	0x0000
        /*00b2*/ 	.short	0x0000
        /*00b4*/ 	.byte	0x00, 0xf5, 0x21, 0x00


	//----- nvinfo : EIATTR_SPARSE_MMA_MASK
	.align		4
.L_129:
        /*00b8*/ 	.byte	0x03, 0x50
        /*00ba*/ 	.short	0x0000


	//----- nvinfo : EIATTR_MAXREG_COUNT
	.align		4
        /*00bc*/ 	.byte	0x03, 0x1b
        /*00be*/ 	.short	0x00ff


	//----- nvinfo : EIATTR_NUM_BARRIERS
	.align		4
        /*00c0*/ 	.byte	0x02, 0x4c
        /*00c2*/ 	.byte	0x01
	.zero		1


	//----- nvinfo : EIATTR_MERCURY_ISA_VERSION
	.align		4
        /*00c4*/ 	.byte	0x03, 0x5f
        /*00c6*/ 	.short	0x0101


	//----- nvinfo : EIATTR_VRC_CTA_INIT_COUNT
	.align		4
        /*00c8*/ 	.byte	0x02, 0x4a
	.zero		1
	.zero		1


	//----- nvinfo : EIATTR_EXIT_INSTR_OFFSETS
	.align		4
        /*00cc*/ 	.byte	0x04, 0x1c
        /*00ce*/ 	.short	(.L_131 - .L_130)


	//   ....[0]....
.L_130:
        /*00d0*/ 	.word	0x00000040


	//   ....[1]....
        /*00d4*/ 	.word	0x00003300


	//   ....[2]....
        /*00d8*/ 	.word	0x00003c30


	//   ....[3]....
        /*00dc*/ 	.word	0x000053e0


	//----- nvinfo : EIATTR_MAX_THREADS
	.align		4
.L_131:
        /*00e0*/ 	.byte	0x04, 0x05
        /*00e2*/ 	.short	(.L_133 - .L_132)
.L_132:
        /*00e4*/ 	.word	0x00000100
        /*00e8*/ 	.word	0x00000001
        /*00ec*/ 	.word	0x00000001


	//----- nvinfo : EIATTR_CRS_STACK_SIZE
	.align		4
.L_133:
        /*00f0*/ 	.byte	0x04, 0x1e
        /*00f2*/ 	.short	(.L_135 - .L_134)
.L_134:
        /*00f4*/ 	.word	0x00000000


	//----- nvinfo : EIATTR_CBANK_PARAM_SIZE
	.align		4
.L_135:
        /*00f8*/ 	.byte	0x03, 0x19
        /*00fa*/ 	.short	0x0041


	//----- nvinfo : EIATTR_PARAM_CBANK
	.align		4
        /*00fc*/ 	.byte	0x04, 0x0a
        /*00fe*/ 	.short	(.L_137 - .L_136)
	.align		4
.L_136:
        /*0100*/ 	.word	index@(.nv.constant0._ZN36_GLOBAL__N__14e552c2_4_k_cu_db92b4fc16bn_bwd_dx_kernelILb1ELi256EEEvPKfS2_S2_S2_S2_Pfiiiib)
        /*0104*/ 	.short	0x0380
        /*0106*/ 	.short	0x0041


	//----- nvinfo : EIATTR_SW_WAR
	.align		4
.L_137:
        /*0108*/ 	.byte	0x04, 0x36
        /*010a*/ 	.short	(.L_139 - .L_138)
.L_138:
        /*010c*/ 	.word	0x00000008
.L_139:


//--------------------- .nv.info._ZN36_GLOBAL__N__14e552c2_4_k_cu_db92b4fc26bn_bwd_dbeta_dgamma_kernelILb0ELi256EEEvPKfS2_S2_S2_PfS3_iiii --------------------------
	.section	.nv.info._ZN36_GLOBAL__N__14e552c2_4_k_cu_db92b4fc26bn_bwd_dbeta_dgamma_kernelILb0ELi256EEEvPKfS2_S2_S2_PfS3_iiii,"",@"SHT_CUDA_INFO"
	.sectionflags	@""
	.align	4


	//----- nvinfo : EIATTR_CUDA_API_VERSION
	.align		4
        /*0000*/ 	.byte	0x04, 0x37
        /*0002*/ 	.short	(.L_141 - .L_140)
.L_140:
        /*0004*/ 	.word	0x00000082


	//----- nvinfo : EIATTR_KPARAM_INFO
	.align		4
.L_141:
        /*0008*/ 	.byte	0x04, 0x17
        /*000a*/ 	.short	(.L_143 - .L_142)
.L_142:
        /*000c*/ 	.word	0x00000000
        /*0010*/ 	.short	0x0009
        /*0012*/ 	.short	0x003c
        /*0014*/ 	.byte	0x00, 0xf0, 0x11, 0x00


	//----- nvinfo : EIATTR_KPARAM_INFO
	.align		4
.L_143:
        /*0018*/ 	.byte	0x04, 0x17
        /*001a*/ 	.short	(.L_145 - .L_144)
.L_144:
        /*001c*/ 	.word	0x00000000
        /*0020*/ 	.short	0x0008
        /*0022*/ 	.short	0x0038
        /*0024*/ 	.byte	0x00, 0xf0, 0x11, 0x00


	//----- nvinfo : EIATTR_KPARAM_INFO
	.align		4
.L_145:
        /*0028*/ 	.byte	0x04, 0x17
        /*002a*/ 	.short	(.L_147 - .L_146)
.L_146:
        /*002c*/ 	.word	0x00000000
        /*0030*/ 	.short	0x0007
        /*0032*/ 	.short	0x0034
        /*0034*/ 	.byte	0x00, 0xf0, 0x11, 0x00


	//----- nvinfo : EIATTR_KPARAM_INFO
	.align		4
.L_147:
        /*0038*/ 	.byte	0x04, 0x17
        /*003a*/ 	.short	(.L_149 - .L_148)
.L_148:
        /*003c*/ 	.word	0x00000000
        /*0040*/ 	.short	0x0006
        /*0042*/ 	.short	0x0030
        /*0044*/ 	.byte	0x00, 0xf0, 0x11, 0x00


	//----- nvinfo : EIATTR_KPARAM_INFO
	.align		4
.L_149:
        /*0048*/ 	.byte	0x04, 0x17
        /*004a*/ 	.short	(.L_151 - .L_150)
.L_150:
        /*004c*/ 	.word	0x00000000
        /*0050*/ 	.short	0x0005
        /*0052*/ 	.short	0x0028
        /*0054*/ 	.byte	0x00, 0xf5, 0x21, 0x00


	//----- nvinfo : EIATTR_KPARAM_INFO
	.align		4
.L_151:
        /*0058*/ 	.byte	0x04, 0x17
        /*005a*/ 	.short	(.L_153 - .L_152)
.L_152:
        /*005c*/ 	.word	0x00000000
        /*0060*/ 	.short	0x0004
        /*0062*/ 	.short	0x0020
        /*0064*/ 	.byte	0x00, 0xf5, 0x21, 0x00


	//----- nvinfo : EIATTR_KPARAM_INFO
	.align		4
.L_153:
        /*0068*/ 	.byte	0x04, 0x17
        /*006a*/ 	.short	(.L_155 - .L_154)
.L_154:
        /*006c*/ 	.word	0x00000000
        /*0070*/ 	.short	0x0003
        /*0072*/ 	.short	0x0018
        /*0074*/ 	.byte	0x00, 0xf5, 0x21, 0x00


	//----- nvinfo : EIATTR_KPARAM_INFO
	.align		4
.L_155:
        /*0078*/ 	.byte	0x04, 0x17
        /*007a*/ 	.short	(.L_157 - .L_156)
.L_156:
        /*007c*/ 	.word	0x00000000
        /*0080*/ 	.short	0x0002
        /*0082*/ 	.short	0x0010
        /*0084*/ 	.byte	0x00, 0xf5, 0x21, 0x00


	//----- nvinfo : EIATTR_KPARAM_INFO
	.align		4
.L_157:
        /*0088*/ 	.byte	0x04, 0x17
        /*008a*/ 	.short	(.L_159 - .L_158)
.L_158:
        /*008c*/ 	.word	0x00000000
        /*0090*/ 	.short	0x0001
        /*0092*/ 	.short	0x0008
        /*0094*/ 	.byte	0x00, 0xf5, 0x21, 0x00


	//----- nvinfo : EIATTR_KPARAM_INFO
	.align		4
.L_159:
        /*0098*/ 	.byte	0x04, 0x17
        /*009a*/ 	.short	(.L_161 - .L_160)
.L_160:
        /*009c*/ 	.word	0x00000000
        /*00a0*/ 	.short	0x0000
        /*00a2*/ 	.short	0x0000
        /*00a4*/ 	.byte	0x00, 0xf5, 0x21, 0x00


	//----- nvinfo : EIATTR_SPARSE_MMA_MASK
	.align		4
.L_161:
        /*00a8*/ 	.byte	0x03, 0x50
        /*00aa*/ 	.short	0x0000


	//----- nvinfo : EIATTR_MAXREG_COUNT
	.align		4
        /*00ac*/ 	.byte	0x03, 0x1b
        /*00ae*/ 	.short	0x00ff


	//----- nvinfo : EIATTR_NUM_BARRIERS
	.align		4
        /*00b0*/ 	.byte	0x02, 0x4c
        /*00b2*/ 	.byte	0x01
	.zero		1


	//----- nvinfo : EIATTR_MERCURY_ISA_VERSION
	.align		4
        /*00b4*/ 	.byte	0x03, 0x5f
        /*00b6*/ 	.short	0x0101


	//----- nvinfo : EIATTR_VRC_CTA_INIT_COUNT
	.align		4
        /*00b8*/ 	.byte	0x02, 0x4a
	.zero		1
	.zero		1


	//----- nvinfo : EIATTR_EXIT_INSTR_OFFSETS
	.align		4
        /*00bc*/ 	.byte	0x04, 0x1c
        /*00be*/ 	.short	(.L_163 - .L_162)


	//   ....[0]....
.L_162:
        /*00c0*/ 	.word	0x00000040


	//   ....[1]....
        /*00c4*/ 	.word	0x00005950


	//   ....[2]....
        /*00c8*/ 	.word	0x00005a30


	//   ....[3]....
        /*00cc*/ 	.word	0x00005aa0


	//----- nvinfo : EIATTR_MAX_THREADS
	.align		4
.L_163:
        /*00d0*/ 	.byte	0x04, 0x05
        /*00d2*/ 	.short	(.L_165 - .L_164)
.L_164:
        /*00d4*/ 	.word	0x00000100
        /*00d8*/ 	.word	0x00000001
        /*00dc*/ 	.word	0x00000001


	//----- nvinfo : EIATTR_CRS_STACK_SIZE
	.align		4
.L_165:
        /*00e0*/ 	.byte	0x04, 0x1e
        /*00e2*/ 	.short	(.L_167 - .L_166)
.L_166:
        /*00e4*/ 	.word	0x00000000


	//----- nvinfo : EIATTR_CBANK_PARAM_SIZE
	.align		4
.L_167:
        /*00e8*/ 	.byte	0x03, 0x19
        /*00ea*/ 	.short	0x0040


	//----- nvinfo : EIATTR_PARAM_CBANK
	.align		4
        /*00ec*/ 	.byte	0x04, 0x0a
        /*00ee*/ 	.short	(.L_169 - .L_168)
	.align		4
.L_168:
        /*00f0*/ 	.word	index@(.nv.constant0._ZN36_GLOBAL__N__14e552c2_4_k_cu_db92b4fc26bn_bwd_dbeta_dgamma_kernelILb0ELi256EEEvPKfS2_S2_S2_PfS3_iiii)
        /*00f4*/ 	.short	0x0380
        /*00f6*/ 	.short	0x0040


	//----- nvinfo : EIATTR_SW_WAR
	.align		4
.L_169:
        /*00f8*/ 	.byte	0x04, 0x36
        /*00fa*/ 	.short	(.L_171 - .L_170)
.L_170:
        /*00fc*/ 	.word	0x00000008
.L_171:


//--------------------- .nv.info._ZN36_GLOBAL__N__14e552c2_4_k_cu_db92b4fc26bn_bwd_dbeta_dgamma_kernelILb1ELi256EEEvPKfS2_S2_S2_PfS3_iiii --------------------------
	.section	.nv.info._ZN36_GLOBAL__N__14e552c2_4_k_cu_db92b4fc26bn_bwd_dbeta_dgamma_kernelILb1ELi256EEEvPKfS2_S2_S2_PfS3_iiii,"",@"SHT_CUDA_INFO"
	.sectionflags	@""
	.align	4


	//----- nvinfo : EIATTR_CUDA_API_VERSION
	.align		4
        /*0000*/ 	.byte	0x04, 0x37
        /*0002*/ 	.short	(.L_173 - .L_172)
.L_172:
        /*0004*/ 	.word	0x00000082


	//----- nvinfo : EIATTR_KPARAM_INFO
	.align		4
.L_173:
        /*0008*/ 	.byte	0x04, 0x17
        /*000a*/ 	.short	(.L_175 - .L_174)
.L_174:
        /*000c*/ 	.word	0x00000000
        /*0010*/ 	.short	0x0009
        /*0012*/ 	.short	0x003c
        /*0014*/ 	.byte	0x00, 0xf0, 0x11, 0x00


	//----- nvinfo : EIATTR_KPARAM_INFO
	.align		4
.L_175:
        /*0018*/ 	.byte	0x04, 0x17
        /*001a*/ 	.short	(.L_177 - .L_176)
.L_176:
        /*001c*/ 	.word	0x00000000
        /*0020*/ 	.short	0x0008
        /*0022*/ 	.short	0x0038
        /*0024*/ 	.byte	0x00, 0xf0, 0x11, 0x00


	//----- nvinfo : EIATTR_KPARAM_INFO
	.align		4
.L_177:
        /*0028*/ 	.byte	0x04, 0x17
        /*002a*/ 	.short	(.L_179 - .L_178)
.L_178:
        /*002c*/ 	.word	0x00000000
        /*0030*/ 	.short	0x0007
        /*0032*/ 	.short	0x0034
        /*0034*/ 	.byte	0x00, 0xf0, 0x11, 0x00


	//----- nvinfo : EIATTR_KPARAM_INFO
	.align		4
.L_179:
        /*0038*/ 	.byte	0x04, 0x17
        /*003a*/ 	.short	(.L_181 - .L_180)
.L_180:
        /*003c*/ 	.word	0x00000000
        /*0040*/ 	.short	0x0006
        /*0042*/ 	.short	0x0030
        /*0044*/ 	.byte	0x00, 0xf0, 0x11, 0x00


	//----- nvinfo : EIATTR_KPARAM_INFO
	.align		4
.L_181:
        /*0048*/ 	.byte	0x04, 0x17
        /*004a*/ 	.short	(.L_183 - .L_182)
.L_182:
        /*004c*/ 	.word	0x00000000
        /*0050*/ 	.short	0x0005
        /*0052*/ 	.short	0x0028
        /*0054*/ 	.byte	0x00, 0xf5, 0x21, 0x00


	//----- nvinfo : EIATTR_KPARAM_INFO
	.align		4
.L_183:
        /*0058*/ 	.byte	0x04, 0x17
        /*005a*/ 	.short	(.L_185 - .L_184)
.L_184:
        /*005c*/ 	.word	0x00000000
        /*0060*/ 	.short	0x0004
        /*0062*/ 	.short	0x0020
        /*0064*/ 	.byte	0x00, 0xf5, 0x21, 0x00


	//----- nvinfo : EIATTR_KPARAM_INFO
	.align		4
.L_185:
        /*0068*/ 	.byte	0x04, 0x17
        /*006a*/ 	.short	(.L_187 - .L_186)
.L_186:
        /*006c*/ 	.word	0x00000000
        /*0070*/ 	.short	0x0003
        /*0072*/ 	.short	0x0018
        /*0074*/ 	.byte	0x00, 0xf5, 0x21, 0x00


	//----- nvinfo : EIATTR_KPARAM_INFO
	.align		4
.L_187:
        /*0078*/ 	.byte	0x04, 0x17
        /*007a*/ 	.short	(.L_189 - .L_188)
.L_188:
        /*007c*/ 	.word	0x00000000
        /*0080*/ 	.short	0x0002
        /*0082*/ 	.short	0x0010
        /*0084*/ 	.byte	0x00, 0xf5, 0x21, 0x00


	//----- nvinfo : EIATTR_KPARAM_INFO
	.align		4
.L_189:
        /*0088*/ 	.byte	0x04, 0x17
        /*008a*/ 	.short	(.L_191 - .L_190)
.L_190:
        /*008c*/ 	.word	0x00000000
        /*0090*/ 	.short	0x0001
        /*0092*/ 	.short	0x0008
        /*0094*/ 	.byte	0x00, 0xf5, 0x21, 0x00


	//----- nvinfo : EIATTR_KPARAM_INFO
	.align		4
.L_191:
        /*0098*/ 	.byte	0x04, 0x17
        /*009a*/ 	.short	(.L_193 - .L_192)
.L_192:
        /*009c*/ 	.word	0x00000000
        /*00a0*/ 	.short	0x0000
        /*00a2*/ 	.short	0x0000
        /*00a4*/ 	.byte	0x00, 0xf5, 0x21, 0x00


	//----- nvinfo : EIATTR_SPARSE_MMA_MASK
	.align		4
.L_193:
        /*00a8*/ 	.byte	0x03, 0x50
        /*00aa*/ 	.short	0x0000


	//----- nvinfo : EIATTR_MAXREG_COUNT
	.align		4
        /*00ac*/ 	.byte	0x03, 0x1b
        /*00ae*/ 	.short	0x00ff


	//----- nvinfo : EIATTR_NUM_BARRIERS
	.align		4
        /*00b0*/ 	.byte	0x02, 0x4c
        /*00b2*/ 	.byte	0x01
	.zero		1


	//----- nvinfo : EIATTR_MERCURY_ISA_VERSION
	.align		4
        /*00b4*/ 	.byte	0x03, 0x5f
        /*00b6*/ 	.short	0x0101


	//----- nvinfo : EIATTR_VRC_CTA_INIT_COUNT
	.align		4
        /*00b8*/ 	.byte	0x02, 0x4a
	.zero		1
	.zero		1


	//----- nvinfo : EIATTR_EXIT_INSTR_OFFSETS
	.align		4
        /*00bc*/ 	.byte	0x04, 0x1c
        /*00be*/ 	.short	(.L_195 - .L_194)


	//   ....[0]....
.L_194:
        /*00c0*/ 	.word	0x00000040


	//   ....[1]....
        /*00c4*/ 	.word	0x000058e0


	//   ....[2]....
        /*00c8*/ 	.word	0x000059c0


	//   ....[3]....
        /*00cc*/ 	.word	0x00005a30


	//----- nvinfo : EIATTR_MAX_THREADS
	.align		4
.L_195:
        /*00d0*/ 	.byte	0x04, 0x05
        /*00d2*/ 	.short	(.L_197 - .L_196)
.L_196:
        /*00d4*/ 	.word	0x00000100
        /*00d8*/ 	.word	0x00000001
        /*00dc*/ 	.word	0x00000001


	//----- nvinfo : EIATTR_CRS_STACK_SIZE
	.align		4
.L_197:
        /*00e0*/ 	.byte	0x04, 0x1e
        /*00e2*/ 	.short	(.L_199 - .L_198)
.L_198:
        /*00e4*/ 	.word	0x00000000


	//----- nvinfo : EIATTR_CBANK_PARAM_SIZE
	.align		4
.L_199:
        /*00e8*/ 	.byte	0x03, 0x19
        /*00ea*/ 	.short	0x0040


	//----- nvinfo : EIATTR_PARAM_CBANK
	.align		4
        /*00ec*/ 	.byte	0x04, 0x0a
        /*00ee*/ 	.short	(.L_201 - .L_200)
	.align		4
.L_200:
        /*00f0*/ 	.word	index@(.nv.constant0._ZN36_GLOBAL__N__14e552c2_4_k_cu_db92b4fc26bn_bwd_dbeta_dgamma_kernelILb1ELi256EEEvPKfS2_S2_S2_PfS3_iiii)
        /*00f4*/ 	.short	0x0380
        /*00f6*/ 	.short	0x0040


	//----- nvinfo : EIATTR_SW_WAR
	.align		4
.L_201:
        /*00f8*/ 	.byte	0x04, 0x36
        /*00fa*/ 	.short	(.L_203 - .L_202)
.L_202:
        /*00fc*/ 	.word	0x00000008
.L_203:


//--------------------- .nv.info._ZN36_GLOBAL__N__14e552c2_4_k_cu_db92b4fc29bn_forward_norm_affine_kernelILb0ELi256EEEvPKfS2_S2_S2_S2_Pfiiiib --------------------------
	.section	.nv.info._ZN36_GLOBAL__N__14e552c2_4_k_cu_db92b4fc29bn_forward_norm_affine_kernelILb0ELi256EEEvPKfS2_S2_S2_S2_Pfiiiib,"",@"SHT_CUDA_INFO"
	.sectionflags	@""
	.align	4


	//----- nvinfo : EIATTR_CUDA_API_VERSION
	.align		4
        /*0000*/ 	.byte	0x04, 0x37
        /*0002*/ 	.short	(.L_205 - .L_204)
.L_204:
        /*0004*/ 	.word	0x00000082


	//----- nvinfo : EIATTR_KPARAM_INFO
	.align		4
.L_205:
        /*0008*/ 	.byte	0x04, 0x17
        /*000a*/ 	.short	(.L_207 - .L_206)
.L_206:
        /*000c*/ 	.word	0x00000000
        /*0010*/ 	.short	0x000a
        /*0012*/ 	.short	0x0040
        /*0014*/ 	.byte	0x00, 0xf0, 0x05, 0x00


	//----- nvinfo : EIATTR_KPARAM_INFO
	.align		4
.L_207:
        /*0018*/ 	.byte	0x04, 0x17
        /*001a*/ 	.short	(.L_209 - .L_208)
.L_208:
        /*001c*/ 	.word	0x00000000
        /*0020*/ 	.short	0x0009
        /*0022*/ 	.short	0x003c
        /*0024*/ 	.byte	0x00, 0xf0, 0x11, 0x00


	//----- nvinfo : EIATTR_KPARAM_INFO
	.align		4
.L_209:
        /*0028*/ 	.byte	0x04, 0x17
        /*002a*/ 	.short	(.L_211 - .L_210)
.L_210:
        /*002c*/ 	.word	0x00000000
        /*0030*/ 	.short	0x0008
        /*0032*/ 	.short	0x0038
        /*0034*/ 	.byte	0x00, 0xf0, 0x11, 0x00


	//----- nvinfo : EIATTR_KPARAM_INFO
	.align		4
.L_211:
        /*0038*/ 	.byte	0x04, 0x17
        /*003a*/ 	.short	(.L_213 - .L_212)
.L_212:
        /*003c*/ 	.word	0x00000000
        /*0040*/ 	.short	0x0007
        /*0042*/ 	.short	0x0034
        /*0044*/ 	.byte	0x00, 0xf0, 0x11, 0x00


	//----- nvinfo : EIATTR_KPARAM_INFO
	.align		4
.L_213:
        /*0048*/ 	.byte	0x04, 0x17
        /*004a*/ 	.short	(.L_215 - .L_214)
.L_214:
        /*004c*/ 	.word	0x00000000
        /*0050*/ 	.short	0x0006
        /*0052*/ 	.short	0x0030
        /*0054*/ 	.byte	0x00, 0xf0, 0x11, 0x00


	//----- nvinfo : EIATTR_KPARAM_INFO
	.align		4
.L_215:
        /*0058*/ 	.byte	0x04, 0x17
        /*005a*/ 	.short	(.L_217 - .L_216)
.L_216:
        /*005c*/ 	.word	0x00000000
        /*0060*/ 	.short	0x0005
        /*0062*/ 	.short	0x0028
        /*0064*/ 	.byte	0x00, 0xf5, 0x21, 0x00


	//----- nvinfo : EIATTR_KPARAM_INFO
	.align		4
.L_217:
        /*0068*/ 	.byte	0x04, 0x17
        /*006a*/ 	.short	(.L_219 - .L_218)
.L_218:
        /*006c*/ 	.word	0x00000000
        /*0070*/ 	.short	0x0004
        /*0072*/ 	.short	0x0020
        /*0074*/ 	.byte	0x00, 0xf5, 0x21, 0x00


	//----- nvinfo : EIATTR_KPARAM_INFO
	.align		4
.L_219:
        /*0078*/ 	.byte	0x04, 0x17
        /*007a*/ 	.short	(.L_221 - .L_220)
.L_220:
        /*007c*/ 	.word	0x00000000
        /*0080*/ 	.short	0x0003
        /*0082*/ 	.short	0x0018
        /*0084*/ 	.byte	0x00, 0xf5, 0x21, 0x00


	//----- nvinfo : EIATTR_KPARAM_INFO
	.align		4
.L_221:
        /*0088*/ 	.byte	0x04, 0x17
        /*008a*/ 	.short	(.L_223 - .L_222)
.L_222:
        /*008c*/ 	.word	0x00000000
        /*0090*/ 	.short	0x0002
        /*0092*/ 	.short	0x0010
        /*0094*/ 	.byte	0x00, 0xf5, 0x21, 0x00


	//----- nvinfo : EIATTR_KPARAM_INFO
	.align		4
.L_223:
        /*0098*/ 	.byte	0x04, 0x17
        /*009a*/ 	.short	(.L_225 - .L_224)
.L_224:
        /*009c*/ 	.word	0x00000000
        /*00a0*/ 	.short	0x0001
        /*00a2*/ 	.short	0x0008
        /*00a4*/ 	.byte	0x00, 0xf5, 0x21, 0x00


	//----- nvinfo : EIATTR_KPARAM_INFO
	.align		4
.L_225:
        /*00a8*/ 	.byte	0x04, 0x17
        /*00aa*/ 	.short	(.L_227 - .L_226)
.L_226:
        /*00ac*/ 	.word	0x00000000
        /*00b0*/ 	.short	0x0000
        /*00b2*/ 	.short	0x0000
        /*00b4*/ 	.byte	0x00, 0xf5, 0x21, 0x00


	//----- nvinfo : EIATTR_SPARSE_MMA_MASK
	.align		4
.L_227:
        /*00b8*/ 	.byte	0x03, 0x50
        /*00ba*/ 	.short	0x0000


	//----- nvinfo : EIATTR_MAXREG_COUNT
	.align		4
        /*00bc*/ 	.byte	0x03, 0x1b
        /*00be*/ 	.short	0x00ff


	//----- nvinfo : EIATTR_MERCURY_ISA_VERSION
	.align		4
        /*00c0*/ 	.byte	0x03, 0x5f
        /*00c2*/ 	.short	0x0101


	//----- nvinfo : EIATTR_VRC_CTA_INIT_COUNT
	.align		4
        /*00c4*/ 	.byte	0x02, 0x4a
	.zero		1
	.zero		1


	//----- nvinfo : EIATTR_EXIT_INSTR_OFFSETS
	.align		4
        /*00c8*/ 	.byte	0x04, 0x1c
        /*00ca*/ 	.short	(.L_229 - .L_228)


	//   ....[0]....
.L_228:
        /*00cc*/ 	.word	0x00000040


	//   ....[1]....
        /*00d0*/ 	.word	0x00000230


	//   ....[2]....
        /*00d4*/ 	.word	0x00000b20


	//   ....[3]....
        /*00d8*/ 	.word	0x000022d0


	//----- nvinfo : EIATTR_MAX_THREADS
	.align		4
.L_229:
        /*00dc*/ 	.byte	0x04, 0x05
        /*00de*/ 	.short	(.L_231 - .L_230)
.L_230:
        /*00e0*/ 	.word	0x00000100
        /*00e4*/ 	.word	0x00000001
        /*00e8*/ 	.word	0x00000001


	//----- nvinfo : EIATTR_CRS_STACK_SIZE
	.align		4
.L_231:
        /*00ec*/ 	.byte	0x04, 0x1e
        /*00ee*/ 	.short	(.L_233 - .L_232)
.L_232:
        /*00f0*/ 	.word	0x00000000


	//----- nvinfo : EIATTR_CBANK_PARAM_SIZE
	.align		4
.L_233:
        /*00f4*/ 	.byte	0x03, 0x19
        /*00f6*/ 	.short	0x0041


	//----- nvinfo : EIATTR_PARAM_CBANK
	.align		4
        /*00f8*/ 	.byte	0x04, 0x0a
        /*00fa*/ 	.short	(.L_235 - .L_234)
	.align		4
.L_234:
        /*00fc*/ 	.word	index@(.nv.constant0._ZN36_GLOBAL__N__14e552c2_4_k_cu_db92b4fc29bn_forward_norm_affine_kernelILb0ELi256EEEvPKfS2_S2_S2_S2_Pfiiiib)
        /*0100*/ 	.short	0x0380
        /*0102*/ 	.short	0x0041


	//----- nvinfo : EIATTR_SW_WAR
	.align		4
.L_235:
        /*0104*/ 	.byte	0x04, 0x36
        /*0106*/ 	.short	(.L_237 - .L_236)
.L_236:
        /*0108*/ 	.word	0x00000008
.L_237:


//--------------------- .nv.info._ZN36_GLOBAL__N__14e552c2_4_k_cu_db92b4fc29bn_forward_norm_affine_kernelILb1ELi256EEEvPKfS2_S2_S2_S2_Pfiiiib --------------------------
	.section	.nv.info._ZN36_GLOBAL__N__14e552c2_4_k_cu_db92b4fc29bn_forward_norm_affine_kernelILb1ELi256EEEvPKfS2_S2_S2_S2_Pfiiiib,"",@"SHT_CUDA_INFO"
	.sectionflags	@""
	.align	4


	//----- nvinfo : EIATTR_CUDA_API_VERSION
	.align		4
        /*0000*/ 	.byte	0x04, 0x37
        /*0002*/ 	.short	(.L_239 - .L_238)
.L_238:
        /*0004*/ 	.word	0x00000082


	//----- nvinfo : EIATTR_KPARAM_INFO
	.align		4
.L_239:
        /*0008*/ 	.byte	0x04, 0x17
        /*000a*/ 	.short	(.L_241 - .L_240)
.L_240:
        /*000c*/ 	.word	0x00000000
        /*0010*/ 	.short	0x000a
        /*0012*/ 	.short	0x0040
        /*0014*/ 	.byte	0x00, 0xf0, 0x05, 0x00


	//----- nvinfo : EIATTR_KPARAM_INFO
	.align		4
.L_241:
        /*0018*/ 	.byte	0x04, 0x17
        /*001a*/ 	.short	(.L_243 - .L_242)
.L_242:
        /*001c*/ 	.word	0x00000000
        /*0020*/ 	.short	0x0009
        /*0022*/ 	.short	0x003c
        /*0024*/ 	.byte	0x00, 0xf0, 0x11, 0x00


	//----- nvinfo : EIATTR_KPARAM_INFO
	.align		4
.L_243:
        /*0028*/ 	.byte	0x04, 0x17
        /*002a*/ 	.short	(.L_245 - .L_244)
.L_244:
        /*002c*/ 	.word	0x00000000
        /*0030*/ 	.short	0x0008
        /*0032*/ 	.short	0x0038
        /*0034*/ 	.byte	0x00, 0xf0, 0x11, 0x00


	//----- nvinfo : EIATTR_KPARAM_INFO
	.align		4
.L_245:
        /*0038*/ 	.byte	0x04, 0x17
        /*003a*/ 	.short	(.L_247 - .L_246)
.L_246:
        /*003c*/ 	.word	0x00000000
        /*0040*/ 	.short	0x0007
        /*0042*/ 	.short	0x0034
        /*0044*/ 	.byte	0x00, 0xf0, 0x11, 0x00


	//----- nvinfo : EIATTR_KPARAM_INFO
	.align		4
.L_247:
        /*0048*/ 	.byte	0x04, 0x17
        /*004a*/ 	.short	(.L_249 - .L_248)
.L_248:
        /*004c*/ 	.word	0x00000000
        /*0050*/ 	.short	0x0006
        /*0052*/ 	.short	0x0030
        /*0054*/ 	.byte	0x00, 0xf0, 0x11, 0x00


	//----- nvinfo : EIATTR_KPARAM_INFO
	.align		4
.L_249:
        /*0058*/ 	.byte	0x04, 0x17
        /*005a*/ 	.short	(.L_251 - .L_250)
.L_250:
        /*005c*/ 	.word	0x00000000
        /*0060*/ 	.short	0x0005
        /*0062*/ 	.short	0x0028
        /*0064*/ 	.byte	0x00, 0xf5, 0x21, 0x00


	//----- nvinfo : EIATTR_KPARAM_INFO
	.align		4
.L_251:
        /*0068*/ 	.byte	0x04, 0x17
        /*006a*/ 	.short	(.L_253 - .L_252)
.L_252:
        /*006c*/ 	.word	0x00000000
        /*0070*/ 	.short	0x0004
        /*0072*/ 	.short	0x0020
        /*0074*/ 	.byte	0x00, 0xf5, 0x21, 0x00


	//----- nvinfo : EIATTR_KPARAM_INFO
	.align		4
.L_253:
        /*0078*/ 	.byte	0x04, 0x17
        /*007a*/ 	.short	(.L_255 - .L_254)
.L_254:
        /*007c*/ 	.word	0x00000000
        /*0080*/ 	.short	0x0003
        /*0082*/ 	.short	0x0018
        /*0084*/ 	.byte	0x00, 0xf5, 0x21, 0x00


	//----- nvinfo : EIATTR_KPARAM_INFO
	.align		4
.L_255:
        /*0088*/ 	.byte	0x04, 0x17
        /*008a*/ 	.short	(.L_257 - .L_256)
.L_256:
        /*008c*/ 	.word	0x00000000
        /*0090*/ 	.short	0x0002
        /*0092*/ 	.short	0x0010
        /*0094*/ 	.byte	0x00, 0xf5, 0x21, 0x00


	//----- nvinfo : EIATTR_KPARAM_INFO
	.align		4
.L_257:
        /*0098*/ 	.byte	0x04, 0x17
        /*009a*/ 	.short	(.L_259 - .L_258)
.L_258:
        /*009c*/ 	.word	0x00000000
        /*00a0*/ 	.short	0x0001
        /*00a2*/ 	.short	0x0008
        /*00a4*/ 	.byte	0x00, 0xf5, 0x21, 0x00


	//----- nvinfo : EIATTR_KPARAM_INFO
	.align		4
.L_259:
        /*00a8*/ 	.byte	0x04, 0x17
        /*00aa*/ 	.short	(.L_261 - .L_260)
.L_260:
        /*00ac*/ 	.word	0x00000000
        /*00b0*/ 	.short	0x0000
        /*00b2*/ 	.short	0x0000
        /*00b4*/ 	.byte	0x00, 0xf5, 0x21, 0x00


	//----- nvinfo : EIATTR_SPARSE_MMA_MASK
	.align		4
.L_261:
        /*00b8*/ 	.byte	0x03, 0x50
        /*00ba*/ 	.short	0x0000


	//----- nvinfo : EIATTR_MAXREG_COUNT
	.align		4
        /*00bc*/ 	.byte	0x03, 0x1b
        /*00be*/ 	.short	0x00ff


	//----- nvinfo : EIATTR_MERCURY_ISA_VERSION
	.align		4
        /*00c0*/ 	.byte	0x03, 0x5f
        /*00c2*/ 	.short	0x0101


	//----- nvinfo : EIATTR_VRC_CTA_INIT_COUNT
	.align		4
        /*00c4*/ 	.byte	0x02, 0x4a
	.zero		1
	.zero		1


	//----- nvinfo : EIATTR_EXIT_INSTR_OFFSETS
	.align		4
        /*00c8*/ 	.byte	0x04, 0x1c
        /*00ca*/ 	.short	(.L_263 - .L_262)


	//   ....[0]....
.L_262:
        /*00cc*/ 	.word	0x00000040


	//   ....[1]....
        /*00d0*/ 	.word	0x00000230


	//   ....[2]....
        /*00d4*/ 	.word	0x00000b30


	//   ....[3]....
        /*00d8*/ 	.word	0x000022e0


	//----- nvinfo : EIATTR_MAX_THREADS
	.align		4
.L_263:
        /*00dc*/ 	.byte	0x04, 0x05
        /*00de*/ 	.short	(.L_265 - .L_264)
.L_264:
        /*00e0*/ 	.word	0x00000100
        /*00e4*/ 	.word	0x00000001
        /*00e8*/ 	.word	0x00000001


	//----- nvinfo : EIATTR_CRS_STACK_SIZE
	.align		4
.L_265:
        /*00ec*/ 	.byte	0x04, 0x1e
        /*00ee*/ 	.short	(.L_267 - .L_266)
.L_266:
        /*00f0*/ 	.word	0x00000000


	//----- nvinfo : EIATTR_CBANK_PARAM_SIZE
	.align		4
.L_267:
        /*00f4*/ 	.byte	0x03, 0x19
        /*00f6*/ 	.short	0x0041


	//----- nvinfo : EIATTR_PARAM_CBANK
	.align		4
        /*00f8*/ 	.byte	0x04, 0x0a
        /*00fa*/ 	.short	(.L_269 - .L_268)
	.align		4
.L_268:
        /*00fc*/ 	.word	index@(.nv.constant0._ZN36_GLOBAL__N__14e552c2_4_k_cu_db92b4fc29bn_forward_norm_affine_kernelILb1ELi256EEEvPKfS2_S2_S2_S2_Pfiiiib)
        /*0100*/ 	.short	0x0380
        /*0102*/ 	.short	0x0041


	//----- nvinfo : EIATTR_SW_WAR
	.align		4
.L_269:
        /*0104*/ 	.byte	0x04, 0x36
        /*0106*/ 	.short	(.L_271 - .L_270)
.L_270:
        /*0108*/ 	.word	0x00000008
.L_271:


//--------------------- .nv.info._ZN36_GLOBAL__N__14e552c2_4_k_cu_db92b4fc22reduce_mean_var_kernelILb0ELi256EEEvPKfPfS3_iiii --------------------------
	.section	.nv.info._ZN36_GLOBAL__N__14e552c2_4_k_cu_db92b4fc22reduce_mean_var_kernelILb0ELi256EEEvPKfPfS3_iiii,"",@"SHT_CUDA_INFO"
	.sectionflags	@""
	.align	4


	//----- nvinfo : EIATTR_CUDA_API_VERSION
	.align		4
        /*0000*/ 	.byte	0x04, 0x37
        /*0002*/ 	.short	(.L_273 - .L_272)
.L_272:
        /*0004*/ 	.word	0x00000082


	//----- nvinfo : EIATTR_KPARAM_INFO
	.align		4
.L_273:
        /*0008*/ 	.byte	0x04, 0x17
        /*000a*/ 	.short	(.L_275 - .L_274)
.L_274:
        /*000c*/ 	.word	0x00000000
        /*0010*/ 	.short	0x0006
        /*0012*/ 	.short	0x0024
        /*0014*/ 	.byte	0x00, 0xf0, 0x11, 0x00


	//----- nvinfo : EIATTR_KPARAM_INFO
	.align		4
.L_275:
        /*0018*/ 	.byte	0x04, 0x17
        /*001a*/ 	.short	(.L_277 - .L_276)
.L_276:
        /*001c*/ 	.word	0x00000000
        /*0020*/ 	.short	0x0005
        /*0022*/ 	.short	0x0020
        /*0024*/ 	.byte	0x00, 0xf0, 0x11, 0x00


	//----- nvinfo : EIATTR_KPARAM_INFO
	.align		4
.L_277:
        /*0028*/ 	.byte	0x04, 0x17
        /*002a*/ 	.short	(.L_279 - .L_278)
.L_278:
        /*002c*/ 	.word	0x00000000
        /*0030*/ 	.short	0x0004
        /*0032*/ 	.short	0x001c
        /*0034*/ 	.byte	0x00, 0xf0, 0x11, 0x00


	//----- nvinfo : EIATTR_KPARAM_INFO
	.align		4
.L_279:
        /*0038*/ 	.byte	0x04, 0x17
        /*003a*/ 	.short	(.L_281 - .L_280)
.L_280:
        /*003c*/ 	.word	0x00000000
        /*0040*/ 	.short	0x0003
        /*0042*/ 	.short	0x0018
        /*0044*/ 	.byte	0x00, 0xf0, 0x11, 0x00


	//----- nvinfo : EIATTR_KPARAM_INFO
	.align		4
.L_281:
        /*0048*/ 	.byte	0x04, 0x17
        /*004a*/ 	.short	(.L_283 - .L_282)
.L_282:
        /*004c*/ 	.word	0x00000000
        /*0050*/ 	.short	0x0002
        /*0052*/ 	.short	0x0010
        /*0054*/ 	.byte	0x00, 0xf5, 0x21, 0x00


	//----- nvinfo : EIATTR_KPARAM_INFO
	.align		4
.L_283:
        /*0058*/ 	.byte	0x04, 0x17
        /*005a*/ 	.short	(.L_285 - .L_284)
.L_284:
        /*005c*/ 	.word	0x00000000
        /*0060*/ 	.short	0x0001
        /*0062*/ 	.short	0x0008
        /*0064*/ 	.byte	0x00, 0xf5, 0x21, 0x00


	//----- nvinfo : EIATTR_KPARAM_INFO
	.align		4
.L_285:
        /*0068*/ 	.byte	0x04, 0x17
        /*006a*/ 	.short	(.L_287 - .L_286)
.L_286:
        /*006c*/ 	.word	0x00000000
        /*0070*/ 	.short	0x0000
        /*0072*/ 	.short	0x0000
        /*0074*/ 	.byte	0x00, 0xf5, 0x21, 0x00


	//----- nvinfo : EIATTR_SPARSE_MMA_MASK
	.align		4
.L_287:
        /*0078*/ 	.byte	0x03, 0x50
        /*007a*/ 	.short	0x0000


	//----- nvinfo : EIATTR_MAXREG_COUNT
	.align		4
        /*007c*/ 	.byte	0x03, 0x1b
        /*007e*/ 	.short	0x00ff


	//----- nvinfo : EIATTR_NUM_BARRIERS
	.align		4
        /*0080*/ 	.byte	0x02, 0x4c
        /*0082*/ 	.byte	0x01
	.zero		1


	//----- nvinfo : EIATTR_MERCURY_ISA_VERSION
	.align		4
        /*0084*/ 	.byte	0x03, 0x5f
        /*0086*/ 	.short	0x0101


	//----- nvinfo : EIATTR_VRC_CTA_INIT_COUNT
	.align		4
        /*0088*/ 	.byte	0x02, 0x4a
	.zero		1
	.zero		1


	//----- nvinfo : EIATTR_EXIT_INSTR_OFFSETS
	.align		4
        /*008c*/ 	.byte	0x04, 0x1c
        /*008e*/ 	.short	(.L_289 - .L_288)


	//   ....[0]....
.L_288:
        /*0090*/ 	.word	0x00000040


	//   ....[1]....
        /*0094*/ 	.word	0x00002ee0


	//   ....[2]....
        /*0098*/ 	.word	0x000030c0


	//----- nvinfo : EIATTR_MAX_THREADS
	.align		4
.L_289:
        /*009c*/ 	.byte	0x04, 0x05
        /*009e*/ 	.short	(.L_291 - .L_290)
.L_290:
        /*00a0*/ 	.word	0x00000100
        /*00a4*/ 	.word	0x00000001
        /*00a8*/ 	.word	0x00000001


	//----- nvinfo : EIATTR_CRS_STACK_SIZE
	.align		4
.L_291:
        /*00ac*/ 	.byte	0x04, 0x1e
        /*00ae*/ 	.short	(.L_293 - .L_292)
.L_292:
        /*00b0*/ 	.word	0x00000000


	//----- nvinfo : EIATTR_CBANK_PARAM_SIZE
	.align		4
.L_293:
        /*00b4*/ 	.byte	0x03, 0x19
        /*00b6*/ 	.short	0x0028


	//----- nvinfo : EIATTR_PARAM_CBANK
	.align		4
        /*00b8*/ 	.byte	0x04, 0x0a
        /*00ba*/ 	.short	(.L_295 - .L_294)
	.align		4
.L_294:
        /*00bc*/ 	.word	index@(.nv.constant0._ZN36_GLOBAL__N__14e552c2_4_k_cu_db92b4fc22reduce_mean_var_kernelILb0ELi256EEEvPKfPfS3_iiii)
        /*00c0*/ 	.short	0x0380
        /*00c2*/ 	.short	0x0028


	//----- nvinfo : EIATTR_SW_WAR
	.align		4
.L_295:
        /*00c4*/ 	.byte	0x04, 0x36
        /*00c6*/ 	.short	(.L_297 - .L_296)
.L_296:
        /*00c8*/ 	.word	0x00000008
.L_297:


//--------------------- .nv.info._ZN36_GLOBAL__N__14e552c2_4_k_cu_db92b4fc22reduce_mean_var_kernelILb1ELi256EEEvPKfPfS3_iiii --------------------------
	.section	.nv.info._ZN36_GLOBAL__N__14e552c2_4_k_cu_db92b4fc22reduce_mean_var_kernelILb1ELi256EEEvPKfPfS3_iiii,"",@"SHT_CUDA_INFO"
	.sectionflags	@""
	.align	4


	//----- nvinfo : EIATTR_CUDA_API_VERSION
	.align		4
        /*0000*/ 	.byte	0x04, 0x37
        /*0002*/ 	.short	(.L_299 - .L_298)
.L_298:
        /*0004*/ 	.word	0x00000082


	//----- nvinfo : EIATTR_KPARAM_INFO
	.align		4
.L_299:
        /*0008*/ 	.byte	0x04, 0x17
        /*000a*/ 	.short	(.L_301 - .L_300)
.L_300:
        /*000c*/ 	.word	0x00000000
        /*0010*/ 	.short	0x0006
        /*0012*/ 	.short	0x0024
        /*0014*/ 	.byte	0x00, 0xf0, 0x11, 0x00


	//----- nvinfo : EIATTR_KPARAM_INFO
	.align		4
.L_301:
        /*0018*/ 	.byte	0x04, 0x17
        /*001a*/ 	.short	(.L_303 - .L_302)
.L_302:
        /*001c*/ 	.word	0x00000000
        /*0020*/ 	.short	0x0005
        /*0022*/ 	.short	0x0020
        /*0024*/ 	.byte	0x00, 0xf0, 0x11, 0x00


	//----- nvinfo : EIATTR_KPARAM_INFO
	.align		4
.L_303:
        /*0028*/ 	.byte	0x04, 0x17
        /*002a*/ 	.short	(.L_305 - .L_304)
.L_304:
        /*002c*/ 	.word	0x00000000
        /*0030*/ 	.short	0x0004
        /*0032*/ 	.short	0x001c
        /*0034*/ 	.byte	0x00, 0xf0, 0x11, 0x00


	//----- nvinfo : EIATTR_KPARAM_INFO
	.align		4
.L_305:
        /*0038*/ 	.byte	0x04, 0x17
        /*003a*/ 	.short	(.L_307 - .L_306)
.L_306:
        /*003c*/ 	.word	0x00000000
        /*0040*/ 	.short	0x0003
        /*0042*/ 	.short	0x0018
        /*0044*/ 	.byte	0x00, 0xf0, 0x11, 0x00


	//----- nvinfo : EIATTR_KPARAM_INFO
	.align		4
.L_307:
        /*0048*/ 	.byte	0x04, 0x17
        /*004a*/ 	.short	(.L_309 - .L_308)
.L_308:
        /*004c*/ 	.word	0x00000000
        /*0050*/ 	.short	0x0002
        /*0052*/ 	.short	0x0010
        /*0054*/ 	.byte	0x00, 0xf5, 0x21, 0x00


	//----- nvinfo : EIATTR_KPARAM_INFO
	.align		4
.L_309:
        /*0058*/ 	.byte	0x04, 0x17
        /*005a*/ 	.short	(.L_311 - .L_310)
.L_310:
        /*005c*/ 	.word	0x00000000
        /*0060*/ 	.short	0x0001
        /*0062*/ 	.short	0x0008
        /*0064*/ 	.byte	0x00, 0xf5, 0x21, 0x00


	//----- nvinfo : EIATTR_KPARAM_INFO
	.align		4
.L_311:
        /*0068*/ 	.byte	0x04, 0x17
        /*006a*/ 	.short	(.L_313 - .L_312)
.L_312:
        /*006c*/ 	.word	0x00000000
        /*0070*/ 	.short	0x0000
        /*0072*/ 	.short	0x0000
        /*0074*/ 	.byte	0x00, 0xf5, 0x21, 0x00


	//----- nvinfo : EIATTR_SPARSE_MMA_MASK
	.align		4
.L_313:
        /*0078*/ 	.byte	0x03, 0x50
        /*007a*/ 	.short	0x0000


	//----- nvinfo : EIATTR_MAXREG_COUNT
	.align		4
        /*007c*/ 	.byte	0x03, 0x1b
        /*007e*/ 	.short	0x00ff


	//----- nvinfo : EIATTR_NUM_BARRIERS
	.align		4
        /*0080*/ 	.byte	0x02, 0x4c
        /*0082*/ 	.byte	0x01
	.zero		1


	//----- nvinfo : EIATTR_MERCURY_ISA_VERSION
	.align		4
        /*0084*/ 	.byte	0x03, 0x5f
        /*0086*/ 	.short	0x0101


	//----- nvinfo : EIATTR_VRC_CTA_INIT_COUNT
	.align		4
        /*0088*/ 	.byte	0x02, 0x4a
	.zero		1
	.zero		1


	//----- nvinfo : EIATTR_EXIT_INSTR_OFFSETS
	.align		4
        /*008c*/ 	.byte	0x04, 0x1c
        /*008e*/ 	.short	(.L_315 - .L_314)


	//   ....[0]....
.L_314:
        /*0090*/ 	.word	0x00000040


	//   ....[1]....
        /*0094*/ 	.word	0x00002e80


	//   ....[2]....
        /*0098*/ 	.word	0x00003060


	//----- nvinfo : EIATTR_MAX_THREADS
	.align		4
.L_315:
        /*009c*/ 	.byte	0x04, 0x05
        /*009e*/ 	.short	(.L_317 - .L_316)
.L_316:
        /*00a0*/ 	.word	0x00000100
        /*00a4*/ 	.word	0x00000001
        /*00a8*/ 	.word	0x00000001


	//----- nvinfo : EIATTR_CRS_STACK_SIZE
	.align		4
.L_317:
        /*00ac*/ 	.byte	0x04, 0x1e
        /*00ae*/ 	.short	(.L_319 - .L_318)
.L_318:
        /*00b0*/ 	.word	0x00000000


	//----- nvinfo : EIATTR_CBANK_PARAM_SIZE
	.align		4
.L_319:
        /*00b4*/ 	.byte	0x03, 0x19
        /*00b6*/ 	.short	0x0028


	//----- nvinfo : EIATTR_PARAM_CBANK
	.align		4
        /*00b8*/ 	.byte	0x04, 0x0a
        /*00ba*/ 	.short	(.L_321 - .L_320)
	.align		4
.L_320:
        /*00bc*/ 	.word	index@(.nv.constant0._ZN36_GLOBAL__N__14e552c2_4_k_cu_db92b4fc22reduce_mean_var_kernelILb1ELi256EEEvPKfPfS3_iiii)
        /*00c0*/ 	.short	0x0380
        /*00c2*/ 	.short	0x0028


	//----- nvinfo : EIATTR_SW_WAR
	.align		4
.L_321:
        /*00c4*/ 	.byte	0x04, 0x36
        /*00c6*/ 	.short	(.L_323 - .L_322)
.L_322:
        /*00c8*/ 	.word	0x00000008
.L_323:


//--------------------- .nv.callgraph             --------------------------
	.section	.nv.callgraph,"",@"SHT_CUDA_CALLGRAPH"
	.align	4
	.sectionentsize	8
	.align		4
        /*0000*/ 	.word	0x00000000
	.align		4
        /*0004*/ 	.word	0xffffffff
	.align		4
        /*0008*/ 	.word	0x00000000
	.align		4
        /*000c*/ 	.word	0xfffffffe
	.align		4
        /*0010*/ 	.word	0x00000000
	.align		4
        /*0014*/ 	.word	0xfffffffd
	.align		4
        /*0018*/ 	.word	0x00000000
	.align		4
        /*001c*/ 	.word	0xfffffffc


//--------------------- .text._ZN36_GLOBAL__N__14e552c2_4_k_cu_db92b4fc16bn_bwd_dx_kernelILb0ELi256EEEvPKfS2_S2_S2_S2_Pfiiiib --------------------------
	.section	.text._ZN36_GLOBAL__N__14e552c2_4_k_cu_db92b4fc16bn_bwd_dx_kernelILb0ELi256EEEvPKfS2_S2_S2_S2_Pfiiiib,"ax",@progbits
	.align	128
.text._ZN36_GLOBAL__N__14e552c2_4_k_cu_db92b4fc16bn_bwd_dx_kernelILb0ELi256EEEvPKfS2_S2_S2_S2_Pfiiiib:
        .type           _ZN36_GLOBAL__N__14e552c2_4_k_cu_db92b4fc16bn_bwd_dx_kernelILb0ELi256EEEvPKfS2_S2_S2_S2_Pfiiiib,@function
        .size           _ZN36_GLOBAL__N__14e552c2_4_k_cu_db92b4fc16bn_bwd_dx_kernelILb0ELi256EEEvPKfS2_S2_S2_S2_Pfiiiib,(.L_x_336 - _ZN36_GLOBAL__N__14e552c2_4_k_cu_db92b4fc16bn_bwd_dx_kernelILb0ELi256EEEvPKfS2_S2_S2_S2_Pfiiiib)
        .other          _ZN36_GLOBAL__N__14e552c2_4_k_cu_db92b4fc16bn_bwd_dx_kernelILb0ELi256EEEvPKfS2_S2_S2_S2_Pfiiiib,@"STO_CUDA_ENTRY STV_DEFAULT"
_ZN36_GLOBAL__N__14e552c2_4_k_cu_db92b4fc16bn_bwd_dx_kernelILb0ELi256EEEvPKfS2_S2_S2_S2_Pfiiiib:
[----:B------:R-:W-:Y:S01]  /*0000*/  LDC R1, c[0x0][0x37c] ;  /* 0x0000df00ff017b82 */ /* 0x000fe20000000800 */
[----:B------:R-:W0:Y:S01]  /*0010*/  S2R R10, SR_CTAID.X ;  /* 0x00000000000a7919 */ /* 0x000e220000002500 */
[----:B------:R-:W0:Y:S02]  /*0020*/  LDCU UR4, c[0x0][0x3b4] ;  /* 0x00007680ff0477ac */ /* 0x000e240008000800 */
[----:B0-----:R-:W-:-:S13]  /*0030*/  ISETP.GE.AND P0, PT, R10, UR4, PT ;  /* 0x000000040a007c0c */ /* 0x001fda000bf06270 */
[----:B------:R-:W-:Y:S05]  /*0040*/  @P0 EXIT ;  /* 0x000000000000094d */ /* 0x000fea0003800000 */
[----:B------:R-:W0:Y:S01]  /*0050*/  LDC.U8 R0, c[0x0][0x3c0] ;  /* 0x0000f000ff007b82 */ /* 0x000e220000000000 */
[----:B------:R-:W1:Y:S01]  /*0060*/  LDCU.64 UR8, c[0x0][0x358] ;  /* 0x00006b00ff0877ac */ /* 0x000e620008000a00 */
[----:B------:R-:W2:Y:S06]  /*0070*/  LDCU UR4, c[0x0][0x3b0] ;  /* 0x00007600ff0477ac */ /* 0x000eac0008000800 */
[----:B------:R-:W3:Y:S01]  /*0080*/  LDC.64 R6, c[0x0][0x3a0] ;  /* 0x0000e800ff067b82 */ /* 0x000ee20000000a00 */
[----:B------:R-:W2:Y:S07]  /*0090*/  LDCU.64 UR16, c[0x0][0x3b8] ;  /* 0x00007700ff1077ac */ /* 0x000eae0008000a00 */
[----:B------:R-:W4:Y:S08]  /*00a0*/  LDC.64 R2, c[0x0][0x390] ;  /* 0x0000e400ff027b82 */ /* 0x000f300000000a00 */
[----:B------:R-:W5:Y:S01]  /*00b0*/  LDC.64 R4, c[0x0][0x398] ;  /* 0x0000e600ff047b82 */ /* 0x000f620000000a00 */
[----:B0-----:R-:W-:Y:S01]  /*00c0*/  PRMT R0, R0, 0x8880, RZ ;  /* 0x0000888000007816 */ /* 0x001fe200000000ff */
[----:B------:R-:W0:Y:S01]  /*00d0*/  S2R R21, SR_TID.X ;  /* 0x0000000000157919 */ /* 0x000e220000002100 */
[----:B------:R-:W0:Y:S02]  /*00e0*/  LDCU UR7, c[0x0][0x3b4] ;  /* 0x00007680ff0777ac */ /* 0x000e240008000800 */
[----:B------:R-:W-:Y:S01]  /*00f0*/  ISETP.NE.AND P0, PT, R0, RZ, PT ;  /* 0x000000ff0000720c */ /* 0x000fe20003f05270 */
[----:B------:R-:W0:Y:S01]  /*0100*/  LDCU UR18, c[0x0][0x3b8] ;  /* 0x00007700ff1277ac */ /* 0x000e220008000800 */
[----:B---3--:R-:W-:Y:S01]  /*0110*/  ISETP.EQ.U32.AND P1, PT, R6, RZ, PT ;  /* 0x000000ff0600720c */ /* 0x008fe20003f22070 */
[----:B------:R-:W3:Y:S03]  /*0120*/  LDCU.128 UR12, c[0x0][0x380] ;  /* 0x00007000ff0c77ac */ /* 0x000ee60008000c00 */
[----:B------:R-:W-:Y:S01]  /*0130*/  ISETP.EQ.OR.EX P0, PT, R7, RZ, !P0, P1 ;  /* 0x000000ff0700720c */ /* 0x000fe20004702710 */
[----:B----4-:R-:W-:-:S06]  /*0140*/  IMAD.WIDE.U32 R2, R10, 0x4, R2 ;  /* 0x000000040a027825 */ /* 0x010fcc00078e0002 */
[----:B-1----:R-:W4:Y:S01]  /*0150*/  LDG.E.CONSTANT R2, desc[UR8][R2.64] ;  /* 0x0000000802027981 */ /* 0x002f22000c1e9900 */
[----:B-----5:R-:W-:-:S05]  /*0160*/  IMAD.WIDE.U32 R4, R10, 0x4, R4 ;  /* 0x000000040a047825 */ /* 0x020fca00078e0004 */
[----:B------:R-:W-:-:S04]  /*0170*/  @!P0 LEA R6, P1, R10, R6, 0x2 ;  /* 0x000000060a068211 */ /* 0x000fc800078210ff */
[----:B------:R-:W-:Y:S01]  /*0180*/  @!P0 LEA.HI.X R7, R10, R7, RZ, 0x2, P1 ;  /* 0x000000070a078211 */ /* 0x000fe200008f14ff */
[----:B------:R-:W5:Y:S04]  /*0190*/  LDG.E.CONSTANT R4, desc[UR8][R4.64] ;  /* 0x0000000804047981 */ /* 0x000f68000c1e9900 */
[----:B------:R-:W3:Y:S01]  /*01a0*/  @!P0 LDG.E.CONSTANT R6, desc[UR8][R6.64] ;  /* 0x0000000806068981 */ /* 0x000ee2000c1e9900 */
[----:B--2---:R-:W-:Y:S02]  /*01b0*/  UIMAD.WIDE UR4, UR16, UR4, URZ ;  /* 0x00000004100472a5 */ /* 0x004fe4000f8e02ff */
[----:B------:R-:W-:Y:S02]  /*01c0*/  USHF.R.S32.HI UR24, URZ, 0x1f, UR17 ;  /* 0x0000001fff187899 */ /* 0x000fe40008011411 */
[----:B------:R-:W-:-:S02]  /*01d0*/  UIMAD UR5, UR5, UR17, URZ ;  /* 0x00000011050572a4 */ /* 0x000fc4000f8e02ff */
[----:B------:R-:W-:Y:S02]  /*01e0*/  UIMAD.WIDE.U32 UR10, UR4, UR17, URZ ;  /* 0x00000011040a72a5 */ /* 0x000fe4000f8e00ff */
[----:B------:R-:W-:-:S04]  /*01f0*/  UIMAD UR5, UR4, UR24, UR5 ;  /* 0x00000018040572a4 */ /* 0x000fc8000f8e0205 */
[----:B------:R-:W-:Y:S01]  /*0200*/  UIADD3 UR5, UPT, UPT, UR11, UR5, URZ ;  /* 0x000000050b057290 */ /* 0x000fe2000fffe0ff */
[----:B0-----:R-:W-:Y:S01]  /*0210*/  ISETP.LT.U32.AND P1, PT, R21, UR10, PT ;  /* 0x0000000a15007c0c */ /* 0x001fe2000bf21070 */
[----:B------:R-:W-:-:S04]  /*0220*/  UMOV UR22, 0x3f800000 ;  /* 0x3f80000000167882 */ /* 0x000fc80000000000 */
[----:B------:R-:W-:Y:S01]  /*0230*/  IMAD.U32 R0, RZ, RZ, UR5 ;  /* 0x00000005ff007e24 */ /* 0x000fe2000f8e00ff */
[----:B------:R-:W-:Y:S01]  /*0240*/  USHF.R.S32.HI UR25, URZ, 0x1f, UR16 ;  /* 0x0000001fff197899 */ /* 0x000fe20008011410 */
[----:B------:R-:W-:Y:S01]  /*0250*/  BSSY.RECONVERGENT B0, `(.L_x_0) ;  /* 0x00002af000007945 */ /* 0x000fe20003800200 */
[----:B------:R-:W-:Y:S02]  /*0260*/  IMAD.MOV.U32 R8, RZ, RZ, RZ ;  /* 0x000000ffff087224 */ /* 0x000fe400078e00ff */
[----:B------:R-:W-:Y:S01]  /*0270*/  IMAD.MOV.U32 R23, RZ, RZ, RZ ;  /* 0x000000ffff177224 */ /* 0x000fe200078e00ff */
[----:B---3--:R-:W-:Y:S02]  /*0280*/  @!P0 R2UR UR22, R6 ;  /* 0x00000000061682ca */ /* 0x008fe400000e0000 */
[----:B------:R-:W-:Y:S01]  /*0290*/  ISETP.GT.AND.EX P0, PT, R0, RZ, PT, P1 ;  /* 0x000000ff0000720c */ /* 0x000fe20003f04310 */
[----:B------:R-:W-:Y:S01]  /*02a0*/  HFMA2 R0, -RZ, RZ, 0, 0 ;  /* 0x00000000ff007431 */ /* 0x000fe200000001ff */
[----:B----4-:R-:W-:-:S02]  /*02b0*/  R2UR UR20, R2 ;  /* 0x00000000021472ca */ /* 0x010fc400000e0000 */
[----:B-----5:R-:W-:-:S09]  /*02c0*/  R2UR UR21, R4 ;  /* 0x00000000041572ca */ /* 0x020fd200000e0000 */
[----:B------:R-:W-:Y:S06]  /*02d0*/  @!P0 BRA `(.L_x_1) ;  /* 0x0000002800988947 */ /* 0x000fec0003800000 */
[----:B------:R-:W-:Y:S01]  /*02e0*/  LOP3.LUT R0, RZ, R21, RZ, 0x33, !PT ;  /* 0x00000015ff007212 */ /* 0x000fe200078e33ff */
[----:B------:R-:W-:Y:S01]  /*02f0*/  IMAD.U32 R20, RZ, RZ, UR17 ;  /* 0x00000011ff147e24 */ /* 0x000fe2000f8e00ff */
[----:B------:R-:W-:Y:S01]  /*0300*/  LOP3.LUT R3, RZ, R8, RZ, 0x33, !PT ;  /* 0x00000008ff037212 */ /* 0x000fe200078e33ff */
[----:B------:R-:W-:Y:S01]  /*0310*/  BSSY.RECONVERGENT B1, `(.L_x_2) ;  /* 0x000017b000017945 */ /* 0x000fe20003800200 */
[----:B------:R-:W-:Y:S01]  /*0320*/  IADD3 R0, P0, PT, R0, UR10, RZ ;  /* 0x0000000a00007c10 */ /* 0x000fe2000ff1e0ff */
[----:B------:R-:W-:Y:S01]  /*0330*/  IMAD R20, R20, UR16, RZ ;  /* 0x0000001014147c24 */ /* 0x000fe2000f8e02ff */
[----:B------:R-:W-:Y:S01]  /*0340*/  MOV R23, RZ ;  /* 0x000000ff00177202 */ /* 0x000fe20000000f00 */
[----:B------:R-:W-:Y:S01]  /*0350*/  IMAD.MOV.U32 R7, RZ, RZ, R21 ;  /* 0x000000ffff077224 */ /* 0x000fe200078e0015 */
[----:B------:R-:W-:Y:S01]  /*0360*/  IADD3.X R3, PT, PT, R3, UR5, RZ, P0, !PT ;  /* 0x0000000503037c10 */ /* 0x000fe200087fe4ff */
[----:B------:R-:W-:Y:S01]  /*0370*/  IMAD.MOV.U32 R6, RZ, RZ, R8 ;  /* 0x000000ffff067224 */ /* 0x000fe200078e0008 */
[----:B------:R-:W-:-:S02]  /*0380*/  ISETP.GE.U32.AND P0, PT, R0, 0x300, PT ;  /* 0x000003000000780c */ /* 0x000fc40003f06070 */
[----:B------:R-:W-:Y:S02]  /*0390*/  SHF.R.U64 R0, R0, 0x8, R3 ;  /* 0x0000000800007819 */ /* 0x000fe40000001203 */
[C---:B------:R-:W-:Y:S02]  /*03a0*/  ISETP.GE.U32.AND.EX P0, PT, R3.reuse, RZ, PT, P0 ;  /* 0x000000ff0300720c */ /* 0x040fe40003f06100 */
[----:B------:R-:W-:Y:S02]  /*03b0*/  IADD3 R4, P1, PT, R0, 0x1, RZ ;  /* 0x0000000100047810 */ /* 0x000fe40007f3e0ff */
[----:B------:R-:W-:Y:S02]  /*03c0*/  MOV R0, RZ ;  /* 0x000000ff00007202 */ /* 0x000fe40000000f00 */
[----:B------:R-:W-:Y:S02]  /*03d0*/  SHF.R.S32.HI R19, RZ, 0x1f, R20 ;  /* 0x0000001fff137819 */ /* 0x000fe40000011414 */
[----:B------:R-:W-:-:S05]  /*03e0*/  LEA.HI.X R3, R3, RZ, RZ, 0x18, P1 ;  /* 0x000000ff03037211 */ /* 0x000fca00008fc4ff */
[----:B------:R-:W-:Y:S05]  /*03f0*/  @!P0 BRA `(.L_x_3) ;  /* 0x0000001400b08947 */ /* 0x000fea0003800000 */
[----:B------:R-:W0:Y:S01]  /*0400*/  LDC R5, c[0x0][0x3bc] ;  /* 0x0000ef00ff057b82 */ /* 0x000e220000000800 */
[----:B------:R-:W-:Y:S01]  /*0410*/  LOP3.LUT R4, R4, 0xfffffffc, RZ, 0xc0, !PT ;  /* 0xfffffffc04047812 */ /* 0x000fe200078ec0ff */
[----:B------:R-:W-:Y:S01]  /*0420*/  IMAD.MOV.U32 R23, RZ, RZ, RZ ;  /* 0x000000ffff177224 */ /* 0x000fe200078e00ff */
[----:B------:R-:W-:Y:S01]  /*0430*/  LOP3.LUT R3, R3, 0x1ffffff, RZ, 0xc0, !PT ;  /* 0x01ffffff03037812 */ /* 0x000fe200078ec0ff */
[----:B------:R-:W-:Y:S01]  /*0440*/  IMAD.MOV.U32 R7, RZ, RZ, R21 ;  /* 0x000000ffff077224 */ /* 0x000fe200078e0015 */
[----:B------:R-:W-:-:S07]  /*0450*/  MOV R6, R8 ;  /* 0x0000000800067202 */ /* 0x000fce0000000f00 */
.L_x_16:
[----:B------:R-:W-:Y:S01]  /*0460*/  LOP3.LUT R2, R6, R19, RZ, 0xfc, !PT ;  /* 0x0000001306027212 */ /* 0x000fe200078efcff */
[----:B------:R-:W-:Y:S03]  /*0470*/  BSSY.RECONVERGENT B2, `(.L_x_4) ;  /* 0x000001f000027945 */ /* 0x000fe60003800200 */
[----:B------:R-:W-:-:S13]  /*0480*/  ISETP.NE.U32.AND P0, PT, R2, RZ, PT ;  /* 0x000000ff0200720c */ /* 0x000fda0003f05070 */
[----:B------:R-:W-:Y:S05]  /*0490*/  @P0 BRA `(.L_x_5) ;  /* 0x0000000000540947 */ /* 0x000fea0003800000 */
[----:B------:R-:W1:Y:S01]  /*04a0*/  I2F.U32.RP R2, R20 ;  /* 0x0000001400027306 */ /* 0x000e620000209000 */
[----:B------:R-:W-:Y:S01]  /*04b0*/  IMAD.MOV R9, RZ, RZ, -R20 ;  /* 0x000000ffff097224 */ /* 0x000fe200078e0a14 */
[----:B------:R-:W-:-:S06]  /*04c0*/  ISETP.NE.U32.AND P2, PT, R20, RZ, PT ;  /* 0x000000ff1400720c */ /* 0x000fcc0003f45070 */
[----:B-1----:R-:W1:Y:S02]  /*04d0*/  MUFU.RCP R2, R2 ;  /* 0x0000000200027308 */ /* 0x002e640000001000 */
[----:B-1----:R-:W-:-:S06]  /*04e0*/  VIADD R12, R2, 0xffffffe ;  /* 0x0ffffffe020c7836 */ /* 0x002fcc0000000000 */
[----:B------:R1:W2:Y:S02]  /*04f0*/  F2I.FTZ.U32.TRUNC.NTZ R13, R12 ;  /* 0x0000000c000d7305 */ /* 0x0002a4000021f000 */
[----:B-1----:R-:W-:Y:S02]  /*0500*/  HFMA2 R12, -RZ, RZ, 0, 0 ;  /* 0x00000000ff0c7431 */ /* 0x002fe400000001ff */
[----:B--2---:R-:W-:-:S04]  /*0510*/  IMAD R9, R9, R13, RZ ;  /* 0x0000000d09097224 */ /* 0x004fc800078e02ff */
[----:B------:R-:W-:-:S06]  /*0520*/  IMAD.HI.U32 R14, R13, R9, R12 ;  /* 0x000000090d0e7227 */ /* 0x000fcc00078e000c */
[----:B------:R-:W-:-:S04]  /*0530*/  IMAD.HI.U32 R9, R14, R7, RZ ;  /* 0x000000070e097227 */ /* 0x000fc800078e00ff */
[----:B------:R-:W-:-:S04]  /*0540*/  IMAD.MOV R11, RZ, RZ, -R9 ;  /* 0x000000ffff0b7224 */ /* 0x000fc800078e0a09 */
[----:B------:R-:W-:-:S05]  /*0550*/  IMAD R11, R20, R11, R7 ;  /* 0x0000000b140b7224 */ /* 0x000fca00078e0207 */
[----:B------:R-:W-:-:S13]  /*0560*/  ISETP.GE.U32.AND P0, PT, R11, R20, PT ;  /* 0x000000140b00720c */ /* 0x000fda0003f06070 */
[----:B------:R-:W-:Y:S01]  /*0570*/  @P0 IMAD.IADD R11, R11, 0x1, -R20 ;  /* 0x000000010b0b0824 */ /* 0x000fe200078e0a14 */
[----:B------:R-:W-:-:S04]  /*0580*/  @P0 IADD3 R9, PT, PT, R9, 0x1, RZ ;  /* 0x0000000109090810 */ /* 0x000fc80007ffe0ff */
[----:B------:R-:W-:-:S13]  /*0590*/  ISETP.GE.U32.AND P1, PT, R11, R20, PT ;  /* 0x000000140b00720c */ /* 0x000fda0003f26070 */
[----:B------:R-:W-:Y:S01]  /*05a0*/  @P1 VIADD R9, R9, 0x1 ;  /* 0x0000000109091836 */ /* 0x000fe20000000000 */
[----:B------:R-:W-:-:S05]  /*05b0*/  @!P2 LOP3.LUT R9, RZ, R20, RZ, 0x33, !PT ;  /* 0x00000014ff09a212 */ /* 0x000fca00078e33ff */
[----:B------:R-:W-:-:S04]  /*05c0*/  IMAD.MOV R2, RZ, RZ, -R9 ;  /* 0x000000ffff027224 */ /* 0x000fc800078e0a09 */
[----:B------:R-:W-:Y:S01]  /*05d0*/  IMAD R2, R20, R2, R7 ;  /* 0x0000000214027224 */ /* 0x000fe200078e0207 */
[----:B------:R-:W-:Y:S06]  /*05e0*/  BRA `(.L_x_6) ;  /* 0x00000000001c7947 */ /* 0x000fec0003800000 */
.L_x_5:
[----:B------:R-:W-:Y:S01]  /*05f0*/  MOV R25, R7 ;  /* 0x0000000700197202 */ /* 0x000fe20000000f00 */
[----:B------:R-:W-:Y:S01]  /*0600*/  IMAD.MOV.U32 R2, RZ, RZ, R6 ;  /* 0x000000ffff027224 */ /* 0x000fe200078e0006 */
[----:B------:R-:W-:-:S07]  /*0610*/  MOV R12, 0x630 ;  /* 0x00000630000c7802 */ /* 0x000fce0000000f00 */
[----:B0-----:R-:W-:Y:S05]  /*0620*/  CALL.REL.NOINC `($__internal_0_$__cuda_sm20_div_s64) ;  /* 0x0000004c00807944 */ /* 0x001fea0003c00000 */
[----:B------:R-:W-:Y:S01]  /*0630*/  IMAD.MOV R11, RZ, RZ, -R2 ;  /* 0x000000ffff0b7224 */ /* 0x000fe200078e0a02 */
[----:B------:R-:W-:-:S03]  /*0640*/  MOV R9, R2 ;  /* 0x0000000200097202 */ /* 0x000fc60000000f00 */
[----:B------:R-:W-:-:S07]  /*0650*/  IMAD R2, R20, R11, R7 ;  /* 0x0000000b14027224 */ /* 0x000fce00078e0207 */
.L_x_6:
[----:B------:R-:W-:Y:S05]  /*0660*/  BSYNC.RECONVERGENT B2 ;  /* 0x0000000000027941 */ /* 0x000fea0003800200 */
.L_x_4:
[----:B0-----:R-:W-:-:S04]  /*0670*/  IABS R11, R5 ;  /* 0x00000005000b7213 */ /* 0x001fc80000000000 */
[----:B------:R-:W0:Y:S08]  /*0680*/  I2F.RP R14, R11 ;  /* 0x0000000b000e7306 */ /* 0x000e300000209400 */
[----:B0-----:R-:W0:Y:S02]  /*0690*/  MUFU.RCP R14, R14 ;  /* 0x0000000e000e7308 */ /* 0x001e240000001000 */
[----:B0-----:R-:W-:-:S06]  /*06a0*/  VIADD R12, R14, 0xffffffe ;  /* 0x0ffffffe0e0c7836 */ /* 0x001fcc0000000000 */
[----:B------:R0:W1:Y:S02]  /*06b0*/  F2I.FTZ.U32.TRUNC.NTZ R13, R12 ;  /* 0x0000000c000d7305 */ /* 0x000064000021f000 */
[----:B0-----:R-:W-:Y:S02]  /*06c0*/  HFMA2 R12, -RZ, RZ, 0, 0 ;  /* 0x00000000ff0c7431 */ /* 0x001fe400000001ff */
[----:B-1----:R-:W-:-:S04]  /*06d0*/  IMAD.MOV R16, RZ, RZ, -R13 ;  /* 0x000000ffff107224 */ /* 0x002fc800078e0a0d */
[----:B------:R-:W-:Y:S01]  /*06e0*/  IMAD R15, R16, R11, RZ ;  /* 0x0000000b100f7224 */ /* 0x000fe200078e02ff */
[----:B------:R-:W-:-:S03]  /*06f0*/  IABS R16, R2 ;  /* 0x0000000200107213 */ /* 0x000fc60000000000 */
[----:B------:R-:W-:-:S06]  /*0700*/  IMAD.HI.U32 R13, R13, R15, R12 ;  /* 0x0000000f0d0d7227 */ /* 0x000fcc00078e000c */
[----:B------:R-:W-:-:S04]  /*0710*/  IMAD.HI.U32 R15, R13, R16, RZ ;  /* 0x000000100d0f7227 */ /* 0x000fc800078e00ff */
[----:B------:R-:W-:-:S04]  /*0720*/  IMAD.MOV R14, RZ, RZ, -R15 ;  /* 0x000000ffff0e7224 */ /* 0x000fc800078e0a0f */
[----:B------:R-:W-:Y:S01]  /*0730*/  IMAD R14, R11, R14, R16 ;  /* 0x0000000e0b0e7224 */ /* 0x000fe200078e0210 */
[----:B------:R-:W-:-:S04]  /*0740*/  SHF.R.S32.HI R16, RZ, 0x1f, R9 ;  /* 0x0000001fff107819 */ /* 0x000fc80000011409 */
[----:B------:R-:W-:-:S13]  /*0750*/  ISETP.GT.U32.AND P1, PT, R11, R14, PT ;  /* 0x0000000e0b00720c */ /* 0x000fda0003f24070 */
[----:B------:R-:W-:Y:S01]  /*0760*/  @!P1 IMAD.IADD R14, R14, 0x1, -R11 ;  /* 0x000000010e0e9824 */ /* 0x000fe200078e0a0b */
[----:B------:R-:W-:Y:S02]  /*0770*/  @!P1 IADD3 R15, PT, PT, R15, 0x1, RZ ;  /* 0x000000010f0f9810 */ /* 0x000fe40007ffe0ff */
[----:B------:R-:W-:Y:S02]  /*0780*/  ISETP.NE.AND P1, PT, R5, RZ, PT ;  /* 0x000000ff0500720c */ /* 0x000fe40003f25270 */
[----:B------:R-:W-:Y:S02]  /*0790*/  ISETP.GE.U32.AND P0, PT, R14, R11, PT ;  /* 0x0000000b0e00720c */ /* 0x000fe40003f06070 */
[----:B------:R-:W-:-:S04]  /*07a0*/  LOP3.LUT R11, R2, R5, RZ, 0x3c, !PT ;  /* 0x00000005020b7212 */ /* 0x000fc800078e3cff */
[----:B------:R-:W-:Y:S01]  /*07b0*/  ISETP.GE.AND P2, PT, R11, RZ, PT ;  /* 0x000000ff0b00720c */ /* 0x000fe20003f46270 */
[----:B------:R-:W-:Y:S02]  /*07c0*/  IMAD.MOV.U32 R11, RZ, RZ, RZ ;  /* 0x000000ffff0b7224 */ /* 0x000fe400078e00ff */
[----:B------:R-:W-:-:S04]  /*07d0*/  IMAD.WIDE.U32 R12, R9, UR7, R10 ;  /* 0x00000007090c7c25 */ /* 0x000fc8000f8e000a */
[----:B------:R-:W-:Y:S02]  /*07e0*/  @P0 VIADD R15, R15, 0x1 ;  /* 0x000000010f0f0836 */ /* 0x000fe40000000000 */
[----:B------:R-:W-:-:S03]  /*07f0*/  IMAD R9, R16, UR7, RZ ;  /* 0x0000000710097c24 */ /* 0x000fc6000f8e02ff */
[----:B------:R-:W-:Y:S01]  /*0800*/  MOV R14, R15 ;  /* 0x0000000f000e7202 */ /* 0x000fe20000000f00 */
[----:B------:R-:W-:-:S04]  /*0810*/  IMAD.IADD R9, R13, 0x1, R9 ;  /* 0x000000010d097824 */ /* 0x000fc800078e0209 */
[----:B------:R-:W-:Y:S01]  /*0820*/  @!P2 IMAD.MOV R14, RZ, RZ, -R14 ;  /* 0x000000ffff0ea224 */ /* 0x000fe200078e0a0e */
[----:B------:R-:W-:Y:S01]  /*0830*/  @!P1 LOP3.LUT R14, RZ, R5, RZ, 0x33, !PT ;  /* 0x00000005ff0e9212 */ /* 0x000fe200078e33ff */
[----:B------:R-:W-:-:S03]  /*0840*/  IMAD R9, R9, UR18, RZ ;  /* 0x0000001209097c24 */ /* 0x000fc6000f8e02ff */
[--C-:B------:R-:W-:Y:S01]  /*0850*/  SHF.R.S32.HI R15, RZ, 0x1f, R14.reuse ;  /* 0x0000001fff0f7819 */ /* 0x100fe2000001140e */
[----:B------:R-:W-:Y:S01]  /*0860*/  IMAD R9, R12, UR25, R9 ;  /* 0x000000190c097c24 */ /* 0x000fe2000f8e0209 */
[----:B------:R-:W-:Y:S01]  /*0870*/  IADD3 R13, PT, PT, -R14, RZ, RZ ;  /* 0x000000ff0e0d7210 */ /* 0x000fe20007ffe1ff */
[----:B------:R-:W-:-:S04]  /*0880*/  IMAD.WIDE.U32 R14, R12, UR18, R14 ;  /* 0x000000120c0e7c25 */ /* 0x000fc8000f8e000e */
[----:B------:R-:W-:Y:S02]  /*0890*/  IMAD R12, R5, R13, R2 ;  /* 0x0000000d050c7224 */ /* 0x000fe400078e0202 */
[----:B------:R-:W-:-:S03]  /*08a0*/  IMAD.IADD R2, R15, 0x1, R9 ;  /* 0x000000010f027824 */ /* 0x000fc600078e0209 */
[--C-:B------:R-:W-:Y:S01]  /*08b0*/  SHF.R.S32.HI R13, RZ, 0x1f, R12.reuse ;  /* 0x0000001fff0d7819 */ /* 0x100fe2000001140c */
[-C--:B------:R-:W-:Y:S02]  /*08c0*/  IMAD R9, R2, R5.reuse, RZ ;  /* 0x0000000502097224 */ /* 0x080fe400078e02ff */
[----:B------:R-:W-:-:S04]  /*08d0*/  IMAD.WIDE.U32 R12, R14, R5, R12 ;  /* 0x000000050e0c7225 */ /* 0x000fc800078e000c */
[----:B------:R-:W-:Y:S02]  /*08e0*/  IMAD R9, R14, UR24, R9 ;  /* 0x000000180e097c24 */ /* 0x000fe4000f8e0209 */
[----:B------:R-:W-:-:S03]  /*08f0*/  IMAD.SHL.U32 R2, R12, 0x4, RZ ;  /* 0x000000040c027824 */ /* 0x000fc600078e00ff */
[----:B------:R-:W-:Y:S02]  /*0900*/  IADD3 R13, PT, PT, R13, R9, RZ ;  /* 0x000000090d0d7210 */ /* 0x000fe40007ffe0ff */
[----:B------:R-:W-:Y:S02]  /*0910*/  IADD3 R14, P0, PT, R2, UR14, RZ ;  /* 0x0000000e020e7c10 */ /* 0x000fe4000ff1e0ff */
[----:B------:R-:W-:Y:S02]  /*0920*/  SHF.L.U64.HI R13, R12, 0x2, R13 ;  /* 0x000000020c0d7819 */ /* 0x000fe4000001020d */
[----:B------:R-:W-:Y:S02]  /*0930*/  IADD3 R12, P1, PT, R2, UR12, RZ ;  /* 0x0000000c020c7c10 */ /* 0x000fe4000ff3e0ff */
[C---:B------:R-:W-:Y:S02]  /*0940*/  IADD3.X R15, PT, PT, R13.reuse, UR15, RZ, P0, !PT ;  /* 0x0000000f0d0f7c10 */ /* 0x040fe400087fe4ff */
[----:B------:R-:W-:-:S03]  /*0950*/  IADD3.X R13, PT, PT, R13, UR13, RZ, P1, !PT ;  /* 0x0000000d0d0d7c10 */ /* 0x000fc60008ffe4ff */
[----:B------:R-:W2:Y:S04]  /*0960*/  LDG.E.CONSTANT R14, desc[UR8][R14.64] ;  /* 0x000000080e0e7981 */ /* 0x000ea8000c1e9900 */
[----:B------:R-:W3:Y:S01]  /*0970*/  LDG.E.CONSTANT R12, desc[UR8][R12.64] ;  /* 0x000000080c0c7981 */ /* 0x000ee2000c1e9900 */
[----:B------:R-:W-:Y:S01]  /*0980*/  IADD3 R25, P0, PT, R7, 0x100, RZ ;  /* 0x0000010007197810 */ /* 0x000fe20007f1e0ff */
[----:B------:R-:W-:Y:S04]  /*0990*/  BSSY.RECONVERGENT B2, `(.L_x_7) ;  /* 0x0000025000027945 */ /* 0x000fe80003800200 */
[----:B------:R-:W-:-:S05]  /*09a0*/  IMAD.X R16, RZ, RZ, R6, P0 ;  /* 0x000000ffff107224 */ /* 0x000fca00000e0606 */
[----:B------:R-:W-:-:S04]  /*09b0*/  LOP3.LUT R2, R16, R19, RZ, 0xfc, !PT ;  /* 0x0000001310027212 */ /* 0x000fc800078efcff */
[----:B------:R-:W-:Y:S01]  /*09c0*/  ISETP.NE.U32.AND P0, PT, R2, RZ, PT ;  /* 0x000000ff0200720c */ /* 0x000fe20003f05070 */
[----:B--2---:R-:W-:Y:S01]  /*09d0*/  FADD R9, R14, -UR20 ;  /* 0x800000140e097e21 */ /* 0x004fe20008000000 */
[----:B---3--:R-:W-:-:S03]  /*09e0*/  FMUL R2, R12, UR22 ;  /* 0x000000160c027c20 */ /* 0x008fc60008400000 */
[----:B------:R-:W-:Y:S01]  /*09f0*/  FMUL R9, R9, UR21 ;  /* 0x0000001509097c20 */ /* 0x000fe20008400000 */
[----:B------:R-:W-:-:S03]  /*0a00*/  FADD R0, R2, R0 ;  /* 0x0000000002007221 */ /* 0x000fc60000000000 */
[----:B------:R-:W-:-:S04]  /*0a10*/  FFMA R23, R2, R9, R23 ;  /* 0x0000000902177223 */ /* 0x000fc80000000017 */
[----:B------:R-:W-:Y:S05]  /*0a20*/  @P0 BRA `(.L_x_8) ;  /* 0x0000000000540947 */ /* 0x000fea0003800000 */
[----:B------:R-:W0:Y:S01]  /*0a30*/  I2F.U32.RP R2, R20 ;  /* 0x0000001400027306 */ /* 0x000e220000209000 */
[----:B------:R-:W-:Y:S02]  /*0a40*/  IADD3 R9, PT, PT, RZ, -R20, RZ ;  /* 0x80000014ff097210 */ /* 0x000fe40007ffe0ff */
[----:B------:R-:W-:-:S05]  /*0a50*/  ISETP.NE.U32.AND P2, PT, R20, RZ, PT ;  /* 0x000000ff1400720c */ /* 0x000fca0003f45070 */
[----:B0-----:R-:W0:Y:S02]  /*0a60*/  MUFU.RCP R2, R2 ;  /* 0x0000000200027308 */ /* 0x001e240000001000 */
[----:B0-----:R-:W-:-:S06]  /*0a70*/  VIADD R12, R2, 0xffffffe ;  /* 0x0ffffffe020c7836 */ /* 0x001fcc0000000000 */
[----:B------:R0:W1:Y:S02]  /*0a80*/  F2I.FTZ.U32.TRUNC.NTZ R13, R12 ;  /* 0x0000000c000d7305 */ /* 0x000064000021f000 */
[----:B0-----:R-:W-:Y:S02]  /*0a90*/  IMAD.MOV.U32 R12, RZ, RZ, RZ ;  /* 0x000000ffff0c7224 */ /* 0x001fe400078e00ff */
[----:B-1----:R-:W-:-:S04]  /*0aa0*/  IMAD R9, R9, R13, RZ ;  /* 0x0000000d09097224 */ /* 0x002fc800078e02ff */
[----:B------:R-:W-:-:S06]  /*0ab0*/  IMAD.HI.U32 R14, R13, R9, R12 ;  /* 0x000000090d0e7227 */ /* 0x000fcc00078e000c */
[----:B------:R-:W-:-:S04]  /*0ac0*/  IMAD.HI.U32 R9, R14, R25, RZ ;  /* 0x000000190e097227 */ /* 0x000fc800078e00ff */
[----:B------:R-:W-:-:S04]  /*0ad0*/  IMAD.MOV R11, RZ, RZ, -R9 ;  /* 0x000000ffff0b7224 */ /* 0x000fc800078e0a09 */
[----:B------:R-:W-:-:S05]  /*0ae0*/  IMAD R11, R20, R11, R25 ;  /* 0x0000000b140b7224 */ /* 0x000fca00078e0219 */
[----:B------:R-:W-:-:S13]  /*0af0*/  ISETP.GE.U32.AND P0, PT, R11, R20, PT ;  /* 0x000000140b00720c */ /* 0x000fda0003f06070 */
[----:B------:R-:W-:Y:S01]  /*0b00*/  @P0 IADD3 R11, PT, PT, -R20, R11, RZ ;  /* 0x0000000b140b0210 */ /* 0x000fe20007ffe1ff */
[----:B------:R-:W-:-:S03]  /*0b10*/  @P0 VIADD R9, R9, 0x1 ;  /* 0x0000000109090836 */ /* 0x000fc60000000000 */
[----:B------:R-:W-:-:S13]  /*0b20*/  ISETP.GE.U32.AND P1, PT, R11, R20, PT ;  /* 0x000000140b00720c */ /* 0x000fda0003f26070 */
[----:B------:R-:W-:Y:S01]  /*0b30*/  @P1 VIADD R9, R9, 0x1 ;  /* 0x0000000109091836 */ /* 0x000fe20000000000 */
[----:B------:R-:W-:-:S04]  /*0b40*/  @!P2 LOP3.LUT R9, RZ, R20, RZ, 0x33, !PT ;  /* 0x00000014ff09a212 */ /* 0x000fc800078e33ff */
[----:B------:R-:W-:-:S05]  /*0b50*/  IADD3 R2, PT, PT, -R9, RZ, RZ ;  /* 0x000000ff09027210 */ /* 0x000fca0007ffe1ff */
[----:B------:R-:W-:Y:S01]  /*0b60*/  IMAD R2, R20, R2, R25 ;  /* 0x0000000214027224 */ /* 0x000fe200078e0219 */
[----:B------:R-:W-:Y:S06]  /*0b70*/  BRA `(.L_x_9) ;  /* 0x0000000000187947 */ /* 0x000fec0003800000 */
.L_x_8:
[----:B------:R-:W-:Y:S01]  /*0b80*/  IMAD.MOV.U32 R2, RZ, RZ, R16 ;  /* 0x000000ffff027224 */ /* 0x000fe200078e0010 */
[----:B------:R-:W-:-:S07]  /*0b90*/  MOV R12, 0xbb0 ;  /* 0x00000bb0000c7802 */ /* 0x000fce0000000f00 */
[----:B------:R-:W-:Y:S05]  /*0ba0*/  CALL.REL.NOINC `($__internal_0_$__cuda_sm20_div_s64) ;  /* 0x0000004800207944 */ /* 0x000fea0003c00000 */
[----:B------:R-:W-:Y:S01]  /*0bb0*/  IMAD.MOV R11, RZ, RZ, -R2 ;  /* 0x000000ffff0b7224 */ /* 0x000fe200078e0a02 */
[----:B------:R-:W-:-:S03]  /*0bc0*/  MOV R9, R2 ;  /* 0x0000000200097202 */ /* 0x000fc60000000f00 */
[----:B------:R-:W-:-:S07]  /*0bd0*/  IMAD R2, R20, R11, R25 ;  /* 0x0000000b14027224 */ /* 0x000fce00078e0219 */
.L_x_9:
[----:B------:R-:W-:Y:S05]  /*0be0*/  BSYNC.RECONVERGENT B2 ;  /* 0x0000000000027941 */ /* 0x000fea0003800200 */
.L_x_7:
[----:B------:R-:W-:Y:S02]  /*0bf0*/  IABS R11, R5 ;  /* 0x00000005000b7213 */ /* 0x000fe40000000000 */
[----:B------:R-:W-:Y:S02]  /*0c00*/  IABS R14, R2 ;  /* 0x00000002000e7213 */ /* 0x000fe40000000000 */
[----:B------:R-:W0:Y:S08]  /*0c10*/  I2F.RP R15, R11 ;  /* 0x0000000b000f7306 */ /* 0x000e300000209400 */
[----:B0-----:R-:W0:Y:S02]  /*0c20*/  MUFU.RCP R15, R15 ;  /* 0x0000000f000f7308 */ /* 0x001e240000001000 */
[----:B0-----:R-:W-:Y:S01]  /*0c30*/  VIADD R16, R15, 0xffffffe ;  /* 0x0ffffffe0f107836 */ /* 0x001fe20000000000 */
[----:B------:R-:W-:-:S05]  /*0c40*/  SHF.R.S32.HI R15, RZ, 0x1f, R9 ;  /* 0x0000001fff0f7819 */ /* 0x000fca0000011409 */
[----:B------:R-:W0:Y:S02]  /*0c50*/  F2I.FTZ.U32.TRUNC.NTZ R13, R16 ;  /* 0x00000010000d7305 */ /* 0x000e24000021f000 */
[----:B0-----:R-:W-:-:S04]  /*0c60*/  IMAD.MOV R12, RZ, RZ, -R13 ;  /* 0x000000ffff0c7224 */ /* 0x001fc800078e0a0d */
[----:B------:R-:W-:Y:S02]  /*0c70*/  IMAD R17, R12, R11, RZ ;  /* 0x0000000b0c117224 */ /* 0x000fe400078e02ff */
[----:B------:R-:W-:-:S05]  /*0c80*/  HFMA2 R12, -RZ, RZ, 0, 0 ;  /* 0x00000000ff0c7431 */ /* 0x000fca00000001ff */
[----:B------:R-:W-:-:S04]  /*0c90*/  IMAD.HI.U32 R17, R13, R17, R12 ;  /* 0x000000110d117227 */ /* 0x000fc800078e000c */
[----:B------:R-:W-:-:S04]  /*0ca0*/  IMAD.MOV.U32 R12, RZ, RZ, R14 ;  /* 0x000000ffff0c7224 */ /* 0x000fc800078e000e */
[----:B------:R-:W-:-:S04]  /*0cb0*/  IMAD.HI.U32 R14, R17, R12, RZ ;  /* 0x0000000c110e7227 */ /* 0x000fc800078e00ff */
[----:B------:R-:W-:-:S04]  /*0cc0*/  IMAD.MOV R13, RZ, RZ, -R14 ;  /* 0x000000ffff0d7224 */ /* 0x000fc800078e0a0e */
[----:B------:R-:W-:-:S05]  /*0cd0*/  IMAD R12, R11, R13, R12 ;  /* 0x0000000d0b0c7224 */ /* 0x000fca00078e020c */
[----:B------:R-:W-:-:S13]  /*0ce0*/  ISETP.GT.U32.AND P1, PT, R11, R12, PT ;  /* 0x0000000c0b00720c */ /* 0x000fda0003f24070 */
[-C--:B------:R-:W-:Y:S01]  /*0cf0*/  @!P1 IADD3 R12, PT, PT, R12, -R11.reuse, RZ ;  /* 0x8000000b0c0c9210 */ /* 0x080fe20007ffe0ff */
[----:B------:R-:W-:Y:S01]  /*0d00*/  @!P1 VIADD R14, R14, 0x1 ;  /* 0x000000010e0e9836 */ /* 0x000fe20000000000 */
[----:B------:R-:W-:Y:S02]  /*0d10*/  ISETP.NE.AND P1, PT, R5, RZ, PT ;  /* 0x000000ff0500720c */ /* 0x000fe40003f25270 */
[----:B------:R-:W-:Y:S02]  /*0d20*/  ISETP.GE.U32.AND P0, PT, R12, R11, PT ;  /* 0x0000000b0c00720c */ /* 0x000fe40003f06070 */
[----:B------:R-:W-:-:S04]  /*0d30*/  LOP3.LUT R11, R2, R5, RZ, 0x3c, !PT ;  /* 0x00000005020b7212 */ /* 0x000fc800078e3cff */
[----:B------:R-:W-:Y:S02]  /*0d40*/  ISETP.GE.AND P2, PT, R11, RZ, PT ;  /* 0x000000ff0b00720c */ /* 0x000fe40003f46270 */
[----:B------:R-:W-:-:S05]  /*0d50*/  MOV R11, RZ ;  /* 0x000000ff000b7202 */ /* 0x000fca0000000f00 */
[----:B------:R-:W-:Y:S02]  /*0d60*/  @P0 VIADD R14, R14, 0x1 ;  /* 0x000000010e0e0836 */ /* 0x000fe40000000000 */
[----:B------:R-:W-:-:S04]  /*0d70*/  IMAD.WIDE.U32 R12, R9, UR7, R10 ;  /* 0x00000007090c7c25 */ /* 0x000fc8000f8e000a */
[----:B------:R-:W-:Y:S02]  /*0d80*/  IMAD R9, R15, UR7, RZ ;  /* 0x000000070f097c24 */ /* 0x000fe4000f8e02ff */
[----:B------:R-:W-:Y:S01]  /*0d90*/  @!P2 IMAD.MOV R14, RZ, RZ, -R14 ;  /* 0x000000ffff0ea224 */ /* 0x000fe200078e0a0e */
[----:B------:R-:W-:Y:S01]  /*0da0*/  @!P1 LOP3.LUT R14, RZ, R5, RZ, 0x33, !PT ;  /* 0x00000005ff0e9212 */ /* 0x000fe200078e33ff */
[----:B------:R-:W-:-:S03]  /*0db0*/  IMAD.IADD R9, R13, 0x1, R9 ;  /* 0x000000010d097824 */ /* 0x000fc600078e0209 */
[----:B------:R-:W-:Y:S01]  /*0dc0*/  SHF.R.S32.HI R15, RZ, 0x1f, R14 ;  /* 0x0000001fff0f7819 */ /* 0x000fe2000001140e */
[----:B------:R-:W-:Y:S01]  /*0dd0*/  IMAD R9, R9, UR18, RZ ;  /* 0x0000001209097c24 */ /* 0x000fe2000f8e02ff */
[----:B------:R-:W-:-:S03]  /*0de0*/  IADD3 R13, PT, PT, -R14, RZ, RZ ;  /* 0x000000ff0e0d7210 */ /* 0x000fc60007ffe1ff */
[C---:B------:R-:W-:Y:S02]  /*0df0*/  IMAD R9, R12.reuse, UR25, R9 ;  /* 0x000000190c097c24 */ /* 0x040fe4000f8e0209 */
        /* <DEDUP_REMOVED lines=48> */
.L_x_11:
[----:B------:R-:W-:Y:S01]  /*1100*/  IMAD.MOV.U32 R2, RZ, RZ, R16 ;  /* 0x000000ffff027224 */ /* 0x000fe200078e0010 */
[----:B------:R-:W-:Y:S01]  /*1110*/  MOV R12, 0x1140 ;  /* 0x00001140000c7802 */ /* 0x000fe20000000f00 */
[----:B------:R-:W-:-:S07]  /*1120*/  IMAD.MOV.U32 R25, RZ, RZ, R22 ;  /* 0x000000ffff197224 */ /* 0x000fce00078e0016 */
[----:B------:R-:W-:Y:S05]  /*1130*/  CALL.REL.NOINC `($__internal_0_$__cuda_sm20_div_s64) ;  /* 0x0000004000bc7944 */ /* 0x000fea0003c00000 */
[----:B------:R-:W-:-:S05]  /*1140*/  IADD3 R9, PT, PT, -R2, RZ, RZ ;  /* 0x000000ff02097210 */ /* 0x000fca0007ffe1ff */
[----:B------:R-:W-:-:S07]  /*1150*/  IMAD R22, R20, R9, R22 ;  /* 0x0000000914167224 */ /* 0x000fce00078e0216 */
.L_x_12:
[----:B------:R-:W-:Y:S05]  /*1160*/  BSYNC.RECONVERGENT B2 ;  /* 0x0000000000027941 */ /* 0x000fea0003800200 */
.L_x_10:
[----:B------:R-:W-:Y:S02]  /*1170*/  IABS R9, R5 ;  /* 0x0000000500097213 */ /* 0x000fe40000000000 */
[----:B------:R-:W-:Y:S02]  /*1180*/  IABS R14, R22 ;  /* 0x00000016000e7213 */ /* 0x000fe40000000000 */
[----:B------:R-:W0:Y:S08]  /*1190*/  I2F.RP R11, R9 ;  /* 0x00000009000b7306 */ /* 0x000e300000209400 */
[----:B0-----:R-:W0:Y:S02]  /*11a0*/  MUFU.RCP R11, R11 ;  /* 0x0000000b000b7308 */ /* 0x001e240000001000 */
[----:B0-----:R-:W-:-:S06]  /*11b0*/  VIADD R13, R11, 0xffffffe ;  /* 0x0ffffffe0b0d7836 */ /* 0x001fcc0000000000 */
        /* <DEDUP_REMOVED lines=8> */
[----:B------:R-:W-:Y:S01]  /*1240*/  IMAD R12, R9, R11, R12 ;  /* 0x0000000b090c7224 */ /* 0x000fe200078e020c */
[----:B------:R-:W-:-:S04]  /*1250*/  MOV R11, RZ ;  /* 0x000000ff000b7202 */ /* 0x000fc80000000f00 */
[----:B------:R-:W-:-:S13]  /*1260*/  ISETP.GT.U32.AND P1, PT, R9, R12, PT ;  /* 0x0000000c0900720c */ /* 0x000fda0003f24070 */
[-C--:B------:R-:W-:Y:S01]  /*1270*/  @!P1 IADD3 R12, PT, PT, R12, -R9.reuse, RZ ;  /* 0x800000090c0c9210 */ /* 0x080fe20007ffe0ff */
[----:B------:R-:W-:Y:S01]  /*1280*/  @!P1 VIADD R14, R14, 0x1 ;  /* 0x000000010e0e9836 */ /* 0x000fe20000000000 */
[----:B------:R-:W-:Y:S02]  /*1290*/  ISETP.NE.AND P1, PT, R5, RZ, PT ;  /* 0x000000ff0500720c */ /* 0x000fe40003f25270 */
[----:B------:R-:W-:Y:S01]  /*12a0*/  ISETP.GE.U32.AND P0, PT, R12, R9, PT ;  /* 0x000000090c00720c */ /* 0x000fe20003f06070 */
[----:B------:R-:W-:Y:S01]  /*12b0*/  IMAD.WIDE.U32 R12, R2, UR7, R10 ;  /* 0x00000007020c7c25 */ /* 0x000fe2000f8e000a */
[----:B------:R-:W-:-:S04]  /*12c0*/  LOP3.LUT R9, R22, R5, RZ, 0x3c, !PT ;  /* 0x0000000516097212 */ /* 0x000fc800078e3cff */
[----:B------:R-:W-:Y:S02]  /*12d0*/  ISETP.GE.AND P2, PT, R9, RZ, PT ;  /* 0x000000ff0900720c */ /* 0x000fe40003f46270 */
[----:B------:R-:W-:-:S05]  /*12e0*/  SHF.R.S32.HI R9, RZ, 0x1f, R2 ;  /* 0x0000001fff097819 */ /* 0x000fca0000011402 */
[----:B------:R-:W-:Y:S02]  /*12f0*/  @P0 VIADD R14, R14, 0x1 ;  /* 0x000000010e0e0836 */ /* 0x000fe40000000000 */
[----:B------:R-:W-:-:S04]  /*1300*/  IMAD R9, R9, UR7, RZ ;  /* 0x0000000709097c24 */ /* 0x000fc8000f8e02ff */
        /* <DEDUP_REMOVED lines=55> */
.L_x_14:
[----:B------:R-:W-:Y:S01]  /*1680*/  IMAD.MOV.U32 R2, RZ, RZ, R16 ;  /* 0x000000ffff027224 */ /* 0x000fe200078e0010 */
[----:B------:R-:W-:-:S07]  /*1690*/  MOV R12, 0x16b0 ;  /* 0x000016b0000c7802 */ /* 0x000fce0000000f00 */
[----:B------:R-:W-:Y:S05]  /*16a0*/  CALL.REL.NOINC `($__internal_0_$__cuda_sm20_div_s64) ;  /* 0x0000003c00607944 */ /* 0x000fea0003c00000 */
[----:B------:R-:W-:Y:S01]  /*16b0*/  IMAD.MOV R11, RZ, RZ, -R2 ;  /* 0x000000ffff0b7224 */ /* 0x000fe200078e0a02 */
[----:B------:R-:W-:-:S03]  /*16c0*/  MOV R9, R2 ;  /* 0x0000000200097202 */ /* 0x000fc60000000f00 */
[----:B------:R-:W-:-:S07]  /*16d0*/  IMAD R2, R20, R11, R25 ;  /* 0x0000000b14027224 */ /* 0x000fce00078e0219 */
.L_x_15:
[----:B------:R-:W-:Y:S05]  /*16e0*/  BSYNC.RECONVERGENT B2 ;  /* 0x0000000000027941 */ /* 0x000fea0003800200 */
.L_x_13:
        /* <DEDUP_REMOVED lines=49> */
[----:B------:R-:W-:Y:S02]  /*1a00*/  IADD3 R4, P0, PT, R4, -0x4, RZ ;  /* 0xfffffffc04047810 */ /* 0x000fe40007f1e0ff */
[----:B------:R-:W-:Y:S02]  /*1a10*/  IADD3 R7, P1, PT, R7, 0x400, RZ ;  /* 0x0000040007077810 */ /* 0x000fe40007f3e0ff */
[----:B------:R-:W-:Y:S02]  /*1a20*/  IADD3.X R3, PT, PT, R3, -0x1, RZ, P0, !PT ;  /* 0xffffffff03037810 */ /* 0x000fe400007fe4ff */
[----:B------:R-:W-:Y:S01]  /*1a30*/  ISETP.NE.U32.AND P0, PT, R4, RZ, PT ;  /* 0x000000ff0400720c */ /* 0x000fe20003f05070 */
[----:B------:R-:W-:-:S03]  /*1a40*/  IMAD.X R6, RZ, RZ, R6, P1 ;  /* 0x000000ffff067224 */ /* 0x000fc600008e0606 */
[----:B------:R-:W-:Y:S01]  /*1a50*/  ISETP.NE.AND.EX P0, PT, R3, RZ, PT, P0 ;  /* 0x000000ff0300720c */ /* 0x000fe20003f05300 */
[----:B--2---:R-:W-:Y:S01]  /*1a60*/  FADD R9, R14, -UR20 ;  /* 0x800000140e097e21 */ /* 0x004fe20008000000 */
[----:B---3--:R-:W-:-:S03]  /*1a70*/  FMUL R2, R12, UR22 ;  /* 0x000000160c027c20 */ /* 0x008fc60008400000 */
[----:B------:R-:W-:Y:S01]  /*1a80*/  FMUL R9, R9, UR21 ;  /* 0x0000001509097c20 */ /* 0x000fe20008400000 */
[----:B------:R-:W-:-:S03]  /*1a90*/  FADD R0, R0, R2 ;  /* 0x0000000200007221 */ /* 0x000fc60000000000 */
[----:B------:R-:W-:-:S04]  /*1aa0*/  FFMA R23, R2, R9, R23 ;  /* 0x0000000902177223 */ /* 0x000fc80000000017 */
[----:B------:R-:W-:Y:S05]  /*1ab0*/  @P0 BRA `(.L_x_16) ;  /* 0xffffffe800680947 */ /* 0x000fea000383ffff */
.L_x_3:
[----:B------:R-:W-:Y:S05]  /*1ac0*/  BSYNC.RECONVERGENT B1 ;  /* 0x0000000000017941 */ /* 0x000fea0003800200 */
.L_x_2:
[----:B------:R-:W-:Y:S02]  /*1ad0*/  LOP3.LUT R2, RZ, R21, RZ, 0x33, !PT ;  /* 0x00000015ff027212 */ /* 0x000fe400078e33ff */
[----:B------:R-:W-:Y:S02]  /*1ae0*/  LOP3.LUT R3, RZ, R8, RZ, 0x33, !PT ;  /* 0x00000008ff037212 */ /* 0x000fe400078e33ff */
[----:B------:R-:W-:-:S04]  /*1af0*/  IADD3 R2, P0, PT, R2, UR10, RZ ;  /* 0x0000000a02027c10 */ /* 0x000fc8000ff1e0ff */
[----:B------:R-:W-:-:S04]  /*1b00*/  IADD3.X R3, PT, PT, R3, UR5, RZ, P0, !PT ;  /* 0x0000000503037c10 */ /* 0x000fc800087fe4ff */
[----:B------:R-:W-:-:S05]  /*1b10*/  SHF.R.U64 R2, R2, 0x8, R3 ;  /* 0x0000000802027819 */ /* 0x000fca0000001203 */
[----:B------:R-:W-:-:S05]  /*1b20*/  VIADD R2, R2, 0x1 ;  /* 0x0000000102027836 */ /* 0x000fca0000000000 */
[----:B------:R-:W-:-:S04]  /*1b30*/  LOP3.LUT R2, R2, 0x3, RZ, 0xc0, !PT ;  /* 0x0000000302027812 */ /* 0x000fc800078ec0ff */
[----:B------:R-:W-:-:S04]  /*1b40*/  ISETP.NE.U32.AND P0, PT, R2, RZ, PT ;  /* 0x000000ff0200720c */ /* 0x000fc80003f05070 */
[----:B------:R-:W-:-:S13]  /*1b50*/  ISETP.NE.AND.EX P0, PT, RZ, RZ, PT, P0 ;  /* 0x000000ffff00720c */ /* 0x000fda0003f05300 */
[----:B------:R-:W-:Y:S05]  /*1b60*/  @!P0 BRA `(.L_x_1) ;  /* 0x0000001000748947 */ /* 0x000fea0003800000 */
[----:B------:R-:W-:Y:S01]  /*1b70*/  ISETP.NE.U32.AND P0, PT, R2, 0x1, PT ;  /* 0x000000010200780c */ /* 0x000fe20003f05070 */
[----:B------:R-:W-:Y:S03]  /*1b80*/  BSSY.RECONVERGENT B1, `(.L_x_17) ;  /* 0x00000bd000017945 */ /* 0x000fe60003800200 */
[----:B------:R-:W-:-:S13]  /*1b90*/  ISETP.NE.AND.EX P0, PT, RZ, RZ, PT, P0 ;  /* 0x000000ffff00720c */ /* 0x000fda0003f05300 */
[----:B------:R-:W-:Y:S05]  /*1ba0*/  @!P0 BRA `(.L_x_18) ;  /* 0x0000000800e88947 */ /* 0x000fea0003800000 */
[----:B------:R-:W-:Y:S01]  /*1bb0*/  LOP3.LUT R2, R6, R19, RZ, 0xfc, !PT ;  /* 0x0000001306027212 */ /* 0x000fe200078efcff */
[----:B------:R-:W-:Y:S03]  /*1bc0*/  BSSY.RECONVERGENT B2, `(.L_x_19) ;  /* 0x000001f000027945 */ /* 0x000fe60003800200 */
[----:B------:R-:W-:-:S13]  /*1bd0*/  ISETP.NE.U32.AND P0, PT, R2, RZ, PT ;  /* 0x000000ff0200720c */ /* 0x000fda0003f05070 */
[----:B------:R-:W-:Y:S05]  /*1be0*/  @P0 BRA `(.L_x_20) ;  /* 0x0000000000540947 */ /* 0x000fea0003800000 */
[----:B------:R-:W0:Y:S01]  /*1bf0*/  I2F.U32.RP R4, R20 ;  /* 0x0000001400047306 */ /* 0x000e220000209000 */
[----:B------:R-:W-:Y:S01]  /*1c00*/  IMAD.MOV R5, RZ, RZ, -R20 ;  /* 0x000000ffff057224 */ /* 0x000fe200078e0a14 */
[----:B------:R-:W-:-:S06]  /*1c10*/  ISETP.NE.U32.AND P2, PT, R20, RZ, PT ;  /* 0x000000ff1400720c */ /* 0x000fcc0003f45070 */
[----:B0-----:R-:W0:Y:S02]  /*1c20*/  MUFU.RCP R4, R4 ;  /* 0x0000000400047308 */ /* 0x001e240000001000 */
[----:B0-----:R-:W-:-:S06]  /*1c30*/  IADD3 R2, PT, PT, R4, 0xffffffe, RZ ;  /* 0x0ffffffe04027810 */ /* 0x001fcc0007ffe0ff */
[----:B------:R0:W1:Y:S02]  /*1c40*/  F2I.FTZ.U32.TRUNC.NTZ R3, R2 ;  /* 0x0000000200037305 */ /* 0x000064000021f000 */
[----:B0-----:R-:W-:Y:S02]  /*1c50*/  IMAD.MOV.U32 R2, RZ, RZ, RZ ;  /* 0x000000ffff027224 */ /* 0x001fe400078e00ff */
[----:B-1----:R-:W-:-:S04]  /*1c60*/  IMAD R5, R5, R3, RZ ;  /* 0x0000000305057224 */ /* 0x002fc800078e02ff */
[----:B------:R-:W-:-:S06]  /*1c70*/  IMAD.HI.U32 R12, R3, R5, R2 ;  /* 0x00000005030c7227 */ /* 0x000fcc00078e0002 */
[----:B------:R-:W-:-:S05]  /*1c80*/  IMAD.HI.U32 R5, R12, R7, RZ ;  /* 0x000000070c057227 */ /* 0x000fca00078e00ff */
[----:B------:R-:W-:-:S05]  /*1c90*/  IADD3 R3, PT, PT, -R5, RZ, RZ ;  /* 0x000000ff05037210 */ /* 0x000fca0007ffe1ff */
[----:B------:R-:W-:-:S05]  /*1ca0*/  IMAD R3, R20, R3, R7 ;  /* 0x0000000314037224 */ /* 0x000fca00078e0207 */
[----:B------:R-:W-:-:S13]  /*1cb0*/  ISETP.GE.U32.AND P0, PT, R3, R20, PT ;  /* 0x000000140300720c */ /* 0x000fda0003f06070 */
[----:B------:R-:W-:Y:S02]  /*1cc0*/  @P0 IMAD.IADD R3, R3, 0x1, -R20 ;  /* 0x0000000103030824 */ /* 0x000fe400078e0a14 */
[----:B------:R-:W-:-:S03]  /*1cd0*/  @P0 VIADD R5, R5, 0x1 ;  /* 0x0000000105050836 */ /* 0x000fc60000000000 */
[----:B------:R-:W-:-:S13]  /*1ce0*/  ISETP.GE.U32.AND P1, PT, R3, R20, PT ;  /* 0x000000140300720c */ /* 0x000fda0003f26070 */
[----:B------:R-:W-:Y:S02]  /*1cf0*/  @P1 IADD3 R5, PT, PT, R5, 0x1, RZ ;  /* 0x0000000105051810 */ /* 0x000fe40007ffe0ff */
[----:B------:R-:W-:-:S05]  /*1d00*/  @!P2 LOP3.LUT R5, RZ, R20, RZ, 0x33, !PT ;  /* 0x00000014ff05a212 */ /* 0x000fca00078e33ff */
[----:B------:R-:W-:-:S04]  /*1d10*/  IMAD.MOV R12, RZ, RZ, -R5 ;  /* 0x000000ffff0c7224 */ /* 0x000fc800078e0a05 */
[----:B------:R-:W-:Y:S01]  /*1d20*/  IMAD R12, R20, R12, R7 ;  /* 0x0000000c140c7224 */ /* 0x000fe200078e0207 */
[----:B------:R-:W-:Y:S06]  /*1d30*/  BRA `(.L_x_21) ;  /* 0x00000000001c7947 */ /* 0x000fec0003800000 */
.L_x_20:
[----:B------:R-:W-:Y:S01]  /*1d40*/  IMAD.MOV.U32 R25, RZ, RZ, R7 ;  /* 0x000000ffff197224 */ /* 0x000fe200078e0007 */
[----:B------:R-:W-:Y:S02]  /*1d50*/  MOV R2, R6 ;  /* 0x0000000600027202 */ /* 0x000fe40000000f00 */
[----:B------:R-:W-:-:S07]  /*1d60*/  MOV R12, 0x1d80 ;  /* 0x00001d80000c7802 */ /* 0x000fce0000000f00 */
[----:B------:R-:W-:Y:S05]  /*1d70*/  CALL.REL.NOINC `($__internal_0_$__cuda_sm20_div_s64) ;  /* 0x0000003400ac7944 */ /* 0x000fea0003c00000 */
[--C-:B------:R-:W-:Y:S02]  /*1d80*/  IMAD.MOV R12, RZ, RZ, -R2.reuse ;  /* 0x000000ffff0c7224 */ /* 0x100fe400078e0a02 */
[----:B------:R-:W-:Y:S02]  /*1d90*/  IMAD.MOV.U32 R5, RZ, RZ, R2 ;  /* 0x000000ffff057224 */ /* 0x000fe400078e0002 */
[----:B------:R-:W-:-:S07]  /*1da0*/  IMAD R12, R20, R12, R7 ;  /* 0x0000000c140c7224 */ /* 0x000fce00078e0207 */
.L_x_21:
[----:B------:R-:W-:Y:S05]  /*1db0*/  BSYNC.RECONVERGENT B2 ;  /* 0x0000000000027941 */ /* 0x000fea0003800200 */
.L_x_19:
[----:B------:R-:W0:Y:S01]  /*1dc0*/  LDC R13, c[0x0][0x3bc] ;  /* 0x0000ef00ff0d7b82 */ /* 0x000e220000000800 */
[----:B------:R-:W-:Y:S01]  /*1dd0*/  IABS R4, R12 ;  /* 0x0000000c00047213 */ /* 0x000fe20000000000 */
[----:B------:R-:W1:Y:S01]  /*1de0*/  LDCU UR4, c[0x0][0x3b4] ;  /* 0x00007680ff0477ac */ /* 0x000e620008000800 */
[----:B------:R-:W2:Y:S01]  /*1df0*/  LDCU UR6, c[0x0][0x3b8] ;  /* 0x00007700ff0677ac */ /* 0x000ea20008000800 */
[----:B------:R-:W3:Y:S01]  /*1e00*/  LDCU.128 UR28, c[0x0][0x380] ;  /* 0x00007000ff1c77ac */ /* 0x000ee20008000c00 */
[----:B0-----:R-:W-:-:S04]  /*1e10*/  IABS R9, R13 ;  /* 0x0000000d00097213 */ /* 0x001fc80000000000 */
[----:B------:R-:W0:Y:S08]  /*1e20*/  I2F.RP R11, R9 ;  /* 0x00000009000b7306 */ /* 0x000e300000209400 */
[----:B0-----:R-:W0:Y:S02]  /*1e30*/  MUFU.RCP R11, R11 ;  /* 0x0000000b000b7308 */ /* 0x001e240000001000 */
[----:B0-----:R-:W-:Y:S01]  /*1e40*/  IADD3 R14, PT, PT, R11, 0xffffffe, RZ ;  /* 0x0ffffffe0b0e7810 */ /* 0x001fe20007ffe0ff */
[----:B------:R-:W-:-:S05]  /*1e50*/  IMAD.MOV.U32 R11, RZ, RZ, RZ ;  /* 0x000000ffff0b7224 */ /* 0x000fca00078e00ff */
[----:B------:R-:W0:Y:S02]  /*1e60*/  F2I.FTZ.U32.TRUNC.NTZ R3, R14 ;  /* 0x0000000e00037305 */ /* 0x000e24000021f000 */
[----:B0-----:R-:W-:-:S04]  /*1e70*/  IMAD.MOV R2, RZ, RZ, -R3 ;  /* 0x000000ffff027224 */ /* 0x001fc800078e0a03 */
[----:B------:R-:W-:Y:S02]  /*1e80*/  IMAD R15, R2, R9, RZ ;  /* 0x00000009020f7224 */ /* 0x000fe400078e02ff */
[----:B------:R-:W-:-:S04]  /*1e90*/  IMAD.MOV.U32 R2, RZ, RZ, RZ ;  /* 0x000000ffff027224 */ /* 0x000fc800078e00ff */
[----:B------:R-:W-:Y:S01]  /*1ea0*/  IMAD.HI.U32 R15, R3, R15, R2 ;  /* 0x0000000f030f7227 */ /* 0x000fe200078e0002 */
[----:B------:R-:W-:-:S05]  /*1eb0*/  MOV R2, R4 ;  /* 0x0000000400027202 */ /* 0x000fca0000000f00 */
[----:B------:R-:W-:-:S04]  /*1ec0*/  IMAD.HI.U32 R4, R15, R2, RZ ;  /* 0x000000020f047227 */ /* 0x000fc800078e00ff */
[----:B------:R-:W-:-:S04]  /*1ed0*/  IMAD.MOV R3, RZ, RZ, -R4 ;  /* 0x000000ffff037224 */ /* 0x000fc800078e0a04 */
[----:B------:R-:W-:-:S05]  /*1ee0*/  IMAD R2, R9, R3, R2 ;  /* 0x0000000309027224 */ /* 0x000fca00078e0202 */
[----:B------:R-:W-:-:S13]  /*1ef0*/  ISETP.GT.U32.AND P1, PT, R9, R2, PT ;  /* 0x000000020900720c */ /* 0x000fda0003f24070 */
[----:B------:R-:W-:Y:S01]  /*1f00*/  @!P1 IMAD.IADD R2, R2, 0x1, -R9 ;  /* 0x0000000102029824 */ /* 0x000fe200078e0a09 */
[----:B------:R-:W-:Y:S02]  /*1f10*/  @!P1 IADD3 R4, PT, PT, R4, 0x1, RZ ;  /* 0x0000000104049810 */ /* 0x000fe40007ffe0ff */
[----:B------:R-:W-:Y:S02]  /*1f20*/  ISETP.NE.AND P1, PT, R13, RZ, PT ;  /* 0x000000ff0d00720c */ /* 0x000fe40003f25270 */
[----:B------:R-:W-:Y:S02]  /*1f30*/  ISETP.GE.U32.AND P0, PT, R2, R9, PT ;  /* 0x000000090200720c */ /* 0x000fe40003f06070 */
[----:B------:R-:W-:Y:S02]  /*1f40*/  LOP3.LUT R2, R12, R13, RZ, 0x3c, !PT ;  /* 0x0000000d0c027212 */ /* 0x000fe400078e3cff */
[----:B------:R-:W-:Y:S02]  /*1f50*/  SHF.R.S32.HI R9, RZ, 0x1f, R5 ;  /* 0x0000001fff097819 */ /* 0x000fe40000011405 */
[----:B------:R-:W-:Y:S01]  /*1f60*/  ISETP.GE.AND P2, PT, R2, RZ, PT ;  /* 0x000000ff0200720c */ /* 0x000fe20003f46270 */
[----:B-1----:R-:W-:-:S04]  /*1f70*/  IMAD.WIDE.U32 R2, R5, UR4, R10 ;  /* 0x0000000405027c25 */ /* 0x002fc8000f8e000a */
[----:B------:R-:W-:Y:S02]  /*1f80*/  IMAD R9, R9, UR4, RZ ;  /* 0x0000000409097c24 */ /* 0x000fe4000f8e02ff */
[----:B------:R-:W-:Y:S02]  /*1f90*/  @P0 VIADD R4, R4, 0x1 ;  /* 0x0000000104040836 */ /* 0x000fe40000000000 */
[----:B------:R-:W-:-:S04]  /*1fa0*/  IMAD.IADD R3, R3, 0x1, R9 ;  /* 0x0000000103037824 */ /* 0x000fc800078e0209 */
[----:B------:R-:W-:Y:S01]  /*1fb0*/  @!P2 IADD3 R4, PT, PT, -R4, RZ, RZ ;  /* 0x000000ff0404a210 */ /* 0x000fe20007ffe1ff */
[----:B--2---:R-:W-:Y:S01]  /*1fc0*/  IMAD R3, R3, UR6, RZ ;  /* 0x0000000603037c24 */ /* 0x004fe2000f8e02ff */
[----:B------:R-:W-:-:S03]  /*1fd0*/  @!P1 LOP3.LUT R4, RZ, R13, RZ, 0x33, !PT ;  /* 0x0000000dff049212 */ /* 0x000fc600078e33ff */
[C---:B------:R-:W-:Y:S01]  /*1fe0*/  IMAD R9, R2.reuse, UR25, R3 ;  /* 0x0000001902097c24 */ /* 0x040fe2000f8e0203 */
[--C-:B------:R-:W-:Y:S01]  /*1ff0*/  SHF.R.S32.HI R5, RZ, 0x1f, R4.reuse ;  /* 0x0000001fff057819 */ /* 0x100fe20000011404 */
[--C-:B------:R-:W-:Y:S02]  /*2000*/  IMAD.MOV R11, RZ, RZ, -R4.reuse ;  /* 0x000000ffff0b7224 */ /* 0x100fe400078e0a04 */
[----:B------:R-:W-:-:S04]  /*2010*/  IMAD.WIDE.U32 R2, R2, UR6, R4 ;  /* 0x0000000602027c25 */ /* 0x000fc8000f8e0004 */
[----:B------:R-:W-:Y:S01]  /*2020*/  IMAD R4, R13, R11, R12 ;  /* 0x0000000b0d047224 */ /* 0x000fe200078e020c */
[----:B------:R-:W-:-:S04]  /*2030*/  IADD3 R12, PT, PT, R3, R9, RZ ;  /* 0x00000009030c7210 */ /* 0x000fc80007ffe0ff */
[--C-:B------:R-:W-:Y:S01]  /*2040*/  SHF.R.S32.HI R5, RZ, 0x1f, R4.reuse ;  /* 0x0000001fff057819 */ /* 0x100fe20000011404 */
[-C--:B------:R-:W-:Y:S02]  /*2050*/  IMAD R3, R12, R13.reuse, RZ ;  /* 0x0000000d0c037224 */ /* 0x080fe400078e02ff */
[----:B------:R-:W-:-:S04]  /*2060*/  IMAD.WIDE.U32 R12, R2, R13, R4 ;  /* 0x0000000d020c7225 */ /* 0x000fc800078e0004 */
[----:B------:R-:W-:Y:S02]  /*2070*/  IMAD R3, R2, UR24, R3 ;  /* 0x0000001802037c24 */ /* 0x000fe4000f8e0203 */
[----:B------:R-:W-:Y:S02]  /*2080*/  IMAD.SHL.U32 R2, R12, 0x4, RZ ;  /* 0x000000040c027824 */ /* 0x000fe400078e00ff */
[----:B------:R-:W-:-:S03]  /*2090*/  IMAD.IADD R13, R13, 0x1, R3 ;  /* 0x000000010d0d7824 */ /* 0x000fc600078e0203 */
[----:B---3--:R-:W-:Y:S02]  /*20a0*/  IADD3 R4, P0, PT, R2, UR30, RZ ;  /* 0x0000001e02047c10 */ /* 0x008fe4000ff1e0ff */
[----:B------:R-:W-:Y:S02]  /*20b0*/  SHF.L.U64.HI R13, R12, 0x2, R13 ;  /* 0x000000020c0d7819 */ /* 0x000fe4000001020d */
[----:B------:R-:W-:Y:S02]  /*20c0*/  IADD3 R12, P1, PT, R2, UR28, RZ ;  /* 0x0000001c020c7c10 */ /* 0x000fe4000ff3e0ff */
[C---:B------:R-:W-:Y:S02]  /*20d0*/  IADD3.X R5, PT, PT, R13.reuse, UR31, RZ, P0, !PT ;  /* 0x0000001f0d057c10 */ /* 0x040fe400087fe4ff */
[----:B------:R-:W-:-:S03]  /*20e0*/  IADD3.X R13, PT, PT, R13, UR29, RZ, P1, !PT ;  /* 0x0000001d0d0d7c10 */ /* 0x000fc60008ffe4ff */
[----:B------:R-:W2:Y:S04]  /*20f0*/  LDG.E.CONSTANT R4, desc[UR8][R4.64] ;  /* 0x0000000804047981 */ /* 0x000ea8000c1e9900 */
[----:B------:R-:W3:Y:S01]  /*2100*/  LDG.E.CONSTANT R12, desc[UR8][R12.64] ;  /* 0x000000080c0c7981 */ /* 0x000ee2000c1e9900 */
[----:B------:R-:W-:Y:S01]  /*2110*/  IADD3 R3, P0, PT, R7, 0x100, RZ ;  /* 0x0000010007037810 */ /* 0x000fe20007f1e0ff */
[----:B------:R-:W-:Y:S03]  /*2120*/  BSSY.RECONVERGENT B2, `(.L_x_22) ;  /* 0x0000026000027945 */ /* 0x000fe60003800200 */
[----:B------:R-:W-:-:S04]  /*2130*/  IADD3.X R14, PT, PT, RZ, R6, RZ, P0, !PT ;  /* 0x00000006ff0e7210 */ /* 0x000fc800007fe4ff */
        /* <DEDUP_REMOVED lines=9> */
[----:B------:R-:W-:Y:S01]  /*21d0*/  IMAD.MOV R9, RZ, RZ, -R20 ;  /* 0x000000ffff097224 */ /* 0x000fe200078e0a14 */
[----:B------:R-:W-:-:S06]  /*21e0*/  ISETP.NE.U32.AND P2, PT, R20, RZ, PT ;  /* 0x000000ff1400720c */ /* 0x000fcc0003f45070 */
[----:B0-----:R-:W0:Y:S02]  /*21f0*/  MUFU.RCP R2, R2 ;  /* 0x0000000200027308 */ /* 0x001e240000001000 */
[----:B0-----:R-:W-:-:S06]  /*2200*/  VIADD R4, R2, 0xffffffe ;  /* 0x0ffffffe02047836 */ /* 0x001fcc0000000000 */
[----:B------:R0:W1:Y:S02]  /*2210*/  F2I.FTZ.U32.TRUNC.NTZ R5, R4 ;  /* 0x0000000400057305 */ /* 0x000064000021f000 */
[----:B0-----:R-:W-:Y:S02]  /*2220*/  HFMA2 R4, -RZ, RZ, 0, 0 ;  /* 0x00000000ff047431 */ /* 0x001fe400000001ff */
[----:B-1----:R-:W-:-:S04]  /*2230*/  IMAD R9, R9, R5, RZ ;  /* 0x0000000509097224 */ /* 0x002fc800078e02ff */
        /* <DEDUP_REMOVED lines=13> */
.L_x_23:
[----:B------:R-:W-:Y:S01]  /*2310*/  MOV R2, R14 ;  /* 0x0000000e00027202 */ /* 0x000fe20000000f00 */
[----:B------:R-:W-:Y:S01]  /*2320*/  IMAD.MOV.U32 R25, RZ, RZ, R3 ;  /* 0x000000ffff197224 */ /* 0x000fe200078e0003 */
[----:B------:R-:W-:-:S07]  /*2330*/  MOV R12, 0x2350 ;  /* 0x00002350000c7802 */ /* 0x000fce0000000f00 */
[----:B------:R-:W-:Y:S05]  /*2340*/  CALL.REL.NOINC `($__internal_0_$__cuda_sm20_div_s64) ;  /* 0x0000003000387944 */ /* 0x000fea0003c00000 */
[----:B------:R-:W-:Y:S01]  /*2350*/  IMAD.MOV R12, RZ, RZ, -R2 ;  /* 0x000000ffff0c7224 */ /* 0x000fe200078e0a02 */
[----:B------:R-:W-:-:S03]  /*2360*/  MOV R5, R2 ;  /* 0x0000000200057202 */ /* 0x000fc60000000f00 */
[----:B------:R-:W-:-:S07]  /*2370*/  IMAD R12, R20, R12, R3 ;  /* 0x0000000c140c7224 */ /* 0x000fce00078e0203 */
.L_x_24:
[----:B------:R-:W-:Y:S05]  /*2380*/  BSYNC.RECONVERGENT B2 ;  /* 0x0000000000027941 */ /* 0x000fea0003800200 */
.L_x_22:
        /* <DEDUP_REMOVED lines=8> */
[----:B0-----:R-:W-:Y:S01]  /*2410*/  VIADD R14, R13, 0xffffffe ;  /* 0x0ffffffe0d0e7836 */ /* 0x001fe20000000000 */
[----:B------:R-:W-:-:S05]  /*2420*/  SHF.R.S32.HI R13, RZ, 0x1f, R5 ;  /* 0x0000001fff0d7819 */ /* 0x000fca0000011405 */
[----:B------:R-:W0:Y:S01]  /*2430*/  F2I.FTZ.U32.TRUNC.NTZ R3, R14 ;  /* 0x0000000e00037305 */ /* 0x000e22000021f000 */
[----:B-1----:R-:W-:Y:S02]  /*2440*/  IMAD R13, R13, UR4, RZ ;  /* 0x000000040d0d7c24 */ /* 0x002fe4000f8e02ff */
        /* <DEDUP_REMOVED lines=13> */
[----:B------:R-:W-:Y:S02]  /*2520*/  LOP3.LUT R2, R12, R9, RZ, 0x3c, !PT ;  /* 0x000000090c027212 */ /* 0x000fe400078e3cff */
[----:B------:R-:W-:Y:S02]  /*2530*/  MOV R11, RZ ;  /* 0x000000ff000b7202 */ /* 0x000fe40000000f00 */
[----:B------:R-:W-:Y:S01]  /*2540*/  ISETP.GE.AND P2, PT, R2, RZ, PT ;  /* 0x000000ff0200720c */ /* 0x000fe20003f46270 */
[----:B------:R-:W-:-:S06]  /*2550*/  IMAD.WIDE.U32 R2, R5, UR4, R10 ;  /* 0x0000000405027c25 */ /* 0x000fcc000f8e000a */
[----:B------:R-:W-:Y:S02]  /*2560*/  @P0 VIADD R4, R4, 0x1 ;  /* 0x0000000104040836 */ /* 0x000fe40000000000 */
[----:B------:R-:W-:-:S04]  /*2570*/  IMAD.IADD R3, R3, 0x1, R13 ;  /* 0x0000000103037824 */ /* 0x000fc800078e020d */
[----:B------:R-:W-:Y:S01]  /*2580*/  @!P2 IMAD.MOV R4, RZ, RZ, -R4 ;  /* 0x000000ffff04a224 */ /* 0x000fe200078e0a04 */
[----:B------:R-:W-:Y:S01]  /*2590*/  @!P1 LOP3.LUT R4, RZ, R9, RZ, 0x33, !PT ;  /* 0x00000009ff049212 */ /* 0x000fe200078e33ff */
[----:B--2---:R-:W-:-:S03]  /*25a0*/  IMAD R3, R3, UR6, RZ ;  /* 0x0000000603037c24 */ /* 0x004fc6000f8e02ff */
        /* <DEDUP_REMOVED lines=12> */
[C---:B---3--:R-:W-:Y:S02]  /*2670*/  IADD3 R2, P0, PT, R3.reuse, UR30, RZ ;  /* 0x0000001e03027c10 */ /* 0x048fe4000ff1e0ff */
[----:B------:R-:W-:Y:S02]  /*2680*/  SHF.L.U64.HI R5, R4, 0x2, R5 ;  /* 0x0000000204057819 */ /* 0x000fe40000010205 */
[----:B------:R-:W-:Y:S02]  /*2690*/  IADD3 R4, P1, PT, R3, UR28, RZ ;  /* 0x0000001c03047c10 */ /* 0x000fe4000ff3e0ff */
[C---:B------:R-:W-:Y:S02]  /*26a0*/  IADD3.X R3, PT, PT, R5.reuse, UR31, RZ, P0, !PT ;  /* 0x0000001f05037c10 */ /* 0x040fe400087fe4ff */
[----:B------:R-:W-:-:S03]  /*26b0*/  IADD3.X R5, PT, PT, R5, UR29, RZ, P1, !PT ;  /* 0x0000001d05057c10 */ /* 0x000fc60008ffe4ff */
[----:B------:R-:W2:Y:S04]  /*26c0*/  LDG.E.CONSTANT R2, desc[UR8][R2.64] ;  /* 0x0000000802027981 */ /* 0x000ea8000c1e9900 */
[----:B------:R-:W3:Y:S01]  /*26d0*/  LDG.E.CONSTANT R4, desc[UR8][R4.64] ;  /* 0x0000000804047981 */ /* 0x000ee2000c1e9900 */
[----:B------:R-:W-:-:S05]  /*26e0*/  IADD3 R7, P0, PT, R7, 0x200, RZ ;  /* 0x0000020007077810 */ /* 0x000fca0007f1e0ff */
[----:B------:R-:W-:Y:S02]  /*26f0*/  IMAD.X R6, RZ, RZ, R6, P0 ;  /* 0x000000ffff067224 */ /* 0x000fe400000e0606 */
[----:B--2---:R-:W-:Y:S01]  /*2700*/  FADD R9, R2, -UR20 ;  /* 0x8000001402097e21 */ /* 0x004fe20008000000 */
[----:B---3--:R-:W-:-:S03]  /*2710*/  FMUL R12, R4, UR22 ;  /* 0x00000016040c7c20 */ /* 0x008fc60008400000 */
[----:B------:R-:W-:Y:S01]  /*2720*/  FMUL R9, R9, UR21 ;  /* 0x0000001509097c20 */ /* 0x000fe20008400000 */
[----:B------:R-:W-:-:S03]  /*2730*/  FADD R0, R0, R12 ;  /* 0x0000000c00007221 */ /* 0x000fc60000000000 */
[----:B------:R-:W-:-:S07]  /*2740*/  FFMA R23, R12, R9, R23 ;  /* 0x000000090c177223 */ /* 0x000fce0000000017 */
.L_x_18:
[----:B------:R-:W-:Y:S05]  /*2750*/  BSYNC.RECONVERGENT B1 ;  /* 0x0000000000017941 */ /* 0x000fea0003800200 */
.L_x_17:
[----:B------:R-:W-:-:S05]  /*2760*/  LOP3.LUT R2, RZ, R21, RZ, 0x33, !PT ;  /* 0x00000015ff027212 */ /* 0x000fca00078e33ff */
[----:B------:R-:W-:-:S05]  /*2770*/  VIADD R2, R2, UR10 ;  /* 0x0000000a02027c36 */ /* 0x000fca0008000000 */
[----:B------:R-:W-:-:S13]  /*2780*/  LOP3.LUT P0, RZ, R2, 0x100, RZ, 0xc0, !PT ;  /* 0x0000010002ff7812 */ /* 0x000fda000780c0ff */
[----:B------:R-:W-:Y:S05]  /*2790*/  @P0 BRA `(.L_x_1) ;  /* 0x0000000400680947 */ /* 0x000fea0003800000 */
[----:B------:R-:W-:Y:S01]  /*27a0*/  LOP3.LUT R2, R6, R19, RZ, 0xfc, !PT ;  /* 0x0000001306027212 */ /* 0x000fe200078efcff */
[----:B------:R-:W-:Y:S03]  /*27b0*/  BSSY.RECONVERGENT B1, `(.L_x_25) ;  /* 0x000001e000017945 */ /* 0x000fe60003800200 */
[----:B------:R-:W-:-:S13]  /*27c0*/  ISETP.NE.U32.AND P0, PT, R2, RZ, PT ;  /* 0x000000ff0200720c */ /* 0x000fda0003f05070 */
[----:B------:R-:W-:Y:S05]  /*27d0*/  @P0 BRA `(.L_x_26) ;  /* 0x0000000000540947 */ /* 0x000fea0003800000 */
[----:B------:R-:W0:Y:S01]  /*27e0*/  I2F.U32.RP R4, R20 ;  /* 0x0000001400047306 */ /* 0x000e220000209000 */
[----:B------:R-:W-:Y:S01]  /*27f0*/  IMAD.MOV R9, RZ, RZ, -R20 ;  /* 0x000000ffff097224 */ /* 0x000fe200078e0a14 */
[----:B------:R-:W-:Y:S01]  /*2800*/  ISETP.NE.U32.AND P2, PT, R20, RZ, PT ;  /* 0x000000ff1400720c */ /* 0x000fe20003f45070 */
[----:B------:R-:W-:-:S05]  /*2810*/  IMAD.MOV.U32 R2, RZ, RZ, RZ ;  /* 0x000000ffff027224 */ /* 0x000fca00078e00ff */
[----:B0-----:R-:W0:Y:S02]  /*2820*/  MUFU.RCP R4, R4 ;  /* 0x0000000400047308 */ /* 0x001e240000001000 */
[----:B0-----:R-:W-:-:S06]  /*2830*/  IADD3 R5, PT, PT, R4, 0xffffffe, RZ ;  /* 0x0ffffffe04057810 */ /* 0x001fcc0007ffe0ff */
[----:B------:R-:W0:Y:S02]  /*2840*/  F2I.FTZ.U32.TRUNC.NTZ R3, R5 ;  /* 0x0000000500037305 */ /* 0x000e24000021f000 */
[----:B0-----:R-:W-:-:S04]  /*2850*/  IMAD R9, R9, R3, RZ ;  /* 0x0000000309097224 */ /* 0x001fc800078e02ff */
        /* <DEDUP_REMOVED lines=13> */
.L_x_26:
[----:B------:R-:W-:Y:S01]  /*2930*/  IMAD.MOV.U32 R2, RZ, RZ, R6 ;  /* 0x000000ffff027224 */ /* 0x000fe200078e0006 */
[----:B------:R-:W-:Y:S02]  /*2940*/  MOV R25, R7 ;  /* 0x0000000700197202 */ /* 0x000fe40000000f00 */
[----:B------:R-:W-:-:S07]  /*2950*/  MOV R12, 0x2970 ;  /* 0x00002970000c7802 */ /* 0x000fce0000000f00 */
[----:B------:R-:W-:Y:S05]  /*2960*/  CALL.REL.NOINC `($__internal_0_$__cuda_sm20_div_s64) ;  /* 0x0000002800b07944 */ /* 0x000fea0003c00000 */
[----:B------:R-:W-:-:S04]  /*2970*/  IMAD.MOV R5, RZ, RZ, -R2 ;  /* 0x000000ffff057224 */ /* 0x000fc800078e0a02 */
[----:B------:R-:W-:-:S07]  /*2980*/  IMAD R5, R20, R5, R7 ;  /* 0x0000000514057224 */ /* 0x000fce00078e0207 */
.L_x_27:
[----:B------:R-:W-:Y:S05]  /*2990*/  BSYNC.RECONVERGENT B1 ;  /* 0x0000000000017941 */ /* 0x000fea0003800200 */
.L_x_25:
[----:B------:R-:W0:Y:S01]  /*29a0*/  LDC R4, c[0x0][0x3bc] ;  /* 0x0000ef00ff047b82 */ /* 0x000e220000000800 */
[----:B------:R-:W-:Y:S01]  /*29b0*/  IMAD.MOV.U32 R6, RZ, RZ, RZ ;  /* 0x000000ffff067224 */ /* 0x000fe200078e00ff */
[----:B------:R-:W-:Y:S01]  /*29c0*/  IABS R11, R5 ;  /* 0x00000005000b7213 */ /* 0x000fe20000000000 */
[----:B------:R-:W1:Y:S01]  /*29d0*/  LDCU UR4, c[0x0][0x3b4] ;  /* 0x00007680ff0477ac */ /* 0x000e620008000800 */
[----:B------:R-:W2:Y:S01]  /*29e0*/  LDCU UR6, c[0x0][0x3b8] ;  /* 0x00007700ff0677ac */ /* 0x000ea20008000800 */
[----:B------:R-:W3:Y:S01]  /*29f0*/  LDCU.128 UR28, c[0x0][0x380] ;  /* 0x00007000ff1c77ac */ /* 0x000ee20008000c00 */
[----:B0-----:R-:W-:-:S04]  /*2a00*/  IABS R14, R4 ;  /* 0x00000004000e7213 */ /* 0x001fc80000000000 */
[----:B------:R-:W0:Y:S08]  /*2a10*/  I2F.RP R9, R14 ;  /* 0x0000000e00097306 */ /* 0x000e300000209400 */
[----:B0-----:R-:W0:Y:S02]  /*2a20*/  MUFU.RCP R9, R9 ;  /* 0x0000000900097308 */ /* 0x001e240000001000 */
[----:B0-----:R-:W-:-:S06]  /*2a30*/  VIADD R7, R9, 0xffffffe ;  /* 0x0ffffffe09077836 */ /* 0x001fcc0000000000 */
[----:B------:R-:W0:Y:S02]  /*2a40*/  F2I.FTZ.U32.TRUNC.NTZ R7, R7 ;  /* 0x0000000700077305 */ /* 0x000e24000021f000 */
[----:B0-----:R-:W-:-:S05]  /*2a50*/  IADD3 R3, PT, PT, RZ, -R7, RZ ;  /* 0x80000007ff037210 */ /* 0x001fca0007ffe0ff */
[----:B------:R-:W-:-:S04]  /*2a60*/  IMAD R3, R3, R14, RZ ;  /* 0x0000000e03037224 */ /* 0x000fc800078e02ff */
[----:B------:R-:W-:Y:S01]  /*2a70*/  IMAD.HI.U32 R6, R7, R3, R6 ;  /* 0x0000000307067227 */ /* 0x000fe200078e0006 */
[----:B------:R-:W-:-:S03]  /*2a80*/  SHF.R.S32.HI R7, RZ, 0x1f, R2 ;  /* 0x0000001fff077819 */ /* 0x000fc60000011402 */
[----:B------:R-:W-:Y:S02]  /*2a90*/  IMAD.MOV.U32 R3, RZ, RZ, R11 ;  /* 0x000000ffff037224 */ /* 0x000fe400078e000b */
[----:B------:R-:W-:Y:S02]  /*2aa0*/  IMAD.MOV.U32 R11, RZ, RZ, RZ ;  /* 0x000000ffff0b7224 */ /* 0x000fe400078e00ff */
[----:B------:R-:W-:-:S04]  /*2ab0*/  IMAD.HI.U32 R6, R6, R3, RZ ;  /* 0x0000000306067227 */ /* 0x000fc800078e00ff */
[----:B-1----:R-:W-:Y:S01]  /*2ac0*/  IMAD R7, R7, UR4, RZ ;  /* 0x0000000407077c24 */ /* 0x002fe2000f8e02ff */
[----:B------:R-:W-:-:S05]  /*2ad0*/  IADD3 R12, PT, PT, -R6, RZ, RZ ;  /* 0x000000ff060c7210 */ /* 0x000fca0007ffe1ff */
[----:B------:R-:W-:-:S05]  /*2ae0*/  IMAD R3, R14, R12, R3 ;  /* 0x0000000c0e037224 */ /* 0x000fca00078e0203 */
[----:B------:R-:W-:-:S13]  /*2af0*/  ISETP.GT.U32.AND P1, PT, R14, R3, PT ;  /* 0x000000030e00720c */ /* 0x000fda0003f24070 */
[----:B------:R-:W-:Y:S02]  /*2b00*/  @!P1 IMAD.IADD R3, R3, 0x1, -R14 ;  /* 0x0000000103039824 */ /* 0x000fe400078e0a0e */
[----:B------:R-:W-:Y:S01]  /*2b10*/  @!P1 VIADD R6, R6, 0x1 ;  /* 0x0000000106069836 */ /* 0x000fe20000000000 */
[----:B------:R-:W-:Y:S02]  /*2b20*/  ISETP.NE.AND P1, PT, R4, RZ, PT ;  /* 0x000000ff0400720c */ /* 0x000fe40003f25270 */
[----:B------:R-:W-:Y:S02]  /*2b30*/  ISETP.GE.U32.AND P0, PT, R3, R14, PT ;  /* 0x0000000e0300720c */ /* 0x000fe40003f06070 */
[----:B------:R-:W-:-:S04]  /*2b40*/  LOP3.LUT R3, R5, R4, RZ, 0x3c, !PT ;  /* 0x0000000405037212 */ /* 0x000fc800078e3cff */
[----:B------:R-:W-:Y:S01]  /*2b50*/  ISETP.GE.AND P2, PT, R3, RZ, PT ;  /* 0x000000ff0300720c */ /* 0x000fe20003f46270 */
[----:B------:R-:W-:-:S04]  /*2b60*/  IMAD.WIDE.U32 R2, R2, UR4, R10 ;  /* 0x0000000402027c25 */ /* 0x000fc8000f8e000a */
[----:B------:R-:W-:Y:S02]  /*2b70*/  IMAD.IADD R3, R3, 0x1, R7 ;  /* 0x0000000103037824 */ /* 0x000fe400078e0207 */
[----:B------:R-:W-:Y:S02]  /*2b80*/  @P0 IADD3 R6, PT, PT, R6, 0x1, RZ ;  /* 0x0000000106060810 */ /* 0x000fe40007ffe0ff */
[----:B--2---:R-:W-:-:S04]  /*2b90*/  IMAD R3, R3, UR6, RZ ;  /* 0x0000000603037c24 */ /* 0x004fc8000f8e02ff */
[----:B------:R-:W-:Y:S01]  /*2ba0*/  @!P2 IADD3 R6, PT, PT, -R6, RZ, RZ ;  /* 0x000000ff0606a210 */ /* 0x000fe20007ffe1ff */
[----:B------:R-:W-:Y:S01]  /*2bb0*/  IMAD R9, R2, UR25, R3 ;  /* 0x0000001902097c24 */ /* 0x000fe2000f8e0203 */
[----:B------:R-:W-:-:S04]  /*2bc0*/  @!P1 LOP3.LUT R6, RZ, R4, RZ, 0x33, !PT ;  /* 0x00000004ff069212 */ /* 0x000fc800078e33ff */
[--C-:B------:R-:W-:Y:S02]  /*2bd0*/  SHF.R.S32.HI R7, RZ, 0x1f, R6.reuse ;  /* 0x0000001fff077819 */ /* 0x100fe40000011406 */
[----:B------:R-:W-:Y:S01]  /*2be0*/  IADD3 R11, PT, PT, -R6, RZ, RZ ;  /* 0x000000ff060b7210 */ /* 0x000fe20007ffe1ff */
[----:B------:R-:W-:-:S04]  /*2bf0*/  IMAD.WIDE.U32 R2, R2, UR6, R6 ;  /* 0x0000000602027c25 */ /* 0x000fc8000f8e0006 */
[----:B------:R-:W-:Y:S02]  /*2c00*/  IMAD R6, R4, R11, R5 ;  /* 0x0000000b04067224 */ /* 0x000fe400078e0205 */
[----:B------:R-:W-:-:S03]  /*2c10*/  IMAD.IADD R3, R3, 0x1, R9 ;  /* 0x0000000103037824 */ /* 0x000fc600078e0209 */
[--C-:B------:R-:W-:Y:S01]  /*2c20*/  SHF.R.S32.HI R7, RZ, 0x1f, R6.reuse ;  /* 0x0000001fff077819 */ /* 0x100fe20000011406 */
[-C--:B------:R-:W-:Y:S02]  /*2c30*/  IMAD R3, R3, R4.reuse, RZ ;  /* 0x0000000403037224 */ /* 0x080fe400078e02ff */
[----:B------:R-:W-:-:S04]  /*2c40*/  IMAD.WIDE.U32 R4, R2, R4, R6 ;  /* 0x0000000402047225 */ /* 0x000fc800078e0006 */
[----:B------:R-:W-:Y:S01]  /*2c50*/  IMAD R7, R2, UR24, R3 ;  /* 0x0000001802077c24 */ /* 0x000fe2000f8e0203 */
[----:B------:R-:W-:-:S03]  /*2c60*/  SHF.L.U32 R3, R4, 0x2, RZ ;  /* 0x0000000204037819 */ /* 0x000fc600000006ff */
[----:B------:R-:W-:Y:S01]  /*2c70*/  IMAD.IADD R5, R5, 0x1, R7 ;  /* 0x0000000105057824 */ /* 0x000fe200078e0207 */
[----:B---3--:R-:W-:-:S04]  /*2c80*/  IADD3 R2, P0, PT, R3, UR30, RZ ;  /* 0x0000001e03027c10 */ /* 0x008fc8000ff1e0ff */
[----:B------:R-:W-:Y:S02]  /*2c90*/  SHF.L.U64.HI R5, R4, 0x2, R5 ;  /* 0x0000000204057819 */ /* 0x000fe40000010205 */
[----:B------:R-:W-:Y:S02]  /*2ca0*/  IADD3 R4, P1, PT, R3, UR28, RZ ;  /* 0x0000001c03047c10 */ /* 0x000fe4000ff3e0ff */
[C---:B------:R-:W-:Y:S02]  /*2cb0*/  IADD3.X R3, PT, PT, R5.reuse, UR31, RZ, P0, !PT ;  /* 0x0000001f05037c10 */ /* 0x040fe400087fe4ff */
[----:B------:R-:W-:-:S03]  /*2cc0*/  IADD3.X R5, PT, PT, R5, UR29, RZ, P1, !PT ;  /* 0x0000001d05057c10 */ /* 0x000fc60008ffe4ff */
[----:B------:R-:W2:Y:S04]  /*2cd0*/  LDG.E.CONSTANT R2, desc[UR8][R2.64] ;  /* 0x0000000802027981 */ /* 0x000ea8000c1e9900 */
[----:B------:R-:W3:Y:S01]  /*2ce0*/  LDG.E.CONSTANT R4, desc[UR8][R4.64] ;  /* 0x0000000804047981 */ /* 0x000ee2000c1e9900 */
[----:B--2---:R-:W-:Y:S01]  /*2cf0*/  FADD R7, R2, -UR20 ;  /* 0x8000001402077e21 */ /* 0x004fe20008000000 */
[----:B---3--:R-:W-:-:S03]  /*2d00*/  FMUL R6, R4, UR22 ;  /* 0x0000001604067c20 */ /* 0x008fc60008400000 */
[----:B------:R-:W-:Y:S01]  /*2d10*/  FMUL R7, R7, UR21 ;  /* 0x0000001507077c20 */ /* 0x000fe20008400000 */
[----:B------:R-:W-:-:S03]  /*2d20*/  FADD R0, R0, R6 ;  /* 0x0000000600007221 */ /* 0x000fc60000000000 */
[----:B------:R-:W-:-:S07]  /*2d30*/  FFMA R23, R6, R7, R23 ;  /* 0x0000000706177223 */ /* 0x000fce0000000017 */
.L_x_1:
[----:B------:R-:W-:Y:S05]  /*2d40*/  BSYNC.RECONVERGENT B0 ;  /* 0x0000000000007941 */ /* 0x000fea0003800200 */
.L_x_0:
[----:B------:R-:W0:Y:S01]  /*2d50*/  S2UR UR6, SR_CgaCtaId ;  /* 0x00000000000679c3 */ /* 0x000e220000008800 */
[----:B------:R-:W-:Y:S01]  /*2d60*/  UMOV UR4, 0x400 ;  /* 0x0000040000047882 */ /* 0x000fe20000000000 */
[C---:B------:R-:W-:Y:S02]  /*2d70*/  ISETP.GT.U32.AND P0, PT, R21.reuse, 0x7f, PT ;  /* 0x0000007f1500780c */ /* 0x040fe40003f04070 */
[----:B------:R-:W-:Y:S02]  /*2d80*/  ISETP.GT.U32.AND P1, PT, R21, 0x3f, PT ;  /* 0x0000003f1500780c */ /* 0x000fe40003f24070 */
[----:B------:R-:W-:Y:S01]  /*2d90*/  MOV R11, UR5 ;  /* 0x00000005000b7c02 */ /* 0x000fe20008000f00 */
[----:B0-----:R-:W-:-:S06]  /*2da0*/  ULEA UR6, UR6, UR4, 0x18 ;  /* 0x0000000406067291 */ /* 0x001fcc000f8ec0ff */
[----:B------:R-:W-:-:S05]  /*2db0*/  LEA R2, R21, UR6, 0x2 ;  /* 0x0000000615027c11 */ /* 0x000fca000f8e10ff */
[----:B------:R-:W-:Y:S04]  /*2dc0*/  STS [R2], R0 ;  /* 0x0000000002007388 */ /* 0x000fe80000000800 */
[----:B------:R-:W-:Y:S01]  /*2dd0*/  STS [R2+0x400], R23 ;  /* 0x0004001702007388 */ /* 0x000fe20000000800 */
[----:B------:R-:W-:Y:S06]  /*2de0*/  BAR.SYNC.DEFER_BLOCKING 0x0 ;  /* 0x0000000000007b1d */ /* 0x000fec0000010000 */
[----:B------:R-:W-:Y:S04]  /*2df0*/  @!P0 LDS R3, [R2+0x200] ;  /* 0x0002000002038984 */ /* 0x000fe80000000800 */
[----:B------:R-:W0:Y:S04]  /*2e00*/  @!P0 LDS R4, [R2] ;  /* 0x0000000002048984 */ /* 0x000e280000000800 */
[----:B------:R-:W-:Y:S04]  /*2e10*/  @!P0 LDS R5, [R2+0x600] ;  /* 0x0006000002058984 */ /* 0x000fe80000000800 */
[----:B------:R-:W1:Y:S01]  /*2e20*/  @!P0 LDS R6, [R2+0x400] ;  /* 0x0004000002068984 */ /* 0x000e620000000800 */
[----:B0-----:R-:W-:-:S05]  /*2e30*/  @!P0 FADD R3, R3, R4 ;  /* 0x0000000403038221 */ /* 0x001fca0000000000 */
[----:B------:R-:W-:Y:S01]  /*2e40*/  @!P0 STS [R2], R3 ;  /* 0x0000000302008388 */ /* 0x000fe20000000800 */
[----:B-1----:R-:W-:-:S05]  /*2e50*/  @!P0 FADD R5, R5, R6 ;  /* 0x0000000605058221 */ /* 0x002fca0000000000 */
[----:B------:R-:W-:Y:S01]  /*2e60*/  @!P0 STS [R2+0x400], R5 ;  /* 0x0004000502008388 */ /* 0x000fe20000000800 */
[----:B------:R-:W-:Y:S01]  /*2e70*/  BAR.SYNC.DEFER_BLOCKING 0x0 ;  /* 0x0000000000007b1d */ /* 0x000fe20000010000 */
[----:B------:R-:W-:-:S05]  /*2e80*/  ISETP.GT.U32.AND P0, PT, R21, 0x1f, PT ;  /* 0x0000001f1500780c */ /* 0x000fca0003f04070 */
        /* <DEDUP_REMOVED lines=49> */
[----:B------:R-:W-:-:S05]  /*31a0*/  ISETP.NE.AND P1, PT, R21, RZ, PT ;  /* 0x000000ff1500720c */ /* 0x000fca0003f25270 */
        /* <DEDUP_REMOVED lines=9> */
[----:B------:R-:W-:-:S04]  /*3240*/  ISETP.LT.U32.AND P0, PT, R21, UR10, PT ;  /* 0x0000000a15007c0c */ /* 0x000fc8000bf01070 */
[----:B------:R-:W-:Y:S01]  /*3250*/  ISETP.GT.AND.EX P0, PT, R11, R8, PT, P0 ;  /* 0x000000080b00720c */ /* 0x000fe20003f04300 */
[----:B------:R-:W-:Y:S04]  /*3260*/  @!P1 LDS R0, [UR6+0x4] ;  /* 0x00000406ff009984 */ /* 0x000fe80008000800 */
[----:B------:R-:W0:Y:S04]  /*3270*/  @!P1 LDS R7, [R2] ;  /* 0x0000000002079984 */ /* 0x000e280000000800 */
[----:B------:R-:W-:Y:S01]  /*3280*/  @!P1 LDS R9, [R2+0x400] ;  /* 0x0004000002099984 */ /* 0x000fe20000000800 */
[----:B0-----:R-:W-:-:S05]  /*3290*/  @!P1 FADD R7, R0, R7 ;  /* 0x0000000700079221 */ /* 0x001fca0000000000 */
[----:B------:R-:W-:Y:S04]  /*32a0*/  @!P1 STS [R2], R7 ;  /* 0x0000000702009388 */ /* 0x000fe80000000800 */
[----:B------:R-:W0:Y:S02]  /*32b0*/  @!P1 LDS R0, [UR6+0x404] ;  /* 0x00040406ff009984 */ /* 0x000e240008000800 */
[----:B0-----:R-:W-:-:S05]  /*32c0*/  @!P1 FADD R9, R0, R9 ;  /* 0x0000000900099221 */ /* 0x001fca0000000000 */
[----:B------:R0:W-:Y:S01]  /*32d0*/  @!P1 STS [R2+0x400], R9 ;  /* 0x0004000902009388 */ /* 0x0001e20000000800 */
[----:B------:R-:W-:Y:S06]  /*32e0*/  BAR.SYNC.DEFER_BLOCKING 0x0 ;  /* 0x0000000000007b1d */ /* 0x000fec0000010000 */
[----:B------:R-:W-:Y:S05]  /*32f0*/  @!P0 EXIT ;  /* 0x000000000000894d */ /* 0x000fea0003800000 */
[----:B------:R-:W-:Y:S01]  /*3300*/  UMOV UR4, UR10 ;  /* 0x0000000a00047c82 */ /* 0x000fe20008000000 */
[----:B------:R-:W1:Y:S01]  /*3310*/  LDS R23, [UR6] ;  /* 0x00000006ff177984 */ /* 0x000e620008000800 */
[----:B------:R-:W2:Y:S03]  /*3320*/  I2F.U64 R0, UR4 ;  /* 0x0000000400007d12 */ /* 0x000ea60008301000 */
[----:B------:R-:W3:Y:S01]  /*3330*/  LDS R22, [UR6+0x400] ;  /* 0x00040006ff167984 */ /* 0x000ee20008000800 */
[----:B--2---:R-:W-:-:S13]  /*3340*/  R2UR UR23, R0 ;  /* 0x00000000001772ca */ /* 0x004fda00000e0000 */
[----:B------:R-:W-:-:S04]  /*3350*/  UIADD3 UR4, UPT, UPT, UR23, 0x1800000, URZ ;  /* 0x0180000017047890 */ /* 0x000fc8000fffe0ff */
[----:B------:R-:W-:-:S04]  /*3360*/  ULOP3.LUT UR4, UR4, 0x7f800000, URZ, 0xc0, !UPT ;  /* 0x7f80000004047892 */ /* 0x000fc8000f8ec0ff */
[----:B------:R-:W-:-:S09]  /*3370*/  UISETP.GT.U32.AND UP0, UPT, UR4, 0x1ffffff, UPT ;  /* 0x01ffffff0400788c */ /* 0x000fd2000bf04070 */
[----:B-1-3--:R-:W-:Y:S05]  /*3380*/  BRA.U UP0, `(.L_x_28) ;  /* 0x00000001000c7547 */ /* 0x00afea000b800000 */
[----:B0-----:R-:W-:-:S07]  /*3390*/  MOV R2, 0x33b0 ;  /* 0x000033b000027802 */ /* 0x001fce0000000f00 */
[----:B------:R-:W-:Y:S05]  /*33a0*/  CALL.REL.NOINC `($__internal_1_$__cuda_sm20_rcp_rn_f32_slowpath) ;  /* 0x0000002400507944 */ /* 0x000fea0003c00000 */
[----:B------:R-:W-:Y:S05]  /*33b0*/  BRA `(.L_x_29) ;  /* 0x0000000000147947 */ /* 0x000fea0003800000 */
.L_x_28:
[----:B------:R-:W1:Y:S01]  /*33c0*/  MUFU.RCP R5, UR23 ;  /* 0x0000001700057d08 */ /* 0x000e620008001000 */
[----:B------:R-:W-:-:S04]  /*33d0*/  IMAD.U32 R0, RZ, RZ, UR23 ;  /* 0x00000017ff007e24 */ /* 0x000fc8000f8e00ff */
[----:B-1----:R-:W-:-:S04]  /*33e0*/  FFMA R0, R5, R0, -1 ;  /* 0xbf80000005007423 */ /* 0x002fc80000000000 */
[----:B------:R-:W-:-:S04]  /*33f0*/  FADD.FTZ R0, -R0, -RZ ;  /* 0x800000ff00007221 */ /* 0x000fc80000010100 */
[----:B------:R-:W-:-:S07]  /*3400*/  FFMA R5, R5, R0, R5 ;  /* 0x0000000005057223 */ /* 0x000fce0000000005 */
.L_x_29:
[----:B------:R-:W-:Y:S01]  /*3410*/  LOP3.LUT R4, RZ, R21, RZ, 0x33, !PT ;  /* 0x00000015ff047212 */ /* 0x000fe200078e33ff */
[----:B------:R-:W1:Y:S01]  /*3420*/  LDCU.64 UR6, c[0x0][0x3b8] ;  /* 0x00007700ff0677ac */ /* 0x000e620008000a00 */
[----:B------:R-:W-:Y:S01]  /*3430*/  LOP3.LUT R3, RZ, R8, RZ, 0x33, !PT ;  /* 0x00000008ff037212 */ /* 0x000fe200078e33ff */
[----:B------:R-:W-:Y:S01]  /*3440*/  BSSY.RECONVERGENT B0, `(.L_x_30) ;  /* 0x0000076000007945 */ /* 0x000fe20003800200 */
[----:B------:R-:W-:Y:S01]  /*3450*/  IADD3 R4, P1, PT, R4, UR10, RZ ;  /* 0x0000000a04047c10 */ /* 0x000fe2000ff3e0ff */
[----:B------:R-:W2:Y:S01]  /*3460*/  LDCU UR28, c[0x0][0x3b4] ;  /* 0x00007680ff1c77ac */ /* 0x000ea20008000800 */
[----:B------:R-:W-:Y:S02]  /*3470*/  FMUL R5, R5, UR21 ;  /* 0x0000001505057c20 */ /* 0x000fe40008400000 */
[----:B------:R-:W-:Y:S01]  /*3480*/  LOP3.LUT R0, R4, 0x300, RZ, 0xc0, !PT ;  /* 0x0000030004007812 */ /* 0x000fe200078ec0ff */
[----:B------:R-:W3:Y:S01]  /*3490*/  LDCU UR29, c[0x0][0x3b8] ;  /* 0x00007700ff1d77ac */ /* 0x000ee20008000800 */
[----:B------:R-:W-:-:S02]  /*34a0*/  IADD3.X R3, PT, PT, R3, UR5, RZ, P1, !PT ;  /* 0x0000000503037c10 */ /* 0x000fc40008ffe4ff */
[----:B------:R-:W-:Y:S01]  /*34b0*/  ISETP.NE.U32.AND P0, PT, R0, 0x300, PT ;  /* 0x000003000000780c */ /* 0x000fe20003f05070 */
[----:B------:R-:W4:Y:S03]  /*34c0*/  LDCU.64 UR26, c[0x0][0x3a8] ;  /* 0x00007500ff1a77ac */ /* 0x000f260008000a00 */
[----:B------:R-:W-:Y:S01]  /*34d0*/  ISETP.NE.AND.EX P0, PT, RZ, RZ, PT, P0 ;  /* 0x000000ffff00720c */ /* 0x000fe20003f05300 */
[----:B------:R-:W0:Y:S01]  /*34e0*/  LDCU.128 UR12, c[0x0][0x380] ;  /* 0x00007000ff0c77ac */ /* 0x000e220008000c00 */
[----:B-1----:R-:W-:-:S04]  /*34f0*/  UIMAD UR6, UR6, UR7, URZ ;  /* 0x00000007060672a4 */ /* 0x002fc8000f8e02ff */
[----:B------:R-:W-:-:S07]  /*3500*/  USHF.R.S32.HI UR4, URZ, 0x1f, UR6 ;  /* 0x0000001fff047899 */ /* 0x000fce0008011406 */
[----:B--23--:R-:W-:Y:S05]  /*3510*/  @!P0 BRA `(.L_x_31) ;  /* 0x0000000400a08947 */ /* 0x00cfea0003800000 */
[----:B------:R-:W1:Y:S01]  /*3520*/  LDC R0, c[0x0][0x3bc] ;  /* 0x0000ef00ff007b82 */ /* 0x000e620000000800 */
[----:B------:R-:W-:Y:S01]  /*3530*/  SHF.R.U64 R7, R4, 0x8, R3 ;  /* 0x0000000804077819 */ /* 0x000fe20000001203 */
[----:B------:R-:W-:-:S03]  /*3540*/  IMAD.MOV.U32 R6, RZ, RZ, RZ ;  /* 0x000000ffff067224 */ /* 0x000fc600078e00ff */
[----:B------:R-:W-:-:S04]  /*3550*/  IADD3 R7, PT, PT, R7, 0x1, RZ ;  /* 0x0000000107077810 */ /* 0x000fc80007ffe0ff */
[----:B------:R-:W-:-:S07]  /*3560*/  LOP3.LUT R7, R7, 0x3, RZ, 0xc0, !PT ;  /* 0x0000000307077812 */ /* 0x000fce00078ec0ff */
.L_x_35:
[----:B0-----:R-:W-:Y:S01]  /*3570*/  LOP3.LUT R2, R8, UR4, RZ, 0xfc, !PT ;  /* 0x0000000408027c12 */ /* 0x001fe2000f8efcff */
[----:B------:R-:W-:Y:S03]  /*3580*/  BSSY.RECONVERGENT B1, `(.L_x_32) ;  /* 0x0000020000017945 */ /* 0x000fe60003800200 */
[----:B------:R-:W-:-:S13]  /*3590*/  ISETP.NE.U32.AND P0, PT, R2, RZ, PT ;  /* 0x000000ff0200720c */ /* 0x000fda0003f05070 */
[----:B--2---:R-:W-:Y:S05]  /*35a0*/  @P0 BRA `(.L_x_33) ;  /* 0x0000000000540947 */ /* 0x004fea0003800000 */
[----:B------:R-:W0:Y:S01]  /*35b0*/  I2F.U32.RP R11, UR6 ;  /* 0x00000006000b7d06 */ /* 0x000e220008209000 */
[----:B------:R-:W-:Y:S02]  /*35c0*/  HFMA2 R12, -RZ, RZ, 0, 0 ;  /* 0x00000000ff0c7431 */ /* 0x000fe400000001ff */
[----:B------:R-:W-:Y:S01]  /*35d0*/  IMAD R9, RZ, RZ, -UR6 ;  /* 0x80000006ff097e24 */ /* 0x000fe2000f8e02ff */
[----:B------:R-:W-:-:S04]  /*35e0*/  ISETP.NE.U32.AND P2, PT, RZ, UR6, PT ;  /* 0x00000006ff007c0c */ /* 0x000fc8000bf45070 */
[----:B0-----:R-:W0:Y:S02]  /*35f0*/  MUFU.RCP R11, R11 ;  /* 0x0000000b000b7308 */ /* 0x001e240000001000 */
[----:B0-----:R-:W-:-:S06]  /*3600*/  IADD3 R13, PT, PT, R11, 0xffffffe, RZ ;  /* 0x0ffffffe0b0d7810 */ /* 0x001fcc0007ffe0ff */
[----:B------:R-:W0:Y:S02]  /*3610*/  F2I.FTZ.U32.TRUNC.NTZ R13, R13 ;  /* 0x0000000d000d7305 */ /* 0x000e24000021f000 */
[----:B0-----:R-:W-:-:S04]  /*3620*/  IMAD R9, R9, R13, RZ ;  /* 0x0000000d09097224 */ /* 0x001fc800078e02ff */
[----:B------:R-:W-:-:S06]  /*3630*/  IMAD.HI.U32 R2, R13, R9, R12 ;  /* 0x000000090d027227 */ /* 0x000fcc00078e000c */
[----:B------:R-:W-:-:S04]  /*3640*/  IMAD.HI.U32 R2, R2, R21, RZ ;  /* 0x0000001502027227 */ /* 0x000fc800078e00ff */
[----:B------:R-:W-:-:S04]  /*3650*/  IMAD.MOV R12, RZ, RZ, -R2 ;  /* 0x000000ffff0c7224 */ /* 0x000fc800078e0a02 */
[----:B------:R-:W-:-:S05]  /*3660*/  IMAD R9, R12, UR6, R21 ;  /* 0x000000060c097c24 */ /* 0x000fca000f8e0215 */
[----:B------:R-:W-:-:S13]  /*3670*/  ISETP.GE.U32.AND P0, PT, R9, UR6, PT ;  /* 0x0000000609007c0c */ /* 0x000fda000bf06070 */
[----:B------:R-:W-:Y:S01]  /*3680*/  @P0 IADD3 R9, PT, PT, R9, -UR6, RZ ;  /* 0x8000000609090c10 */ /* 0x000fe2000fffe0ff */
[----:B------:R-:W-:-:S03]  /*3690*/  @P0 VIADD R2, R2, 0x1 ;  /* 0x0000000102020836 */ /* 0x000fc60000000000 */
[----:B------:R-:W-:-:S13]  /*36a0*/  ISETP.GE.U32.AND P1, PT, R9, UR6, PT ;  /* 0x0000000609007c0c */ /* 0x000fda000bf26070 */
[----:B------:R-:W-:Y:S02]  /*36b0*/  @P1 IADD3 R2, PT, PT, R2, 0x1, RZ ;  /* 0x0000000102021810 */ /* 0x000fe40007ffe0ff */
[----:B------:R-:W-:-:S05]  /*36c0*/  @!P2 LOP3.LUT R2, RZ, UR6, RZ, 0x33, !PT ;  /* 0x00000006ff02ac12 */ /* 0x000fca000f8e33ff */
[----:B------:R-:W-:-:S04]  /*36d0*/  IMAD.MOV R12, RZ, RZ, -R2 ;  /* 0x000000ffff0c7224 */ /* 0x000fc800078e0a02 */
[----:B------:R-:W-:Y:S01]  /*36e0*/  IMAD R9, R12, UR6, R21 ;  /* 0x000000060c097c24 */ /* 0x000fe2000f8e0215 */
[----:B------:R-:W-:Y:S06]  /*36f0*/  BRA `(.L_x_34) ;  /* 0x0000000000207947 */ /* 0x000fec0003800000 */
.L_x_33:
[----:B------:R-:W-:Y:S01]  /*3700*/  MOV R25, R21 ;  /* 0x0000001500197202 */ /* 0x000fe20000000f00 */
[----:B------:R-:W-:Y:S01]  /*3710*/  IMAD.MOV.U32 R2, RZ, RZ, R8 ;  /* 0x000000ffff027224 */ /* 0x000fe200078e0008 */
[----:B------:R-:W-:Y:S01]  /*3720*/  MOV R20, UR6 ;  /* 0x0000000600147c02 */ /* 0x000fe20008000f00 */
[----:B------:R-:W-:Y:S01]  /*3730*/  IMAD.U32 R19, RZ, RZ, UR4 ;  /* 0x00000004ff137e24 */ /* 0x000fe2000f8e00ff */
[----:B------:R-:W-:-:S07]  /*3740*/  MOV R12, 0x3760 ;  /* 0x00003760000c7802 */ /* 0x000fce0000000f00 */
[----:B-1--4-:R-:W-:Y:S05]  /*3750*/  CALL.REL.NOINC `($__internal_0_$__cuda_sm20_div_s64) ;  /* 0x0000001c00347944 */ /* 0x012fea0003c00000 */
[----:B------:R-:W-:-:S05]  /*3760*/  IADD3 R12, PT, PT, -R2, RZ, RZ ;  /* 0x000000ff020c7210 */ /* 0x000fca0007ffe1ff */
[----:B------:R-:W-:-:S07]  /*3770*/  IMAD R9, R12, UR6, R21 ;  /* 0x000000060c097c24 */ /* 0x000fce000f8e0215 */
.L_x_34:
[----:B----4-:R-:W-:Y:S05]  /*3780*/  BSYNC.RECONVERGENT B1 ;  /* 0x0000000000017941 */ /* 0x010fea0003800200 */
.L_x_32:
[----:B-1----:R-:W-:Y:S01]  /*3790*/  IABS R16, R0 ;  /* 0x0000000000107213 */ /* 0x002fe20000000000 */
[----:B------:R-:W-:Y:S01]  /*37a0*/  IMAD.MOV.U32 R12, RZ, RZ, RZ ;  /* 0x000000ffff0c7224 */ /* 0x000fe200078e00ff */
[----:B------:R-:W-:Y:S02]  /*37b0*/  IABS R14, R9 ;  /* 0x00000009000e7213 */ /* 0x000fe40000000000 */
[----:B------:R-:W0:Y:S08]  /*37c0*/  I2F.RP R15, R16 ;  /* 0x00000010000f7306 */ /* 0x000e300000209400 */
[----:B0-----:R-:W0:Y:S02]  /*37d0*/  MUFU.RCP R15, R15 ;  /* 0x0000000f000f7308 */ /* 0x001e240000001000 */
[----:B0-----:R-:W-:Y:S01]  /*37e0*/  VIADD R13, R15, 0xffffffe ;  /* 0x0ffffffe0f0d7836 */ /* 0x001fe20000000000 */
[----:B------:R-:W-:-:S05]  /*37f0*/  SHF.R.S32.HI R15, RZ, 0x1f, R2 ;  /* 0x0000001fff0f7819 */ /* 0x000fca0000011402 */
[----:B------:R-:W0:Y:S01]  /*3800*/  F2I.FTZ.U32.TRUNC.NTZ R13, R13 ;  /* 0x0000000d000d7305 */ /* 0x000e22000021f000 */
[----:B------:R-:W-:Y:S01]  /*3810*/  IMAD R15, R15, UR28, RZ ;  /* 0x0000001c0f0f7c24 */ /* 0x000fe2000f8e02ff */
[----:B0-----:R-:W-:-:S05]  /*3820*/  IADD3 R11, PT, PT, RZ, -R13, RZ ;  /* 0x8000000dff0b7210 */ /* 0x001fca0007ffe0ff */
[----:B------:R-:W-:-:S04]  /*3830*/  IMAD R11, R11, R16, RZ ;  /* 0x000000100b0b7224 */ /* 0x000fc800078e02ff */
[----:B------:R-:W-:Y:S01]  /*3840*/  IMAD.HI.U32 R12, R13, R11, R12 ;  /* 0x0000000b0d0c7227 */ /* 0x000fe200078e000c */
[----:B------:R-:W-:-:S05]  /*3850*/  MOV R11, R14 ;  /* 0x0000000e000b7202 */ /* 0x000fca0000000f00 */
        /* <DEDUP_REMOVED lines=9> */
[----:B------:R-:W-:Y:S01]  /*38f0*/  ISETP.GE.AND P2, PT, R11, RZ, PT ;  /* 0x000000ff0b00720c */ /* 0x000fe20003f46270 */
[----:B------:R-:W-:Y:S02]  /*3900*/  IMAD.MOV.U32 R11, RZ, RZ, RZ ;  /* 0x000000ffff0b7224 */ /* 0x000fe400078e00ff */
[----:B------:R-:W-:-:S04]  /*3910*/  IMAD.WIDE.U32 R12, R2, UR28, R10 ;  /* 0x0000001c020c7c25 */ /* 0x000fc8000f8e000a */
[----:B------:R-:W-:Y:S01]  /*3920*/  @P0 IADD3 R14, PT, PT, R14, 0x1, RZ ;  /* 0x000000010e0e0810 */ /* 0x000fe20007ffe0ff */
[----:B------:R-:W-:-:S05]  /*3930*/  IMAD.IADD R2, R13, 0x1, R15 ;  /* 0x000000010d027824 */ /* 0x000fca00078e020f */
[----:B------:R-:W-:Y:S01]  /*3940*/  @!P2 IADD3 R14, PT, PT, -R14, RZ, RZ ;  /* 0x000000ff0e0ea210 */ /* 0x000fe20007ffe1ff */
[----:B------:R-:W-:Y:S01]  /*3950*/  IMAD R11, R2, UR29, RZ ;  /* 0x0000001d020b7c24 */ /* 0x000fe2000f8e02ff */
[----:B------:R-:W-:-:S03]  /*3960*/  @!P1 LOP3.LUT R14, RZ, R0, RZ, 0x33, !PT ;  /* 0x00000000ff0e9212 */ /* 0x000fc600078e33ff */
[----:B------:R-:W-:Y:S01]  /*3970*/  IMAD R11, R12, UR25, R11 ;  /* 0x000000190c0b7c24 */ /* 0x000fe2000f8e020b */
        /* <DEDUP_REMOVED lines=11> */
[----:B------:R-:W-:-:S04]  /*3a30*/  IADD3 R16, P0, PT, R12, UR14, RZ ;  /* 0x0000000e0c107c10 */ /* 0x000fc8000ff1e0ff */
[----:B------:R-:W-:Y:S02]  /*3a40*/  SHF.L.U64.HI R13, R14, 0x2, R13 ;  /* 0x000000020e0d7819 */ /* 0x000fe4000001020d */
[----:B------:R-:W-:Y:S02]  /*3a50*/  IADD3 R14, P1, PT, R12, UR12, RZ ;  /* 0x0000000c0c0e7c10 */ /* 0x000fe4000ff3e0ff */
[C---:B------:R-:W-:Y:S02]  /*3a60*/  IADD3.X R17, PT, PT, R13.reuse, UR15, RZ, P0, !PT ;  /* 0x0000000f0d117c10 */ /* 0x040fe400087fe4ff */
[----:B------:R-:W-:-:S03]  /*3a70*/  IADD3.X R15, PT, PT, R13, UR13, RZ, P1, !PT ;  /* 0x0000000d0d0f7c10 */ /* 0x000fc60008ffe4ff */
[----:B------:R-:W2:Y:S04]  /*3a80*/  LDG.E.CONSTANT R16, desc[UR8][R16.64] ;  /* 0x0000000810107981 */ /* 0x000ea8000c1e9900 */
[----:B------:R-:W3:Y:S01]  /*3a90*/  LDG.E.CONSTANT R14, desc[UR8][R14.64] ;  /* 0x000000080e0e7981 */ /* 0x000ee2000c1e9900 */
[----:B------:R-:W-:Y:S02]  /*3aa0*/  IADD3 R12, P0, PT, R12, UR26, RZ ;  /* 0x0000001a0c0c7c10 */ /* 0x000fe4000ff1e0ff */
[----:B------:R-:W-:Y:S02]  /*3ab0*/  IADD3 R21, P1, PT, R21, 0x100, RZ ;  /* 0x0000010015157810 */ /* 0x000fe40007f3e0ff */
[----:B------:R-:W-:Y:S02]  /*3ac0*/  IADD3.X R13, PT, PT, R13, UR27, RZ, P0, !PT ;  /* 0x0000001b0d0d7c10 */ /* 0x000fe400087fe4ff */
[----:B------:R-:W-:-:S02]  /*3ad0*/  IADD3 R7, P0, PT, R7, -0x1, RZ ;  /* 0xffffffff07077810 */ /* 0x000fc40007f1e0ff */
[----:B------:R-:W-:Y:S02]  /*3ae0*/  IADD3.X R8, PT, PT, RZ, R8, RZ, P1, !PT ;  /* 0x00000008ff087210 */ /* 0x000fe40000ffe4ff */
[----:B------:R-:W-:Y:S02]  /*3af0*/  IADD3.X R6, PT, PT, R6, -0x1, RZ, P0, !PT ;  /* 0xffffffff06067810 */ /* 0x000fe400007fe4ff */
[----:B------:R-:W-:-:S04]  /*3b00*/  ISETP.NE.U32.AND P0, PT, R7, RZ, PT ;  /* 0x000000ff0700720c */ /* 0x000fc80003f05070 */
[----:B------:R-:W-:Y:S01]  /*3b10*/  ISETP.NE.AND.EX P0, PT, R6, RZ, PT, P0 ;  /* 0x000000ff0600720c */ /* 0x000fe20003f05300 */
[----:B--2---:R-:W-:Y:S01]  /*3b20*/  FADD R9, R16, -UR20 ;  /* 0x8000001410097e21 */ /* 0x004fe20008000000 */
[----:B---3--:R-:W-:-:S03]  /*3b30*/  FMUL R2, R14, UR22 ;  /* 0x000000160e027c20 */ /* 0x008fc60008400000 */
[----:B------:R-:W-:Y:S01]  /*3b40*/  FMUL R9, R9, UR21 ;  /* 0x0000001509097c20 */ /* 0x000fe20008400000 */
[----:B------:R-:W-:-:S04]  /*3b50*/  FFMA R11, R2, UR23, -R23 ;  /* 0x00000017020b7c23 */ /* 0x000fc80008000817 */
[----:B------:R-:W-:-:S04]  /*3b60*/  FFMA R2, -R22, R9, R11 ;  /* 0x0000000916027223 */ /* 0x000fc8000000010b */
[----:B------:R-:W-:-:S05]  /*3b70*/  FMUL R9, R5, R2 ;  /* 0x0000000205097220 */ /* 0x000fca0000400000 */
[----:B------:R2:W-:Y:S01]  /*3b80*/  STG.E desc[UR8][R12.64], R9 ;  /* 0x000000090c007986 */ /* 0x0005e2000c101908 */
[----:B------:R-:W-:Y:S05]  /*3b90*/  @P0 BRA `(.L_x_35) ;  /* 0xfffffff800740947 */ /* 0x000fea000383ffff */
.L_x_31:
[----:B0---4-:R-:W-:Y:S05]  /*3ba0*/  BSYNC.RECONVERGENT B0 ;  /* 0x0000000000007941 */ /* 0x011fea0003800200 */
.L_x_30:
[----:B------:R-:W0:Y:S01]  /*3bb0*/  LDC R0, c[0x0][0x3bc] ;  /* 0x0000ef00ff007b82 */ /* 0x000e220000000800 */
[----:B------:R-:W-:Y:S01]  /*3bc0*/  ISETP.GE.U32.AND P0, PT, R4, 0x300, PT ;  /* 0x000003000400780c */ /* 0x000fe20003f06070 */
[----:B------:R-:W1:Y:S03]  /*3bd0*/  LDCU UR32, c[0x0][0x3b4] ;  /* 0x00007680ff2077ac */ /* 0x000e660008000800 */
[----:B------:R-:W-:Y:S01]  /*3be0*/  ISETP.GE.U32.AND.EX P0, PT, R3, RZ, PT, P0 ;  /* 0x000000ff0300720c */ /* 0x000fe20003f06100 */
[----:B------:R-:W3:Y:S01]  /*3bf0*/  LDCU UR7, c[0x0][0x3b8] ;  /* 0x00007700ff0777ac */ /* 0x000ee20008000800 */
[----:B------:R-:W4:Y:S01]  /*3c00*/  LDCU.64 UR30, c[0x0][0x3a8] ;  /* 0x00007500ff1e77ac */ /* 0x000f220008000a00 */
[----:B------:R-:W0:Y:S10]  /*3c10*/  LDCU.128 UR16, c[0x0][0x380] ;  /* 0x00007000ff1077ac */ /* 0x000e340008000c00 */
[----:B01-34-:R-:W-:Y:S05]  /*3c20*/  @!P0 EXIT ;  /* 0x000000000000894d */ /* 0x01bfea0003800000 */
[----:B------:R-:W-:Y:S01]  /*3c30*/  BSSY.RECONVERGENT B0, `(.L_x_36) ;  /* 0x000017e000007945 */ /* 0x000fe20003800200 */
.L_x_49:
[----:B------:R-:W-:Y:S01]  /*3c40*/  LOP3.LUT R2, R8, UR4, RZ, 0xfc, !PT ;  /* 0x0000000408027c12 */ /* 0x000fe2000f8efcff */
[----:B------:R-:W-:Y:S03]  /*3c50*/  BSSY.RECONVERGENT B1, `(.L_x_37) ;  /* 0x0000021000017945 */ /* 0x000fe60003800200 */
[----:B------:R-:W-:-:S13]  /*3c60*/  ISETP.NE.U32.AND P0, PT, R2, RZ, PT ;  /* 0x000000ff0200720c */ /* 0x000fda0003f05070 */
[----:B0-----:R-:W-:Y:S05]  /*3c70*/  @P0 BRA `(.L_x_38) ;  /* 0x0000000000540947 */ /* 0x001fea0003800000 */
[----:B------:R-:W0:Y:S01]  /*3c80*/  I2F.U32.RP R6, UR6 ;  /* 0x0000000600067d06 */ /* 0x000e220008209000 */
[----:B------:R-:W-:Y:S01]  /*3c90*/  IADD3 R7, PT, PT, RZ, -UR6, RZ ;  /* 0x80000006ff077c10 */ /* 0x000fe2000fffe0ff */
[----:B------:R-:W-:Y:S01]  /*3ca0*/  IMAD.MOV.U32 R2, RZ, RZ, RZ ;  /* 0x000000ffff027224 */ /* 0x000fe200078e00ff */
[----:B------:R-:W-:-:S05]  /*3cb0*/  ISETP.NE.U32.AND P2, PT, RZ, UR6, PT ;  /* 0x00000006ff007c0c */ /* 0x000fca000bf45070 */
[----:B0-----:R-:W0:Y:S02]  /*3cc0*/  MUFU.RCP R6, R6 ;  /* 0x0000000600067308 */ /* 0x001e240000001000 */
[----:B0-----:R-:W-:-:S06]  /*3cd0*/  VIADD R3, R6, 0xffffffe ;  /* 0x0ffffffe06037836 */ /* 0x001fcc0000000000 */
[----:B------:R-:W0:Y:S02]  /*3ce0*/  F2I.FTZ.U32.TRUNC.NTZ R3, R3 ;  /* 0x0000000300037305 */ /* 0x000e24000021f000 */
[----:B0-----:R-:W-:-:S04]  /*3cf0*/  IMAD R7, R7, R3, RZ ;  /* 0x0000000307077224 */ /* 0x001fc800078e02ff */
[----:B------:R-:W-:-:S06]  /*3d00*/  IMAD.HI.U32 R2, R3, R7, R2 ;  /* 0x0000000703027227 */ /* 0x000fcc00078e0002 */
[----:B------:R-:W-:-:S05]  /*3d10*/  IMAD.HI.U32 R4, R2, R21, RZ ;  /* 0x0000001502047227 */ /* 0x000fca00078e00ff */
[----:B------:R-:W-:-:S05]  /*3d20*/  IADD3 R2, PT, PT, -R4, RZ, RZ ;  /* 0x000000ff04027210 */ /* 0x000fca0007ffe1ff */
[----:B------:R-:W-:-:S05]  /*3d30*/  IMAD R2, R2, UR6, R21 ;  /* 0x0000000602027c24 */ /* 0x000fca000f8e0215 */
[----:B------:R-:W-:-:S13]  /*3d40*/  ISETP.GE.U32.AND P0, PT, R2, UR6, PT ;  /* 0x0000000602007c0c */ /* 0x000fda000bf06070 */
[----:B------:R-:W-:Y:S01]  /*3d50*/  @P0 VIADD R2, R2, -UR6 ;  /* 0x8000000602020c36 */ /* 0x000fe20008000000 */
[----:B------:R-:W-:-:S04]  /*3d60*/  @P0 IADD3 R4, PT, PT, R4, 0x1, RZ ;  /* 0x0000000104040810 */ /* 0x000fc80007ffe0ff */
[----:B------:R-:W-:-:S13]  /*3d70*/  ISETP.GE.U32.AND P1, PT, R2, UR6, PT ;  /* 0x0000000602007c0c */ /* 0x000fda000bf26070 */
[----:B------:R-:W-:Y:S01]  /*3d80*/  @P1 VIADD R4, R4, 0x1 ;  /* 0x0000000104041836 */ /* 0x000fe20000000000 */
[----:B------:R-:W-:-:S04]  /*3d90*/  @!P2 LOP3.LUT R4, RZ, UR6, RZ, 0x33, !PT ;  /* 0x00000006ff04ac12 */ /* 0x000fc8000f8e33ff */
[----:B------:R-:W-:-:S05]  /*3da0*/  IADD3 R2, PT, PT, -R4, RZ, RZ ;  /* 0x000000ff04027210 */ /* 0x000fca0007ffe1ff */
[----:B------:R-:W-:Y:S01]  /*3db0*/  IMAD R7, R2, UR6, R21 ;  /* 0x0000000602077c24 */ /* 0x000fe2000f8e0215 */
[----:B------:R-:W-:Y:S06]  /*3dc0*/  BRA `(.L_x_39) ;  /* 0x0000000000247947 */ /* 0x000fec0003800000 */
.L_x_38:
[----:B------:R-:W-:Y:S01]  /*3dd0*/  IMAD.MOV.U32 R25, RZ, RZ, R21 ;  /* 0x000000ffff197224 */ /* 0x000fe200078e0015 */
[----:B------:R-:W-:Y:S01]  /*3de0*/  MOV R2, R8 ;  /* 0x0000000800027202 */ /* 0x000fe20000000f00 */
[----:B------:R-:W-:Y:S01]  /*3df0*/  IMAD.U32 R20, RZ, RZ, UR6 ;  /* 0x00000006ff147e24 */ /* 0x000fe2000f8e00ff */
[----:B------:R-:W-:Y:S02]  /*3e00*/  MOV R19, UR4 ;  /* 0x0000000400137c02 */ /* 0x000fe40008000f00 */
[----:B--2---:R-:W-:-:S07]  /*3e10*/  MOV R12, 0x3e30 ;  /* 0x00003e30000c7802 */ /* 0x004fce0000000f00 */
[----:B------:R-:W-:Y:S05]  /*3e20*/  CALL.REL.NOINC `($__internal_0_$__cuda_sm20_div_s64) ;  /* 0x0000001400807944 */ /* 0x000fea0003c00000 */
[----:B------:R-:W-:Y:S01]  /*3e30*/  IMAD.MOV R6, RZ, RZ, -R2 ;  /* 0x000000ffff067224 */ /* 0x000fe200078e0a02 */
[----:B------:R-:W-:-:S03]  /*3e40*/  MOV R4, R2 ;  /* 0x0000000200047202 */ /* 0x000fc60000000f00 */
[----:B------:R-:W-:-:S07]  /*3e50*/  IMAD R7, R6, UR6, R21 ;  /* 0x0000000606077c24 */ /* 0x000fce000f8e0215 */
.L_x_39:
[----:B------:R-:W-:Y:S05]  /*3e60*/  BSYNC.RECONVERGENT B1 ;  /* 0x0000000000017941 */ /* 0x000fea0003800200 */
.L_x_37:
[----:B--2---:R-:W-:Y:S02]  /*3e70*/  IABS R9, R0 ;  /* 0x0000000000097213 */ /* 0x004fe40000000000 */
[----:B------:R-:W-:Y:S02]  /*3e80*/  IABS R6, R7 ;  /* 0x0000000700067213 */ /* 0x000fe40000000000 */
[----:B------:R-:W0:Y:S08]  /*3e90*/  I2F.RP R11, R9 ;  /* 0x00000009000b7306 */ /* 0x000e300000209400 */
[----:B0-----:R-:W0:Y:S02]  /*3ea0*/  MUFU.RCP R11, R11 ;  /* 0x0000000b000b7308 */ /* 0x001e240000001000 */
[----:B0-----:R-:W-:-:S02]  /*3eb0*/  VIADD R12, R11, 0xffffffe ;  /* 0x0ffffffe0b0c7836 */ /* 0x001fc40000000000 */
[----:B------:R-:W-:-:S04]  /*3ec0*/  IMAD.MOV.U32 R11, RZ, RZ, RZ ;  /* 0x000000ffff0b7224 */ /* 0x000fc800078e00ff */
[----:B------:R-:W0:Y:S02]  /*3ed0*/  F2I.FTZ.U32.TRUNC.NTZ R3, R12 ;  /* 0x0000000c00037305 */ /* 0x000e24000021f000 */
[----:B0-----:R-:W-:-:S05]  /*3ee0*/  IADD3 R2, PT, PT, RZ, -R3, RZ ;  /* 0x80000003ff027210 */ /* 0x001fca0007ffe0ff */
        /* <DEDUP_REMOVED lines=13> */
[----:B------:R-:W-:Y:S02]  /*3fc0*/  SHF.R.S32.HI R9, RZ, 0x1f, R4 ;  /* 0x0000001fff097819 */ /* 0x000fe40000011404 */
[----:B------:R-:W-:Y:S01]  /*3fd0*/  ISETP.GE.AND P2, PT, R2, RZ, PT ;  /* 0x000000ff0200720c */ /* 0x000fe20003f46270 */
[----:B------:R-:W-:-:S04]  /*3fe0*/  IMAD.WIDE.U32 R2, R4, UR32, R10 ;  /* 0x0000002004027c25 */ /* 0x000fc8000f8e000a */
[----:B------:R-:W-:Y:S02]  /*3ff0*/  IMAD R9, R9, UR32, RZ ;  /* 0x0000002009097c24 */ /* 0x000fe4000f8e02ff */
[----:B------:R-:W-:-:S03]  /*4000*/  @P0 IADD3 R6, PT, PT, R6, 0x1, RZ ;  /* 0x0000000106060810 */ /* 0x000fc60007ffe0ff */
[----:B------:R-:W-:Y:S02]  /*4010*/  IADD3 R3, PT, PT, R3, R9, RZ ;  /* 0x0000000903037210 */ /* 0x000fe40007ffe0ff */
[----:B------:R-:W-:-:S03]  /*4020*/  MOV R12, R6 ;  /* 0x00000006000c7202 */ /* 0x000fc60000000f00 */
[----:B------:R-:W-:Y:S02]  /*4030*/  IMAD R3, R3, UR7, RZ ;  /* 0x0000000703037c24 */ /* 0x000fe4000f8e02ff */
[----:B------:R-:W-:Y:S01]  /*4040*/  @!P2 IMAD.MOV R12, RZ, RZ, -R12 ;  /* 0x000000ffff0ca224 */ /* 0x000fe200078e0a0c */
[----:B------:R-:W-:Y:S01]  /*4050*/  @!P1 LOP3.LUT R12, RZ, R0, RZ, 0x33, !PT ;  /* 0x00000000ff0c9212 */ /* 0x000fe200078e33ff */
[----:B------:R-:W-:-:S03]  /*4060*/  IMAD R9, R2, UR25, R3 ;  /* 0x0000001902097c24 */ /* 0x000fc6000f8e0203 */
        /* <DEDUP_REMOVED lines=16> */
[----:B------:R0:W2:Y:S04]  /*4170*/  LDG.E.CONSTANT R2, desc[UR8][R2.64] ;  /* 0x0000000802027981 */ /* 0x0000a8000c1e9900 */
[----:B------:R-:W3:Y:S01]  /*4180*/  LDG.E.CONSTANT R6, desc[UR8][R6.64] ;  /* 0x0000000806067981 */ /* 0x000ee2000c1e9900 */
[----:B------:R-:W-:Y:S01]  /*4190*/  IADD3 R12, P0, PT, R12, UR30, RZ ;  /* 0x0000001e0c0c7c10 */ /* 0x000fe2000ff1e0ff */
[----:B------:R-:W-:Y:S03]  /*41a0*/  BSSY.RECONVERGENT B1, `(.L_x_40) ;  /* 0x000002a000017945 */ /* 0x000fe60003800200 */
[----:B------:R-:W-:Y:S02]  /*41b0*/  IADD3.X R13, PT, PT, R13, UR31, RZ, P0, !PT ;  /* 0x0000001f0d0d7c10 */ /* 0x000fe400087fe4ff */
[----:B------:R-:W-:-:S05]  /*41c0*/  IADD3 R25, P0, PT, R21, 0x100, RZ ;  /* 0x0000010015197810 */ /* 0x000fca0007f1e0ff */
[----:B0-----:R-:W-:Y:S02]  /*41d0*/  IMAD.X R3, RZ, RZ, R8, P0 ;  /* 0x000000ffff037224 */ /* 0x001fe400000e0608 */
[----:B--2---:R-:W-:-:S03]  /*41e0*/  FADD R9, R2, -UR20 ;  /* 0x8000001402097e21 */ /* 0x004fc60008000000 */
[----:B------:R-:W-:Y:S01]  /*41f0*/  LOP3.LUT R2, R3, UR4, RZ, 0xfc, !PT ;  /* 0x0000000403027c12 */ /* 0x000fe2000f8efcff */
[----:B---3--:R-:W-:Y:S01]  /*4200*/  FMUL R4, R6, UR22 ;  /* 0x0000001606047c20 */ /* 0x008fe20008400000 */
[----:B------:R-:W-:Y:S02]  /*4210*/  FMUL R9, R9, UR21 ;  /* 0x0000001509097c20 */ /* 0x000fe40008400000 */
[----:B------:R-:W-:Y:S01]  /*4220*/  ISETP.NE.U32.AND P0, PT, R2, RZ, PT ;  /* 0x000000ff0200720c */ /* 0x000fe20003f05070 */
[----:B------:R-:W-:-:S04]  /*4230*/  FFMA R11, R4, UR23, -R23 ;  /* 0x00000017040b7c23 */ /* 0x000fc80008000817 */
[----:B------:R-:W-:-:S04]  /*4240*/  FFMA R4, -R22, R9, R11 ;  /* 0x0000000916047223 */ /* 0x000fc8000000010b */
[----:B------:R-:W-:-:S05]  /*4250*/  FMUL R9, R5, R4 ;  /* 0x0000000405097220 */ /* 0x000fca0000400000 */
[----:B------:R0:W-:Y:S01]  /*4260*/  STG.E desc[UR8][R12.64], R9 ;  /* 0x000000090c007986 */ /* 0x0001e2000c101908 */
[----:B------:R-:W-:Y:S05]  /*4270*/  @P0 BRA `(.L_x_41) ;  /* 0x0000000000540947 */ /* 0x000fea0003800000 */
[----:B------:R-:W1:Y:S01]  /*4280*/  I2F.U32.RP R6, UR6 ;  /* 0x0000000600067d06 */ /* 0x000e620008209000 */
[----:B------:R-:W-:Y:S02]  /*4290*/  HFMA2 R2, -RZ, RZ, 0, 0 ;  /* 0x00000000ff027431 */ /* 0x000fe400000001ff */
[----:B0-----:R-:W-:Y:S01]  /*42a0*/  IMAD R9, RZ, RZ, -UR6 ;  /* 0x80000006ff097e24 */ /* 0x001fe2000f8e02ff */
[----:B------:R-:W-:-:S04]  /*42b0*/  ISETP.NE.U32.AND P2, PT, RZ, UR6, PT ;  /* 0x00000006ff007c0c */ /* 0x000fc8000bf45070 */
[----:B-1----:R-:W0:Y:S02]  /*42c0*/  MUFU.RCP R6, R6 ;  /* 0x0000000600067308 */ /* 0x002e240000001000 */
        /* <DEDUP_REMOVED lines=16> */
.L_x_41:
[----:B------:R-:W-:Y:S01]  /*43d0*/  MOV R2, R3 ;  /* 0x0000000300027202 */ /* 0x000fe20000000f00 */
[----:B------:R-:W-:Y:S01]  /*43e0*/  IMAD.U32 R20, RZ, RZ, UR6 ;  /* 0x00000006ff147e24 */ /* 0x000fe2000f8e00ff */
[----:B------:R-:W-:Y:S02]  /*43f0*/  MOV R19, UR4 ;  /* 0x0000000400137c02 */ /* 0x000fe40008000f00 */
[----:B0-----:R-:W-:-:S07]  /*4400*/  MOV R12, 0x4420 ;  /* 0x00004420000c7802 */ /* 0x001fce0000000f00 */
[----:B------:R-:W-:Y:S05]  /*4410*/  CALL.REL.NOINC `($__internal_0_$__cuda_sm20_div_s64) ;  /* 0x0000001000047944 */ /* 0x000fea0003c00000 */
[----:B------:R-:W-:-:S04]  /*4420*/  IMAD.MOV R4, RZ, RZ, -R2 ;  /* 0x000000ffff047224 */ /* 0x000fc800078e0a02 */
[----:B------:R-:W-:-:S07]  /*4430*/  IMAD R25, R4, UR6, R25 ;  /* 0x0000000604197c24 */ /* 0x000fce000f8e0219 */
.L_x_42:
[----:B------:R-:W-:Y:S05]  /*4440*/  BSYNC.RECONVERGENT B1 ;  /* 0x0000000000017941 */ /* 0x000fea0003800200 */
.L_x_40:
[----:B------:R-:W-:Y:S01]  /*4450*/  IABS R12, R0 ;  /* 0x00000000000c7213 */ /* 0x000fe20000000000 */
[----:B------:R-:W-:Y:S01]  /*4460*/  HFMA2 R6, -RZ, RZ, 0, 0 ;  /* 0x00000000ff067431 */ /* 0x000fe200000001ff */
[----:B------:R-:W-:Y:S02]  /*4470*/  IABS R11, R25 ;  /* 0x00000019000b7213 */ /* 0x000fe40000000000 */
[----:B------:R-:W0:Y:S08]  /*4480*/  I2F.RP R9, R12 ;  /* 0x0000000c00097306 */ /* 0x000e300000209400 */
[----:B0-----:R-:W0:Y:S02]  /*4490*/  MUFU.RCP R9, R9 ;  /* 0x0000000900097308 */ /* 0x001e240000001000 */
[----:B0-----:R-:W-:-:S06]  /*44a0*/  IADD3 R7, PT, PT, R9, 0xffffffe, RZ ;  /* 0x0ffffffe09077810 */ /* 0x001fcc0007ffe0ff */
[----:B------:R-:W0:Y:S02]  /*44b0*/  F2I.FTZ.U32.TRUNC.NTZ R7, R7 ;  /* 0x0000000700077305 */ /* 0x000e24000021f000 */
[----:B0-----:R-:W-:-:S04]  /*44c0*/  IMAD.MOV R3, RZ, RZ, -R7 ;  /* 0x000000ffff037224 */ /* 0x001fc800078e0a07 */
[----:B------:R-:W-:-:S04]  /*44d0*/  IMAD R3, R3, R12, RZ ;  /* 0x0000000c03037224 */ /* 0x000fc800078e02ff */
[----:B------:R-:W-:Y:S01]  /*44e0*/  IMAD.HI.U32 R4, R7, R3, R6 ;  /* 0x0000000307047227 */ /* 0x000fe200078e0006 */
[----:B------:R-:W-:-:S03]  /*44f0*/  SHF.R.S32.HI R7, RZ, 0x1f, R2 ;  /* 0x0000001fff077819 */ /* 0x000fc60000011402 */
[----:B------:R-:W-:Y:S01]  /*4500*/  IMAD.MOV.U32 R3, RZ, RZ, R11 ;  /* 0x000000ffff037224 */ /* 0x000fe200078e000b */
[----:B------:R-:W-:Y:S01]  /*4510*/  MOV R11, RZ ;  /* 0x000000ff000b7202 */ /* 0x000fe20000000f00 */
[----:B------:R-:W-:Y:S02]  /*4520*/  IMAD R7, R7, UR32, RZ ;  /* 0x0000002007077c24 */ /* 0x000fe4000f8e02ff */
[----:B------:R-:W-:-:S05]  /*4530*/  IMAD.HI.U32 R4, R4, R3, RZ ;  /* 0x0000000304047227 */ /* 0x000fca00078e00ff */
[----:B------:R-:W-:-:S05]  /*4540*/  IADD3 R6, PT, PT, -R4, RZ, RZ ;  /* 0x000000ff04067210 */ /* 0x000fca0007ffe1ff */
[----:B------:R-:W-:-:S05]  /*4550*/  IMAD R3, R12, R6, R3 ;  /* 0x000000060c037224 */ /* 0x000fca00078e0203 */
[----:B------:R-:W-:-:S13]  /*4560*/  ISETP.GT.U32.AND P1, PT, R12, R3, PT ;  /* 0x000000030c00720c */ /* 0x000fda0003f24070 */
[----:B------:R-:W-:Y:S01]  /*4570*/  @!P1 IMAD.IADD R3, R3, 0x1, -R12 ;  /* 0x0000000103039824 */ /* 0x000fe200078e0a0c */
[----:B------:R-:W-:Y:S02]  /*4580*/  @!P1 IADD3 R4, PT, PT, R4, 0x1, RZ ;  /* 0x0000000104049810 */ /* 0x000fe40007ffe0ff */
[----:B------:R-:W-:Y:S02]  /*4590*/  ISETP.NE.AND P1, PT, R0, RZ, PT ;  /* 0x000000ff0000720c */ /* 0x000fe40003f25270 */
[----:B------:R-:W-:Y:S02]  /*45a0*/  ISETP.GE.U32.AND P0, PT, R3, R12, PT ;  /* 0x0000000c0300720c */ /* 0x000fe40003f06070 */
[----:B------:R-:W-:-:S04]  /*45b0*/  LOP3.LUT R3, R25, R0, RZ, 0x3c, !PT ;  /* 0x0000000019037212 */ /* 0x000fc800078e3cff */
[----:B------:R-:W-:Y:S01]  /*45c0*/  ISETP.GE.AND P2, PT, R3, RZ, PT ;  /* 0x000000ff0300720c */ /* 0x000fe20003f46270 */
[----:B------:R-:W-:-:S04]  /*45d0*/  IMAD.WIDE.U32 R2, R2, UR32, R10 ;  /* 0x0000002002027c25 */ /* 0x000fc8000f8e000a */
[----:B------:R-:W-:Y:S02]  /*45e0*/  IMAD.IADD R3, R3, 0x1, R7 ;  /* 0x0000000103037824 */ /* 0x000fe400078e0207 */
[----:B------:R-:W-:Y:S02]  /*45f0*/  @P0 VIADD R4, R4, 0x1 ;  /* 0x0000000104040836 */ /* 0x000fe40000000000 */
[----:B------:R-:W-:Y:S02]  /*4600*/  IMAD R3, R3, UR7, RZ ;  /* 0x0000000703037c24 */ /* 0x000fe4000f8e02ff */
[----:B------:R-:W-:Y:S02]  /*4610*/  IMAD.MOV.U32 R6, RZ, RZ, R4 ;  /* 0x000000ffff067224 */ /* 0x000fe400078e0004 */
[----:B------:R-:W-:-:S03]  /*4620*/  IMAD R9, R2, UR25, R3 ;  /* 0x0000001902097c24 */ /* 0x000fc6000f8e0203 */
[----:B------:R-:W-:Y:S02]  /*4630*/  @!P2 IADD3 R6, PT, PT, -R6, RZ, RZ ;  /* 0x000000ff0606a210 */ /* 0x000fe40007ffe1ff */
        /* <DEDUP_REMOVED lines=22> */
[----:B------:R-:W-:-:S04]  /*47a0*/  IADD3 R25, P0, PT, R21, 0x200, RZ ;  /* 0x0000020015197810 */ /* 0x000fc80007f1e0ff */
[----:B0-----:R-:W-:Y:S01]  /*47b0*/  IADD3.X R3, PT, PT, RZ, R8, RZ, P0, !PT ;  /* 0x00000008ff037210 */ /* 0x001fe200007fe4ff */
        /* <DEDUP_REMOVED lines=11> */
[----:B0-----:R-:W-:Y:S01]  /*4870*/  IADD3 R9, PT, PT, RZ, -UR6, RZ ;  /* 0x80000006ff097c10 */ /* 0x001fe2000fffe0ff */
[----:B------:R-:W-:Y:S01]  /*4880*/  IMAD.MOV.U32 R2, RZ, RZ, RZ ;  /* 0x000000ffff027224 */ /* 0x000fe200078e00ff */
[----:B------:R-:W-:-:S05]  /*4890*/  ISETP.NE.U32.AND P2, PT, RZ, UR6, PT ;  /* 0x00000006ff007c0c */ /* 0x000fca000bf45070 */
[----:B-1----:R-:W0:Y:S02]  /*48a0*/  MUFU.RCP R6, R6 ;  /* 0x0000000600067308 */ /* 0x002e240000001000 */
        /* <DEDUP_REMOVED lines=16> */
.L_x_44:
[----:B------:R-:W-:Y:S01]  /*49b0*/  IMAD.MOV.U32 R2, RZ, RZ, R3 ;  /* 0x000000ffff027224 */ /* 0x000fe200078e0003 */
[----:B------:R-:W-:Y:S01]  /*49c0*/  MOV R20, UR6 ;  /* 0x0000000600147c02 */ /* 0x000fe20008000f00 */
[----:B------:R-:W-:Y:S01]  /*49d0*/  IMAD.U32 R19, RZ, RZ, UR4 ;  /* 0x00000004ff137e24 */ /* 0x000fe2000f8e00ff */
[----:B0-----:R-:W-:-:S07]  /*49e0*/  MOV R12, 0x4a00 ;  /* 0x00004a00000c7802 */ /* 0x001fce0000000f00 */
[----:B------:R-:W-:Y:S05]  /*49f0*/  CALL.REL.NOINC `($__internal_0_$__cuda_sm20_div_s64) ;  /* 0x00000008008c7944 */ /* 0x000fea0003c00000 */
[----:B------:R-:W-:-:S05]  /*4a00*/  IADD3 R4, PT, PT, -R2, RZ, RZ ;  /* 0x000000ff02047210 */ /* 0x000fca0007ffe1ff */
[----:B------:R-:W-:-:S07]  /*4a10*/  IMAD R25, R4, UR6, R25 ;  /* 0x0000000604197c24 */ /* 0x000fce000f8e0219 */
.L_x_45:
[----:B------:R-:W-:Y:S05]  /*4a20*/  BSYNC.RECONVERGENT B1 ;  /* 0x0000000000017941 */ /* 0x000fea0003800200 */
.L_x_43:
[----:B------:R-:W-:Y:S01]  /*4a30*/  IABS R12, R0 ;  /* 0x00000000000c7213 */ /* 0x000fe20000000000 */
[----:B------:R-:W-:Y:S01]  /*4a40*/  IMAD.MOV.U32 R6, RZ, RZ, RZ ;  /* 0x000000ffff067224 */ /* 0x000fe200078e00ff */
[----:B------:R-:W-:Y:S02]  /*4a50*/  IABS R11, R25 ;  /* 0x00000019000b7213 */ /* 0x000fe40000000000 */
[----:B------:R-:W0:Y:S08]  /*4a60*/  I2F.RP R9, R12 ;  /* 0x0000000c00097306 */ /* 0x000e300000209400 */
[----:B0-----:R-:W0:Y:S02]  /*4a70*/  MUFU.RCP R9, R9 ;  /* 0x0000000900097308 */ /* 0x001e240000001000 */
[----:B0-----:R-:W-:-:S06]  /*4a80*/  VIADD R7, R9, 0xffffffe ;  /* 0x0ffffffe09077836 */ /* 0x001fcc0000000000 */
[----:B------:R-:W0:Y:S02]  /*4a90*/  F2I.FTZ.U32.TRUNC.NTZ R7, R7 ;  /* 0x0000000700077305 */ /* 0x000e24000021f000 */
[----:B0-----:R-:W-:-:S05]  /*4aa0*/  IADD3 R3, PT, PT, RZ, -R7, RZ ;  /* 0x80000007ff037210 */ /* 0x001fca0007ffe0ff */
[----:B------:R-:W-:-:S04]  /*4ab0*/  IMAD R3, R3, R12, RZ ;  /* 0x0000000c03037224 */ /* 0x000fc800078e02ff */
[----:B------:R-:W-:Y:S01]  /*4ac0*/  IMAD.HI.U32 R4, R7, R3, R6 ;  /* 0x0000000307047227 */ /* 0x000fe200078e0006 */
[----:B------:R-:W-:Y:S02]  /*4ad0*/  MOV R3, R11 ;  /* 0x0000000b00037202 */ /* 0x000fe40000000f00 */
[----:B------:R-:W-:Y:S01]  /*4ae0*/  SHF.R.S32.HI R7, RZ, 0x1f, R2 ;  /* 0x0000001fff077819 */ /* 0x000fe20000011402 */
[----:B------:R-:W-:Y:S02]  /*4af0*/  IMAD.MOV.U32 R11, RZ, RZ, RZ ;  /* 0x000000ffff0b7224 */ /* 0x000fe400078e00ff */
[----:B------:R-:W-:-:S04]  /*4b00*/  IMAD.HI.U32 R4, R4, R3, RZ ;  /* 0x0000000304047227 */ /* 0x000fc800078e00ff */
[----:B------:R-:W-:Y:S02]  /*4b10*/  IMAD.MOV R6, RZ, RZ, -R4 ;  /* 0x000000ffff067224 */ /* 0x000fe400078e0a04 */
[----:B------:R-:W-:Y:S02]  /*4b20*/  IMAD R7, R7, UR32, RZ ;  /* 0x0000002007077c24 */ /* 0x000fe4000f8e02ff */
        /* <DEDUP_REMOVED lines=8> */
[----:B------:R-:W-:-:S05]  /*4bb0*/  IMAD.WIDE.U32 R2, R2, UR32, R10 ;  /* 0x0000002002027c25 */ /* 0x000fca000f8e000a */
[----:B------:R-:W-:Y:S02]  /*4bc0*/  IADD3 R3, PT, PT, R3, R7, RZ ;  /* 0x0000000703037210 */ /* 0x000fe40007ffe0ff */
[----:B------:R-:W-:-:S03]  /*4bd0*/  @P0 IADD3 R4, PT, PT, R4, 0x1, RZ ;  /* 0x0000000104040810 */ /* 0x000fc60007ffe0ff */
[----:B------:R-:W-:Y:S01]  /*4be0*/  IMAD R3, R3, UR7, RZ ;  /* 0x0000000703037c24 */ /* 0x000fe2000f8e02ff */
[----:B------:R-:W-:-:S03]  /*4bf0*/  MOV R6, R4 ;  /* 0x0000000400067202 */ /* 0x000fc60000000f00 */
[----:B------:R-:W-:Y:S02]  /*4c00*/  IMAD R9, R2, UR25, R3 ;  /* 0x0000001902097c24 */ /* 0x000fe4000f8e0203 */
[----:B------:R-:W-:Y:S01]  /*4c10*/  @!P2 IMAD.MOV R6, RZ, RZ, -R6 ;  /* 0x000000ffff06a224 */ /* 0x000fe200078e0a06 */
[----:B------:R-:W-:-:S04]  /*4c20*/  @!P1 LOP3.LUT R6, RZ, R0, RZ, 0x33, !PT ;  /* 0x00000000ff069212 */ /* 0x000fc800078e33ff */
        /* <DEDUP_REMOVED lines=54> */
.L_x_47:
[----:B------:R-:W-:Y:S01]  /*4f90*/  MOV R2, R3 ;  /* 0x0000000300027202 */ /* 0x000fe20000000f00 */
[----:B------:R-:W-:Y:S01]  /*4fa0*/  IMAD.U32 R20, RZ, RZ, UR6 ;  /* 0x00000006ff147e24 */ /* 0x000fe2000f8e00ff */
[----:B------:R-:W-:Y:S02]  /*4fb0*/  MOV R19, UR4 ;  /* 0x0000000400137c02 */ /* 0x000fe40008000f00 */
[----:B0-----:R-:W-:-:S07]  /*4fc0*/  MOV R12, 0x4fe0 ;  /* 0x00004fe0000c7802 */ /* 0x001fce0000000f00 */
[----:B------:R-:W-:Y:S05]  /*4fd0*/  CALL.REL.NOINC `($__internal_0_$__cuda_sm20_div_s64) ;  /* 0x0000000400147944 */ /* 0x000fea0003c00000 */
[----:B------:R-:W-:-:S04]  /*4fe0*/  IMAD.MOV R4, RZ, RZ, -R2 ;  /* 0x000000ffff047224 */ /* 0x000fc800078e0a02 */
[----:B------:R-:W-:-:S07]  /*4ff0*/  IMAD R25, R4, UR6, R25 ;  /* 0x0000000604197c24 */ /* 0x000fce000f8e0219 */
.L_x_48:
[----:B------:R-:W-:Y:S05]  /*5000*/  BSYNC.RECONVERGENT B1 ;  /* 0x0000000000017941 */ /* 0x000fea0003800200 */
.L_x_46:
        /* <DEDUP_REMOVED lines=50> */
[----:B------:R-:W-:-:S04]  /*5330*/  IADD3 R12, P0, PT, R12, UR30, RZ ;  /* 0x0000001e0c0c7c10 */ /* 0x000fc8000ff1e0ff */
[----:B------:R-:W-:Y:S02]  /*5340*/  IADD3.X R13, PT, PT, R13, UR31, RZ, P0, !PT ;  /* 0x0000001f0d0d7c10 */ /* 0x000fe400087fe4ff */
[----:B------:R-:W-:-:S04]  /*5350*/  IADD3 R21, P0, PT, R21, 0x400, RZ ;  /* 0x0000040015157810 */ /* 0x000fc80007f1e0ff */
[----:B------:R-:W-:Y:S02]  /*5360*/  IADD3.X R8, PT, PT, RZ, R8, RZ, P0, !PT ;  /* 0x00000008ff087210 */ /* 0x000fe400007fe4ff */
[----:B------:R-:W-:-:S04]  /*5370*/  ISETP.GE.U32.AND P0, PT, R21, UR10, PT ;  /* 0x0000000a15007c0c */ /* 0x000fc8000bf06070 */
[----:B------:R-:W-:Y:S01]  /*5380*/  ISETP.GE.AND.EX P0, PT, R8, UR5, PT, P0 ;  /* 0x0000000508007c0c */ /* 0x000fe2000bf06300 */
[----:B--2---:R-:W-:Y:S01]  /*5390*/  FADD R9, R2, -UR20 ;  /* 0x8000001402097e21 */ /* 0x004fe20008000000 */
[----:B---3--:R-:W-:-:S03]  /*53a0*/  FMUL R4, R6, UR22 ;  /* 0x0000001606047c20 */ /* 0x008fc60008400000 */
[----:B------:R-:W-:Y:S01]  /*53b0*/  FMUL R9, R9, UR21 ;  /* 0x0000001509097c20 */ /* 0x000fe20008400000 */
[----:B------:R-:W-:-:S04]  /*53c0*/  FFMA R11, R4, UR23, -R23 ;  /* 0x00000017040b7c23 */ /* 0x000fc80008000817 */
[----:B------:R-:W-:-:S04]  /*53d0*/  FFMA R4, -R22, R9, R11 ;  /* 0x0000000916047223 */ /* 0x000fc8000000010b */
[----:B------:R-:W-:-:S05]  /*53e0*/  FMUL R9, R5, R4 ;  /* 0x0000000405097220 */ /* 0x000fca0000400000 */
[----:B------:R0:W-:Y:S01]  /*53f0*/  STG.E desc[UR8][R12.64], R9 ;  /* 0x000000090c007986 */ /* 0x0001e2000c101908 */
[----:B------:R-:W-:Y:S05]  /*5400*/  @!P0 BRA `(.L_x_49) ;  /* 0xffffffe8000c8947 */ /* 0x000fea000383ffff */
[----:B------:R-:W-:Y:S05]  /*5410*/  BSYNC.RECONVERGENT B0 ;  /* 0x0000000000007941 */ /* 0x000fea0003800200 */
.L_x_36:
[----:B------:R-:W-:Y:S05]  /*5420*/  EXIT ;  /* 0x000000000000794d */ /* 0x000fea0003800000 */
        .weak           $__internal_0_$__cuda_sm20_div_s64
        .type           $__internal_0_$__cuda_sm20_div_s64,@function
        .size           $__internal_0_$__cuda_sm20_div_s64,($__internal_1_$__cuda_sm20_rcp_rn_f32_slowpath - $__internal_0_$__cuda_sm20_div_s64)
$__internal_0_$__cuda_sm20_div_s64:
[-C--:B------:R-:W-:Y:S02]  /*5430*/  IADD3 R15, P1, PT, RZ, -R20.reuse, RZ ;  /* 0x80000014ff0f7210 */ /* 0x080fe40007f3e0ff */
[----:B------:R-:W-:Y:S02]  /*5440*/  ISETP.GE.AND P0, PT, R19, RZ, PT ;  /* 0x000000ff1300720c */ /* 0x000fe40003f06270 */
[----:B------:R-:W-:Y:S01]  /*5450*/  ISETP.GE.AND P3, PT, R2, RZ, PT ;  /* 0x000000ff0200720c */ /* 0x000fe20003f66270 */
[----:B------:R-:W-:Y:S01]  /*5460*/  IMAD.X R16, RZ, RZ, ~R19, P1 ;  /* 0x000000ffff107224 */ /* 0x000fe200008e0e13 */
[----:B------:R-:W-:-:S04]  /*5470*/  SEL R14, R15, R20, !P0 ;  /* 0x000000140f0e7207 */ /* 0x000fc80004000000 */
[----:B------:R-:W-:-:S04]  /*5480*/  SEL R15, R16, R19, !P0 ;  /* 0x00000013100f7207 */ /* 0x000fc80004000000 */
[----:B------:R-:W0:Y:S08]  /*5490*/  I2F.U64.RP R11, R14 ;  /* 0x0000000e000b7312 */ /* 0x000e300000309000 */
[----:B0-----:R0:W1:Y:S02]  /*54a0*/  MUFU.RCP R16, R11 ;  /* 0x0000000b00107308 */ /* 0x0010640000001000 */
[----:B0-----:R-:W-:-:S04]  /*54b0*/  IADD3 R11, P4, PT, RZ, -R25, RZ ;  /* 0x80000019ff0b7210 */ /* 0x001fc80007f9e0ff */
[----:B------:R-:W-:Y:S02]  /*54c0*/  SEL R11, R11, R25, !P3 ;  /* 0x000000190b0b7207 */ /* 0x000fe40005800000 */
[----:B-1----:R-:W-:-:S06]  /*54d0*/  IADD3 R16, PT, PT, R16, 0x1ffffffe, RZ ;  /* 0x1ffffffe10107810 */ /* 0x002fcc0007ffe0ff */
[----:B------:R-:W0:Y:S02]  /*54e0*/  F2I.U64.TRUNC R16, R16 ;  /* 0x0000001000107311 */ /* 0x000e24000020d800 */
[----:B0-----:R-:W-:Y:S01]  /*54f0*/  IMAD.WIDE.U32 R26, R16, R14, RZ ;  /* 0x0000000e101a7225 */ /* 0x001fe200078e00ff */
[----:B------:R-:W-:-:S03]  /*5500*/  MOV R29, R16 ;  /* 0x00000010001d7202 */ /* 0x000fc60000000f00 */
[----:B------:R-:W-:Y:S01]  /*5510*/  IMAD R9, R16, R15, R27 ;  /* 0x0000000f10097224 */ /* 0x000fe200078e021b */
[----:B------:R-:W-:-:S03]  /*5520*/  IADD3 R27, P0, PT, RZ, -R26, RZ ;  /* 0x8000001aff1b7210 */ /* 0x000fc60007f1e0ff */
[----:B------:R-:W-:Y:S02]  /*5530*/  IMAD R9, R17, R14, R9 ;  /* 0x0000000e11097224 */ /* 0x000fe400078e0209 */
[----:B------:R-:W-:-:S04]  /*5540*/  IMAD.HI.U32 R28, R16, R27, RZ ;  /* 0x0000001b101c7227 */ /* 0x000fc800078e00ff */
[----:B------:R-:W-:-:S04]  /*5550*/  IMAD.X R9, RZ, RZ, ~R9, P0 ;  /* 0x000000ffff097224 */ /* 0x000fc800000e0e09 */
[----:B------:R-:W-:-:S04]  /*5560*/  IMAD.WIDE.U32 R28, P0, R16, R9, R28 ;  /* 0x00000009101c7225 */ /* 0x000fc8000780001c */
[C---:B------:R-:W-:Y:S02]  /*5570*/  IMAD R26, R17.reuse, R9, RZ ;  /* 0x00000009111a7224 */ /* 0x040fe400078e02ff */
[----:B------:R-:W-:-:S04]  /*5580*/  IMAD.HI.U32 R27, P1, R17, R27, R28 ;  /* 0x0000001b111b7227 */ /* 0x000fc8000782001c */
[----:B------:R-:W-:Y:S01]  /*5590*/  IMAD.HI.U32 R9, R17, R9, RZ ;  /* 0x0000000911097227 */ /* 0x000fe200078e00ff */
[----:B------:R-:W-:-:S03]  /*55a0*/  IADD3 R27, P2, PT, R26, R27, RZ ;  /* 0x0000001b1a1b7210 */ /* 0x000fc60007f5e0ff */
[----:B------:R-:W-:Y:S02]  /*55b0*/  IMAD.X R9, R9, 0x1, R17, P0 ;  /* 0x0000000109097824 */ /* 0x000fe400000e0611 */
[----:B------:R-:W-:-:S03]  /*55c0*/  IMAD.WIDE.U32 R16, R27, R14, RZ ;  /* 0x0000000e1b107225 */ /* 0x000fc600078e00ff */
[----:B------:R-:W-:Y:S01]  /*55d0*/  IADD3.X R9, PT, PT, RZ, RZ, R9, P2, P1 ;  /* 0x000000ffff097210 */ /* 0x000fe200017e2409 */
[----:B------:R-:W-:Y:S01]  /*55e0*/  IMAD R18, R27, R15, R17 ;  /* 0x0000000f1b127224 */ /* 0x000fe200078e0211 */
[----:B------:R-:W-:Y:S01]  /*55f0*/  IADD3 R16, P0, PT, RZ, -R16, RZ ;  /* 0x80000010ff107210 */ /* 0x000fe20007f1e0ff */
[----:B------:R-:W-:Y:S02]  /*5600*/  IMAD.X R17, RZ, RZ, ~R2, P4 ;  /* 0x000000ffff117224 */ /* 0x000fe400020e0e02 */
[----:B------:R-:W-:Y:S02]  /*5610*/  IMAD R18, R9, R14, R18 ;  /* 0x0000000e09127224 */ /* 0x000fe400078e0212 */
[----:B------:R-:W-:Y:S01]  /*5620*/  IMAD.HI.U32 R26, R27, R16, RZ ;  /* 0x000000101b1a7227 */ /* 0x000fe200078e00ff */
[----:B------:R-:W-:Y:S02]  /*5630*/  SEL R24, R17, R2, !P3 ;  /* 0x0000000211187207 */ /* 0x000fe40005800000 */
[----:B------:R-:W-:Y:S01]  /*5640*/  IADD3.X R18, PT, PT, RZ, ~R18, RZ, P0, !PT ;  /* 0x80000012ff127210 */ /* 0x000fe200007fe4ff */
[----:B------:R-:W-:Y:S01]  /*5650*/  IMAD.MOV.U32 R17, RZ, RZ, RZ ;  /* 0x000000ffff117224 */ /* 0x000fe200078e00ff */
[----:B------:R-:W-:-:S03]  /*5660*/  LOP3.LUT R2, R19, R2, RZ, 0x3c, !PT ;  /* 0x0000000213027212 */ /* 0x000fc600078e3cff */
[----:B------:R-:W-:-:S04]  /*5670*/  IMAD.WIDE.U32 R26, P0, R27, R18, R26 ;  /* 0x000000121b1a7225 */ /* 0x000fc8000780001a */
[C---:B------:R-:W-:Y:S02]  /*5680*/  IMAD R13, R9.reuse, R18, RZ ;  /* 0x00000012090d7224 */ /* 0x040fe400078e02ff */
[----:B------:R-:W-:-:S04]  /*5690*/  IMAD.HI.U32 R16, P1, R9, R16, R26 ;  /* 0x0000001009107227 */ /* 0x000fc8000782001a */
[----:B------:R-:W-:Y:S01]  /*56a0*/  IMAD.HI.U32 R18, R9, R18, RZ ;  /* 0x0000001209127227 */ /* 0x000fe200078e00ff */
[----:B------:R-:W-:-:S04]  /*56b0*/  IADD3 R13, P2, PT, R13, R16, RZ ;  /* 0x000000100d0d7210 */ /* 0x000fc80007f5e0ff */
[----:B------:R-:W-:Y:S01]  /*56c0*/  IADD3.X R18, PT, PT, R18, R9, RZ, P0, !PT ;  /* 0x0000000912127210 */ /* 0x000fe200007fe4ff */
[----:B------:R-:W-:-:S04]  /*56d0*/  IMAD.HI.U32 R16, R13, R11, RZ ;  /* 0x0000000b0d107227 */ /* 0x000fc800078e00ff */
[----:B------:R-:W-:Y:S01]  /*56e0*/  IMAD.WIDE.U32 R16, R13, R24, R16 ;  /* 0x000000180d107225 */ /* 0x000fe200078e0010 */
[----:B------:R-:W-:-:S05]  /*56f0*/  IADD3.X R13, PT, PT, RZ, RZ, R18, P2, P1 ;  /* 0x000000ffff0d7210 */ /* 0x000fca00017e2412 */
[----:B------:R-:W-:-:S04]  /*5700*/  IMAD.HI.U32 R16, P0, R13, R11, R16 ;  /* 0x0000000b0d107227 */ /* 0x000fc80007800010 */
[CC--:B------:R-:W-:Y:S02]  /*5710*/  IMAD R17, R13.reuse, R24.reuse, RZ ;  /* 0x000000180d117224 */ /* 0x0c0fe400078e02ff */
[----:B------:R-:W-:-:S03]  /*5720*/  IMAD.HI.U32 R13, R13, R24, RZ ;  /* 0x000000180d0d7227 */ /* 0x000fc600078e00ff */
[----:B------:R-:W-:Y:S02]  /*5730*/  IADD3 R17, P1, PT, R17, R16, RZ ;  /* 0x0000001011117210 */ /* 0x000fe40007f3e0ff */
[----:B------:R-:W-:-:S03]  /*5740*/  IADD3.X R13, PT, PT, R13, RZ, RZ, P0, !PT ;  /* 0x000000ff0d0d7210 */ /* 0x000fc600007fe4ff */
[----:B------:R-:W-:-:S04]  /*5750*/  IMAD.WIDE.U32 R26, R17, R14, RZ ;  /* 0x0000000e111a7225 */ /* 0x000fc800078e00ff */
[----:B------:R-:W-:Y:S01]  /*5760*/  IMAD.X R13, RZ, RZ, R13, P1 ;  /* 0x000000ffff0d7224 */ /* 0x000fe200008e060d */
[----:B------:R-:W-:Y:S01]  /*5770*/  IADD3 R11, P1, PT, -R26, R11, RZ ;  /* 0x0000000b1a0b7210 */ /* 0x000fe20007f3e1ff */
[----:B------:R-:W-:-:S03]  /*5780*/  IMAD R9, R17, R15, R27 ;  /* 0x0000000f11097224 */ /* 0x000fc600078e021b */
[-C--:B------:R-:W-:Y:S01]  /*5790*/  ISETP.GE.U32.AND P0, PT, R11, R14.reuse, PT ;  /* 0x0000000e0b00720c */ /* 0x080fe20003f06070 */
[----:B------:R-:W-:Y:S02]  /*57a0*/  IMAD R9, R13, R14, R9 ;  /* 0x0000000e0d097224 */ /* 0x000fe400078e0209 */
[----:B------:R-:W-:-:S03]  /*57b0*/  IMAD.MOV.U32 R13, RZ, RZ, 0x0 ;  /* 0x00000000ff0d7424 */ /* 0x000fc600078e00ff */
[----:B------:R-:W-:Y:S02]  /*57c0*/  IADD3.X R9, PT, PT, ~R9, R24, RZ, P1, !PT ;  /* 0x0000001809097210 */ /* 0x000fe40000ffe5ff */
[----:B------:R-:W-:Y:S02]  /*57d0*/  IADD3 R18, P1, PT, R11, -R14, RZ ;  /* 0x8000000e0b127210 */ /* 0x000fe40007f3e0ff */
[----:B------:R-:W-:-:S03]  /*57e0*/  ISETP.GE.U32.AND.EX P0, PT, R9, R15, PT, P0 ;  /* 0x0000000f0900720c */ /* 0x000fc60003f06100 */
[----:B------:R-:W-:Y:S01]  /*57f0*/  IMAD.X R16, R9, 0x1, ~R15, P1 ;  /* 0x0000000109107824 */ /* 0x000fe200008e0e0f */
[----:B------:R-:W-:Y:S02]  /*5800*/  SEL R11, R18, R11, P0 ;  /* 0x0000000b120b7207 */ /* 0x000fe40000000000 */
[----:B------:R-:W-:Y:S02]  /*5810*/  IADD3 R18, PT, PT, R17, 0x1, RZ ;  /* 0x0000000111127810 */ /* 0x000fe40007ffe0ff */
[----:B------:R-:W-:Y:S02]  /*5820*/  SEL R9, R16, R9, P0 ;  /* 0x0000000910097207 */ /* 0x000fe40000000000 */
[----:B------:R-:W-:Y:S02]  /*5830*/  SEL R18, R18, R17, P0 ;  /* 0x0000001112127207 */ /* 0x000fe40000000000 */
[----:B------:R-:W-:Y:S02]  /*5840*/  ISETP.GE.U32.AND P0, PT, R11, R14, PT ;  /* 0x0000000e0b00720c */ /* 0x000fe40003f06070 */
[----:B------:R-:W-:Y:S01]  /*5850*/  ISETP.GE.AND P1, PT, R2, RZ, PT ;  /* 0x000000ff0200720c */ /* 0x000fe20003f26270 */
[----:B------:R-:W-:Y:S01]  /*5860*/  VIADD R11, R18, 0x1 ;  /* 0x00000001120b7836 */ /* 0x000fe20000000000 */
[----:B------:R-:W-:-:S04]  /*5870*/  ISETP.GE.U32.AND.EX P0, PT, R9, R15, PT, P0 ;  /* 0x0000000f0900720c */ /* 0x000fc80003f06100 */
[----:B------:R-:W-:Y:S02]  /*5880*/  SEL R11, R11, R18, P0 ;  /* 0x000000120b0b7207 */ /* 0x000fe40000000000 */
[----:B------:R-:W-:Y:S02]  /*5890*/  ISETP.NE.U32.AND P0, PT, R20, RZ, PT ;  /* 0x000000ff1400720c */ /* 0x000fe40003f05070 */
[-C--:B------:R-:W-:Y:S02]  /*58a0*/  IADD3 R2, PT, PT, RZ, -R11.reuse, RZ ;  /* 0x8000000bff027210 */ /* 0x080fe40007ffe0ff */
[----:B------:R-:W-:Y:S02]  /*58b0*/  ISETP.NE.AND.EX P0, PT, R19, RZ, PT, P0 ;  /* 0x000000ff1300720c */ /* 0x000fe40003f05300 */
[----:B------:R-:W-:-:S04]  /*58c0*/  SEL R2, R2, R11, !P1 ;  /* 0x0000000b02027207 */ /* 0x000fc80004800000 */
[----:B------:R-:W-:Y:S01]  /*58d0*/  SEL R2, R2, 0xffffffff, P0 ;  /* 0xffffffff02027807 */ /* 0x000fe20000000000 */
[----:B------:R-:W-:Y:S06]  /*58e0*/  RET.REL.NODEC R12 `(_ZN36_GLOBAL__N__14e552c2_4_k_cu_db92b4fc16bn_bwd_dx_kernelILb0ELi256EEEvPKfS2_S2_S2_S2_Pfiiiib) ;  /* 0xffffffa40cc47950 */ /* 0x000fec0003c3ffff */
        .weak           $__internal_1_$__cuda_sm20_rcp_rn_f32_slowpath
        .type           $__internal_1_$__cuda_sm20_rcp_rn_f32_slowpath,@function
        .size           $__internal_1_$__cuda_sm20_rcp_rn_f32_slowpath,(.L_x_336 - $__internal_1_$__cuda_sm20_rcp_rn_f32_slowpath)
$__internal_1_$__cuda_sm20_rcp_rn_f32_slowpath:
[----:B------:R-:W-:Y:S02]  /*58f0*/  USHF.L.U32 UR4, UR23, 0x1, URZ ;  /* 0x0000000117047899 */ /* 0x000fe400080006ff */
[----:B------:R-:W-:Y:S02]  /*5900*/  MOV R0, UR23 ;  /* 0x0000001700007c02 */ /* 0x000fe40008000f00 */
[----:B------:R-:W-:-:S04]  /*5910*/  USHF.R.U32.HI UR4, URZ, 0x18, UR4 ;  /* 0x00000018ff047899 */ /* 0x000fc80008011604 */
[----:B------:R-:W-:-:S09]  /*5920*/  UISETP.NE.U32.AND UP0, UPT, UR4, URZ, UPT ;  /* 0x000000ff0400728c */ /* 0x000fd2000bf05070 */
[----:B------:R-:W-:Y:S05]  /*5930*/  BRA.U UP0, `(.L_x_50) ;  /* 0x00000001002c7547 */ /* 0x000fea000b800000 */
[----:B------:R-:W-:-:S05]  /*5940*/  IMAD.SHL.U32 R3, R0, 0x2, RZ ;  /* 0x0000000200037824 */ /* 0x000fca00078e00ff */
[----:B------:R-:W-:-:S13]  /*5950*/  ISETP.NE.AND P0, PT, R3, RZ, PT ;  /* 0x000000ff0300720c */ /* 0x000fda0003f05270 */
[----:B------:R2:W3:Y:S01]  /*5960*/  @!P0 MUFU.RCP R3, R0 ;  /* 0x0000000000038308 */ /* 0x0004e20000001000 */
[----:B------:R-:W-:Y:S05]  /*5970*/  @!P0 BRA `(.L_x_51) ;  /* 0x0000000000a48947 */ /* 0x000fea0003800000 */
[----:B------:R-:W-:-:S04]  /*5980*/  FFMA R4, R0, 1.84467440737095516160e+19, RZ ;  /* 0x5f80000000047823 */ /* 0x000fc800000000ff */
[----:B---3--:R-:W2:Y:S02]  /*5990*/  MUFU.RCP R3, R4 ;  /* 0x0000000400037308 */ /* 0x008ea40000001000 */
[----:B--2---:R-:W-:-:S04]  /*59a0*/  FFMA R0, R4, R3, -1 ;  /* 0xbf80000004007423 */ /* 0x004fc80000000003 */
[----:B------:R-:W-:-:S04]  /*59b0*/  FADD.FTZ R0, -R0, -RZ ;  /* 0x800000ff00007221 */ /* 0x000fc80000010100 */
[----:B------:R-:W-:-:S04]  /*59c0*/  FFMA R0, R3, R0, R3 ;  /* 0x0000000003007223 */ /* 0x000fc80000000003 */
[----:B------:R-:W-:Y:S01]  /*59d0*/  FFMA R3, R0, 1.84467440737095516160e+19, RZ ;  /* 0x5f80000000037823 */ /* 0x000fe200000000ff */
[----:B------:R-:W-:Y:S06]  /*59e0*/  BRA `(.L_x_51) ;  /* 0x0000000000887947 */ /* 0x000fec0003800000 */
.L_x_50:
[----:B------:R-:W-:-:S04]  /*59f0*/  UIADD3 UR6, UPT, UPT, UR4, -0xfd, URZ ;  /* 0xffffff0304067890 */ /* 0x000fc8000fffe0ff */
[----:B------:R-:W-:-:S09]  /*5a00*/  UISETP.GT.U32.AND UP0, UPT, UR6, 0x1, UPT ;  /* 0x000000010600788c */ /* 0x000fd2000bf04070 */
[----:B------:R-:W-:Y:S05]  /*5a10*/  BRA.U UP0, `(.L_x_52) ;  /* 0x0000000100787547 */ /* 0x000fea000b800000 */
[----:B------:R-:W-:Y:S01]  /*5a20*/  LOP3.LUT R3, R0, 0x7fffff, RZ, 0xc0, !PT ;  /* 0x007fffff00037812 */ /* 0x000fe200078ec0ff */
[----:B------:R-:W-:Y:S01]  /*5a30*/  HFMA2 R7, -RZ, RZ, 0, 1.78813934326171875e-07 ;  /* 0x00000003ff077431 */ /* 0x000fe200000001ff */
[----:B------:R-:W-:Y:S02]  /*5a40*/  UIADD3 UR4, UPT, UPT, UR4, -0xfc, URZ ;  /* 0xffffff0404047890 */ /* 0x000fe4000fffe0ff */
[----:B------:R-:W-:-:S04]  /*5a50*/  LOP3.LUT R3, R3, 0x3f800000, RZ, 0xfc, !PT ;  /* 0x3f80000003037812 */ /* 0x000fc800078efcff */
[----:B------:R-:W0:Y:S01]  /*5a60*/  MUFU.RCP R4, R3 ;  /* 0x0000000300047308 */ /* 0x000e220000001000 */
[----:B------:R-:W-:Y:S01]  /*5a70*/  SHF.L.U32 R7, R7, UR6, RZ ;  /* 0x0000000607077c19 */ /* 0x000fe200080006ff */
[----:B0-----:R-:W-:-:S04]  /*5a80*/  FFMA R5, R3, R4, -1 ;  /* 0xbf80000003057423 */ /* 0x001fc80000000004 */
[----:B------:R-:W-:-:S04]  /*5a90*/  FADD.FTZ R5, -R5, -RZ ;  /* 0x800000ff05057221 */ /* 0x000fc80000010100 */
[CCC-:B------:R-:W-:Y:S01]  /*5aa0*/  FFMA.RM R6, R4.reuse, R5.reuse, R4.reuse ;  /* 0x0000000504067223 */ /* 0x1c0fe20000004004 */
[----:B------:R-:W-:-:S04]  /*5ab0*/  FFMA.RP R5, R4, R5, R4 ;  /* 0x0000000504057223 */ /* 0x000fc80000008004 */
[C---:B------:R-:W-:Y:S02]  /*5ac0*/  LOP3.LUT R4, R6.reuse, 0x7fffff, RZ, 0xc0, !PT ;  /* 0x007fffff06047812 */ /* 0x040fe400078ec0ff */
[----:B------:R-:W-:Y:S02]  /*5ad0*/  FSETP.NEU.FTZ.AND P0, PT, R6, R5, PT ;  /* 0x000000050600720b */ /* 0x000fe40003f1d000 */
[----:B------:R-:W-:Y:S02]  /*5ae0*/  LOP3.LUT R4, R4, 0x800000, RZ, 0xfc, !PT ;  /* 0x0080000004047812 */ /* 0x000fe400078efcff */
[----:B------:R-:W-:Y:S02]  /*5af0*/  SEL R5, RZ, 0xffffffff, !P0 ;  /* 0xffffffffff057807 */ /* 0x000fe40004000000 */
[----:B------:R-:W-:-:S03]  /*5b00*/  LOP3.LUT R7, R7, R4, RZ, 0xc0, !PT ;  /* 0x0000000407077212 */ /* 0x000fc600078ec0ff */
[----:B------:R-:W-:Y:S01]  /*5b10*/  IMAD.MOV R5, RZ, RZ, -R5 ;  /* 0x000000ffff057224 */ /* 0x000fe200078e0a05 */
[----:B------:R-:W-:-:S04]  /*5b20*/  SHF.R.U32.HI R7, RZ, UR6, R7 ;  /* 0x00000006ff077c19 */ /* 0x000fc80008011607 */
[----:B------:R-:W-:Y:S02]  /*5b30*/  LOP3.LUT P1, RZ, R5, UR6, R4, 0xf8, !PT ;  /* 0x0000000605ff7c12 */ /* 0x000fe4000f82f804 */
[C---:B------:R-:W-:Y:S02]  /*5b40*/  LOP3.LUT P0, RZ, R7.reuse, 0x1, RZ, 0xc0, !PT ;  /* 0x0000000107ff7812 */ /* 0x040fe4000780c0ff */
[----:B------:R-:W-:-:S04]  /*5b50*/  LOP3.LUT P2, RZ, R7, 0x2, RZ, 0xc0, !PT ;  /* 0x0000000207ff7812 */ /* 0x000fc8000784c0ff */
[----:B------:R-:W-:Y:S02]  /*5b60*/  PLOP3.LUT P0, PT, P0, P1, P2, 0xe0, 0x0 ;  /* 0x000000000000781c */ /* 0x000fe40000703c20 */
[----:B------:R-:W-:Y:S02]  /*5b70*/  LOP3.LUT P1, RZ, R0, 0x7fffff, RZ, 0xc0, !PT ;  /* 0x007fffff00ff7812 */ /* 0x000fe4000782c0ff */
[----:B------:R-:W-:-:S04]  /*5b80*/  SEL R3, RZ, 0x1, !P0 ;  /* 0x00000001ff037807 */ /* 0x000fc80004000000 */
[----:B------:R-:W-:-:S04]  /*5b90*/  IADD3 R3, PT, PT, -R3, RZ, RZ ;  /* 0x000000ff03037210 */ /* 0x000fc80007ffe1ff */
[----:B------:R-:W-:Y:S02]  /*5ba0*/  ISETP.GE.AND P0, PT, R3, RZ, PT ;  /* 0x000000ff0300720c */ /* 0x000fe40003f06270 */
[----:B------:R-:W-:-:S11]  /*5bb0*/  SHF.R.U32.HI R3, RZ, UR4, R4 ;  /* 0x00000004ff037c19 */ /* 0x000fd60008011604 */
[----:B------:R-:W-:-:S05]  /*5bc0*/  @!P0 VIADD R3, R3, 0x1 ;  /* 0x0000000103038836 */ /* 0x000fca0000000000 */
[----:B------:R-:W-:-:S04]  /*5bd0*/  @!P1 SHF.L.U32 R3, R3, 0x1, RZ ;  /* 0x0000000103039819 */ /* 0x000fc800000006ff */
[----:B------:R-:W-:Y:S01]  /*5be0*/  LOP3.LUT R3, R3, 0x80000000, R0, 0xf8, !PT ;  /* 0x8000000003037812 */ /* 0x000fe200078ef800 */
[----:B------:R-:W-:Y:S06]  /*5bf0*/  BRA `(.L_x_51) ;  /* 0x0000000000047947 */ /* 0x000fec0003800000 */
.L_x_52:
[----:B------:R0:W1:Y:S02]  /*5c00*/  MUFU.RCP R3, R0 ;  /* 0x0000000000037308 */ /* 0x0000640000001000 */
.L_x_51:
[----:B-1-3--:R-:W-:Y:S01]  /*5c10*/  IMAD.MOV.U32 R5, RZ, RZ, R3 ;  /* 0x000000ffff057224 */ /* 0x00afe200078e0003 */
[----:B------:R-:W-:-:S04]  /*5c20*/  MOV R3, 0x0 ;  /* 0x0000000000037802 */ /* 0x000fc80000000f00 */
[----:B0-2---:R-:W-:Y:S05]  /*5c30*/  RET.REL.NODEC R2 `(_ZN36_GLOBAL__N__14e552c2_4_k_cu_db92b4fc16bn_bwd_dx_kernelILb0ELi256EEEvPKfS2_S2_S2_S2_Pfiiiib) ;  /* 0xffffffa002f07950 */ /* 0x005fea0003c3ffff */
.L_x_53:
[----:B------:R-:W-:-:S00]  /*5c40*/  BRA `(.L_x_53) ;  /* 0xfffffffc00fc7947 */ /* 0x000fc0000383ffff */
[----:B------:R-:W-:-:S00]  /*5c50*/  NOP ;  /* 0x0000000000007918 */ /* 0x000fc00000000000 */
        /* <DEDUP_REMOVED lines=10> */
.L_x_336:


//--------------------- .text._ZN36_GLOBAL__N__14e552c2_4_k_cu_db92b4fc16bn_bwd_dx_kernelILb1ELi256EEEvPKfS2_S2_S2_S2_Pfiiiib --------------------------
	.section	.text._ZN36_GLOBAL__N__14e552c2_4_k_cu_db92b4fc16bn_bwd_dx_kernelILb1ELi256EEEvPKfS2_S2_S2_S2_Pfiiiib,"ax",@progbits
	.align	128
.text._ZN36_GLOBAL__N__14e552c2_4_k_cu_db92b4fc16bn_bwd_dx_kernelILb1ELi256EEEvPKfS2_S2_S2_S2_Pfiiiib:
        .type           _ZN36_GLOBAL__N__14e552c2_4_k_cu_db92b4fc16bn_bwd_dx_kernelILb1ELi256EEEvPKfS2_S2_S2_S2_Pfiiiib,@function
        .size           _ZN36_GLOBAL__N__14e552c2_4_k_cu_db92b4fc16bn_bwd_dx_kernelILb1ELi256EEEvPKfS2_S2_S2_S2_Pfiiiib,(.L_x_339 - _ZN36_GLOBAL__N__14e552c2_4_k_cu_db92b4fc16bn_bwd_dx_kernelILb1ELi256EEEvPKfS2_S2_S2_S2_Pfiiiib)
        .other          _ZN36_GLOBAL__N__14e552c2_4_k_cu_db92b4fc16bn_bwd_dx_kernelILb1ELi256EEEvPKfS2_S2_S2_S2_Pfiiiib,@"STO_CUDA_ENTRY STV_DEFAULT"
_ZN36_GLOBAL__N__14e552c2_4_k_cu_db92b4fc16bn_bwd_dx_kernelILb1ELi256EEEvPKfS2_S2_S2_S2_Pfiiiib:
        /* <DEDUP_REMOVED lines=70> */
.L_x_70:
        /* <DEDUP_REMOVED lines=25> */
.L_x_59:
[----:B------:R-:W-:Y:S01]  /*05f0*/  MOV R25, R7 ;  /* 0x0000000700197202 */ /* 0x000fe20000000f00 */
[----:B------:R-:W-:Y:S01]  /*0600*/  IMAD.MOV.U32 R2, RZ, RZ, R6 ;  /* 0x000000ffff027224 */ /* 0x000fe200078e0006 */
[----:B------:R-:W-:-:S07]  /*0610*/  MOV R12, 0x630 ;  /* 0x00000630000c7802 */ /* 0x000fce0000000f00 */
[----:B0-----:R-:W-:Y:S05]  /*0620*/  CALL.REL.NOINC `($__internal_2_$__cuda_sm20_div_s64) ;  /* 0x0000004c00707944 */ /* 0x001fea0003c00000 */
[----:B------:R-:W-:Y:S01]  /*0630*/  IMAD.MOV R11, RZ, RZ, -R2 ;  /* 0x000000ffff0b7224 */ /* 0x000fe200078e0a02 */
[----:B------:R-:W-:-:S03]  /*0640*/  MOV R9, R2 ;  /* 0x0000000200097202 */ /* 0x000fc60000000f00 */
[----:B------:R-:W-:-:S07]  /*0650*/  IMAD R2, R20, R11, R7 ;  /* 0x0000000b14027224 */ /* 0x000fce00078e0207 */
.L_x_60:
[----:B------:R-:W-:Y:S05]  /*0660*/  BSYNC.RECONVERGENT B2 ;  /* 0x0000000000027941 */ /* 0x000fea0003800200 */
.L_x_58:
        /* <DEDUP_REMOVED lines=18> */
[----:B------:R-:W-:-:S04]  /*0790*/  LOP3.LUT R11, R2, R5, RZ, 0x3c, !PT ;  /* 0x00000005020b7212 */ /* 0x000fc800078e3cff */
[----:B------:R-:W-:Y:S02]  /*07a0*/  ISETP.GE.AND P2, PT, R11, RZ, PT ;  /* 0x000000ff0b00720c */ /* 0x000fe40003f46270 */
[----:B------:R-:W-:-:S05]  /*07b0*/  SHF.R.S32.HI R11, RZ, 0x1f, R9 ;  /* 0x0000001fff0b7819 */ /* 0x000fca0000011409 */
[----:B------:R-:W-:Y:S02]  /*07c0*/  @P0 VIADD R13, R13, 0x1 ;  /* 0x000000010d0d0836 */ /* 0x000fe40000000000 */
[----:B------:R-:W-:-:S04]  /*07d0*/  IMAD R12, R11, UR7, RZ ;  /* 0x000000070b0c7c24 */ /* 0x000fc8000f8e02ff */
[----:B------:R-:W-:Y:S01]  /*07e0*/  @!P2 IMAD.MOV R13, RZ, RZ, -R13 ;  /* 0x000000ffff0da224 */ /* 0x000fe200078e0a0d */
[----:B------:R-:W-:Y:S01]  /*07f0*/  @!P1 LOP3.LUT R13, RZ, R5, RZ, 0x33, !PT ;  /* 0x00000005ff0d9212 */ /* 0x000fe200078e33ff */
[----:B------:R-:W-:-:S03]  /*0800*/  IMAD R11, R9, UR25, R12 ;  /* 0x00000019090b7c24 */ /* 0x000fc6000f8e020c */
[--C-:B------:R-:W-:Y:S01]  /*0810*/  SHF.R.S32.HI R15, RZ, 0x1f, R13.reuse ;  /* 0x0000001fff0f7819 */ /* 0x100fe2000001140d */
[----:B------:R-:W-:Y:S01]  /*0820*/  IMAD.MOV.U32 R14, RZ, RZ, R13 ;  /* 0x000000ffff0e7224 */ /* 0x000fe200078e000d */
[----:B------:R-:W-:-:S03]  /*0830*/  IADD3 R16, PT, PT, -R13, RZ, RZ ;  /* 0x000000ff0d107210 */ /* 0x000fc60007ffe1ff */
[----:B------:R-:W-:-:S04]  /*0840*/  IMAD.WIDE.U32 R14, R9, UR7, R14 ;  /* 0x00000007090e7c25 */ /* 0x000fc8000f8e000e */
[----:B------:R-:W-:Y:S02]  /*0850*/  IMAD R12, R5, R16, R2 ;  /* 0x00000010050c7224 */ /* 0x000fe400078e0202 */
[----:B------:R-:W-:Y:S02]  /*0860*/  IMAD.IADD R2, R15, 0x1, R11 ;  /* 0x000000010f027824 */ /* 0x000fe400078e020b */
[----:B------:R-:W-:Y:S01]  /*0870*/  IMAD.MOV.U32 R11, RZ, RZ, RZ ;  /* 0x000000ffff0b7224 */ /* 0x000fe200078e00ff */
[--C-:B------:R-:W-:Y:S01]  /*0880*/  SHF.R.S32.HI R13, RZ, 0x1f, R12.reuse ;  /* 0x0000001fff0d7819 */ /* 0x100fe2000001140c */
[-C--:B------:R-:W-:Y:S02]  /*0890*/  IMAD R9, R2, R5.reuse, RZ ;  /* 0x0000000502097224 */ /* 0x080fe400078e02ff */
[----:B------:R-:W-:-:S04]  /*08a0*/  IMAD.WIDE.U32 R12, R14, R5, R12 ;  /* 0x000000050e0c7225 */ /* 0x000fc800078e000c */
[----:B------:R-:W-:-:S05]  /*08b0*/  IMAD R9, R14, UR24, R9 ;  /* 0x000000180e097c24 */ /* 0x000fca000f8e0209 */
[----:B------:R-:W-:Y:S01]  /*08c0*/  IADD3 R2, PT, PT, R13, R9, RZ ;  /* 0x000000090d027210 */ /* 0x000fe20007ffe0ff */
[----:B------:R-:W-:-:S04]  /*08d0*/  IMAD.WIDE.U32 R12, R12, UR18, R10 ;  /* 0x000000120c0c7c25 */ /* 0x000fc8000f8e000a */
[----:B------:R-:W-:Y:S02]  /*08e0*/  IMAD R9, R2, UR18, RZ ;  /* 0x0000001202097c24 */ /* 0x000fe4000f8e02ff */
        /* <DEDUP_REMOVED lines=41> */
.L_x_62:
[----:B------:R-:W-:Y:S01]  /*0b80*/  IMAD.MOV.U32 R2, RZ, RZ, R16 ;  /* 0x000000ffff027224 */ /* 0x000fe200078e0010 */
[----:B------:R-:W-:-:S07]  /*0b90*/  MOV R12, 0xbb0 ;  /* 0x00000bb0000c7802 */ /* 0x000fce0000000f00 */
[----:B------:R-:W-:Y:S05]  /*0ba0*/  CALL.REL.NOINC `($__internal_2_$__cuda_sm20_div_s64) ;  /* 0x0000004800107944 */ /* 0x000fea0003c00000 */
[----:B------:R-:W-:-:S04]  /*0bb0*/  IMAD.MOV R16, RZ, RZ, -R2 ;  /* 0x000000ffff107224 */ /* 0x000fc800078e0a02 */
[----:B------:R-:W-:-:S07]  /*0bc0*/  IMAD R16, R20, R16, R25 ;  /* 0x0000001014107224 */ /* 0x000fce00078e0219 */
.L_x_63:
[----:B------:R-:W-:Y:S05]  /*0bd0*/  BSYNC.RECONVERGENT B2 ;  /* 0x0000000000027941 */ /* 0x000fea0003800200 */
.L_x_61:
[----:B------:R-:W-:Y:S02]  /*0be0*/  IABS R9, R5 ;  /* 0x0000000500097213 */ /* 0x000fe40000000000 */
[----:B------:R-:W-:Y:S02]  /*0bf0*/  IABS R17, R16 ;  /* 0x0000001000117213 */ /* 0x000fe40000000000 */
[----:B------:R-:W0:Y:S08]  /*0c00*/  I2F.RP R14, R9 ;  /* 0x00000009000e7306 */ /* 0x000e300000209400 */
[----:B0-----:R-:W0:Y:S02]  /*0c10*/  MUFU.RCP R14, R14 ;  /* 0x0000000e000e7308 */ /* 0x001e240000001000 */
[----:B0-----:R-:W-:-:S06]  /*0c20*/  IADD3 R15, PT, PT, R14, 0xffffffe, RZ ;  /* 0x0ffffffe0e0f7810 */ /* 0x001fcc0007ffe0ff */
        /* <DEDUP_REMOVED lines=24> */
[----:B------:R-:W-:Y:S01]  /*0db0*/  IADD3 R12, PT, PT, -R11, RZ, RZ ;  /* 0x000000ff0b0c7210 */ /* 0x000fe20007ffe1ff */
[----:B------:R-:W-:Y:S02]  /*0dc0*/  IMAD.MOV.U32 R11, RZ, RZ, RZ ;  /* 0x000000ffff0b7224 */ /* 0x000fe400078e00ff */
[----:B------:R-:W-:-:S04]  /*0dd0*/  IMAD.WIDE.U32 R14, R2, UR7, R14 ;  /* 0x00000007020e7c25 */ /* 0x000fc8000f8e000e */
[----:B------:R-:W-:Y:S02]  /*0de0*/  IMAD R12, R5, R12, R16 ;  /* 0x0000000c050c7224 */ /* 0x000fe400078e0210 */
[----:B------:R-:W-:-:S03]  /*0df0*/  IMAD.IADD R2, R15, 0x1, R9 ;  /* 0x000000010f027824 */ /* 0x000fc600078e0209 */
        /* <DEDUP_REMOVED lines=48> */
.L_x_65:
[----:B------:R-:W-:Y:S01]  /*1100*/  IMAD.MOV.U32 R2, RZ, RZ, R16 ;  /* 0x000000ffff027224 */ /* 0x000fe200078e0010 */
[----:B------:R-:W-:Y:S01]  /*1110*/  MOV R12, 0x1140 ;  /* 0x00001140000c7802 */ /* 0x000fe20000000f00 */
[----:B------:R-:W-:-:S07]  /*1120*/  IMAD.MOV.U32 R25, RZ, RZ, R22 ;  /* 0x000000ffff197224 */ /* 0x000fce00078e0016 */
[----:B------:R-:W-:Y:S05]  /*1130*/  CALL.REL.NOINC `($__internal_2_$__cuda_sm20_div_s64) ;  /* 0x0000004000ac7944 */ /* 0x000fea0003c00000 */
[----:B------:R-:W-:-:S05]  /*1140*/  IADD3 R9, PT, PT, -R2, RZ, RZ ;  /* 0x000000ff02097210 */ /* 0x000fca0007ffe1ff */
[----:B------:R-:W-:-:S07]  /*1150*/  IMAD R22, R20, R9, R22 ;  /* 0x0000000914167224 */ /* 0x000fce00078e0216 */
.L_x_66:
[----:B------:R-:W-:Y:S05]  /*1160*/  BSYNC.RECONVERGENT B2 ;  /* 0x0000000000027941 */ /* 0x000fea0003800200 */
.L_x_64:
        /* <DEDUP_REMOVED lines=21> */
[----:B------:R-:W-:-:S05]  /*12c0*/  SHF.R.S32.HI R9, RZ, 0x1f, R2 ;  /* 0x0000001fff097819 */ /* 0x000fca0000011402 */
[----:B------:R-:W-:Y:S02]  /*12d0*/  @P0 VIADD R11, R11, 0x1 ;  /* 0x000000010b0b0836 */ /* 0x000fe40000000000 */
[----:B------:R-:W-:-:S04]  /*12e0*/  IMAD R9, R9, UR7, RZ ;  /* 0x0000000709097c24 */ /* 0x000fc8000f8e02ff */
[----:B------:R-:W-:Y:S01]  /*12f0*/  @!P2 IADD3 R11, PT, PT, -R11, RZ, RZ ;  /* 0x000000ff0b0ba210 */ /* 0x000fe20007ffe1ff */
[----:B------:R-:W-:Y:S01]  /*1300*/  IMAD R9, R2, UR25, R9 ;  /* 0x0000001902097c24 */ /* 0x000fe2000f8e0209 */
[----:B------:R-:W-:-:S04]  /*1310*/  @!P1 LOP3.LUT R11, RZ, R5, RZ, 0x33, !PT ;  /* 0x00000005ff0b9212 */ /* 0x000fc800078e33ff */
[--C-:B------:R-:W-:Y:S01]  /*1320*/  SHF.R.S32.HI R15, RZ, 0x1f, R11.reuse ;  /* 0x0000001fff0f7819 */ /* 0x100fe2000001140b */
[--C-:B------:R-:W-:Y:S02]  /*1330*/  IMAD.MOV.U32 R14, RZ, RZ, R11.reuse ;  /* 0x000000ffff0e7224 */ /* 0x100fe400078e000b */
[----:B------:R-:W-:Y:S02]  /*1340*/  IMAD.MOV R12, RZ, RZ, -R11 ;  /* 0x000000ffff0c7224 */ /* 0x000fe400078e0a0b */
[----:B------:R-:W-:-:S04]  /*1350*/  IMAD.WIDE.U32 R14, R2, UR7, R14 ;  /* 0x00000007020e7c25 */ /* 0x000fc8000f8e000e */
[----:B------:R-:W-:Y:S01]  /*1360*/  IMAD R12, R5, R12, R22 ;  /* 0x0000000c050c7224 */ /* 0x000fe200078e0216 */
[----:B------:R-:W-:Y:S01]  /*1370*/  IADD3 R2, PT, PT, R15, R9, RZ ;  /* 0x000000090f027210 */ /* 0x000fe20007ffe0ff */
[----:B------:R-:W-:-:S03]  /*1380*/  IMAD.MOV.U32 R11, RZ, RZ, RZ ;  /* 0x000000ffff0b7224 */ /* 0x000fc600078e00ff */
[--C-:B------:R-:W-:Y:S01]  /*1390*/  SHF.R.S32.HI R13, RZ, 0x1f, R12.reuse ;  /* 0x0000001fff0d7819 */ /* 0x100fe2000001140c */
[-C--:B------:R-:W-:Y:S02]  /*13a0*/  IMAD R9, R2, R5.reuse, RZ ;  /* 0x0000000502097224 */ /* 0x080fe400078e02ff */
[----:B------:R-:W-:-:S04]  /*13b0*/  IMAD.WIDE.U32 R12, R14, R5, R12 ;  /* 0x000000050e0c7225 */ /* 0x000fc800078e000c */
[----:B------:R-:W-:-:S04]  /*13c0*/  IMAD R9, R14, UR24, R9 ;  /* 0x000000180e097c24 */ /* 0x000fc8000f8e0209 */
[----:B------:R-:W-:Y:S02]  /*13d0*/  IMAD.IADD R2, R13, 0x1, R9 ;  /* 0x000000010d027824 */ /* 0x000fe400078e0209 */
[----:B------:R-:W-:-:S04]  /*13e0*/  IMAD.WIDE.U32 R12, R12, UR18, R10 ;  /* 0x000000120c0c7c25 */ /* 0x000fc8000f8e000a */
[----:B------:R-:W-:Y:S01]  /*13f0*/  IMAD R9, R2, UR18, RZ ;  /* 0x0000001202097c24 */ /* 0x000fe2000f8e02ff */
        /* <DEDUP_REMOVED lines=41> */
.L_x_68:
[----:B------:R-:W-:Y:S01]  /*1690*/  IMAD.MOV.U32 R2, RZ, RZ, R16 ;  /* 0x000000ffff027224 */ /* 0x000fe200078e0010 */
[----:B------:R-:W-:-:S07]  /*16a0*/  MOV R12, 0x16c0 ;  /* 0x000016c0000c7802 */ /* 0x000fce0000000f00 */
[----:B------:R-:W-:Y:S05]  /*16b0*/  CALL.REL.NOINC `($__internal_2_$__cuda_sm20_div_s64) ;  /* 0x0000003c004c7944 */ /* 0x000fea0003c00000 */
[----:B------:R-:W-:-:S05]  /*16c0*/  IADD3 R16, PT, PT, -R2, RZ, RZ ;  /* 0x000000ff02107210 */ /* 0x000fca0007ffe1ff */
[----:B------:R-:W-:-:S07]  /*16d0*/  IMAD R16, R20, R16, R25 ;  /* 0x0000001014107224 */ /* 0x000fce00078e0219 */
.L_x_69:
[----:B------:R-:W-:Y:S05]  /*16e0*/  BSYNC.RECONVERGENT B2 ;  /* 0x0000000000027941 */ /* 0x000fea0003800200 */
.L_x_67:
[----:B------:R-:W-:Y:S02]  /*16f0*/  IABS R9, R5 ;  /* 0x0000000500097213 */ /* 0x000fe40000000000 */
[----:B------:R-:W-:Y:S02]  /*1700*/  IABS R17, R16 ;  /* 0x0000001000117213 */ /* 0x000fe40000000000 */
[----:B------:R-:W0:Y:S08]  /*1710*/  I2F.RP R14, R9 ;  /* 0x00000009000e7306 */ /* 0x000e300000209400 */
[----:B0-----:R-:W0:Y:S02]  /*1720*/  MUFU.RCP R14, R14 ;  /* 0x0000000e000e7308 */ /* 0x001e240000001000 */
[----:B0-----:R-:W-:-:S06]  /*1730*/  VIADD R15, R14, 0xffffffe ;  /* 0x0ffffffe0e0f7836 */ /* 0x001fcc0000000000 */
[----:B------:R-:W0:Y:S02]  /*1740*/  F2I.FTZ.U32.TRUNC.NTZ R13, R15 ;  /* 0x0000000f000d7305 */ /* 0x000e24000021f000 */
[----:B0-----:R-:W-:-:S04]  /*1750*/  IMAD.MOV R12, RZ, RZ, -R13 ;  /* 0x000000ffff0c7224 */ /* 0x001fc800078e0a0d */
[----:B------:R-:W-:Y:S01]  /*1760*/  IMAD R11, R12, R9, RZ ;  /* 0x000000090c0b7224 */ /* 0x000fe200078e02ff */
[----:B------:R-:W-:-:S05]  /*1770*/  MOV R12, RZ ;  /* 0x000000ff000c7202 */ /* 0x000fca0000000f00 */
        /* <DEDUP_REMOVED lines=53> */
.L_x_57:
[----:B------:R-:W-:Y:S05]  /*1ad0*/  BSYNC.RECONVERGENT B1 ;  /* 0x0000000000017941 */ /* 0x000fea0003800200 */
.L_x_56:
[----:B------:R-:W-:Y:S02]  /*1ae0*/  LOP3.LUT R2, RZ, R21, RZ, 0x33, !PT ;  /* 0x00000015ff027212 */ /* 0x000fe400078e33ff */
[----:B------:R-:W-:Y:S02]  /*1af0*/  LOP3.LUT R3, RZ, R8, RZ, 0x33, !PT ;  /* 0x00000008ff037212 */ /* 0x000fe400078e33ff */
[----:B------:R-:W-:-:S04]  /*1b00*/  IADD3 R2, P0, PT, R2, UR10, RZ ;  /* 0x0000000a02027c10 */ /* 0x000fc8000ff1e0ff */
[----:B------:R-:W-:-:S04]  /*1b10*/  IADD3.X R3, PT, PT, R3, UR5, RZ, P0, !PT ;  /* 0x0000000503037c10 */ /* 0x000fc800087fe4ff */
[----:B------:R-:W-:-:S04]  /*1b20*/  SHF.R.U64 R2, R2, 0x8, R3 ;  /* 0x0000000802027819 */ /* 0x000fc80000001203 */
[----:B------:R-:W-:-:S04]  /*1b30*/  IADD3 R2, PT, PT, R2, 0x1, RZ ;  /* 0x0000000102027810 */ /* 0x000fc80007ffe0ff */
        /* <DEDUP_REMOVED lines=33> */
.L_x_74:
[----:B------:R-:W-:Y:S01]  /*1d50*/  MOV R25, R7 ;  /* 0x0000000700197202 */ /* 0x000fe20000000f00 */
[----:B------:R-:W-:Y:S01]  /*1d60*/  IMAD.MOV.U32 R2, RZ, RZ, R6 ;  /* 0x000000ffff027224 */ /* 0x000fe200078e0006 */
[----:B------:R-:W-:-:S07]  /*1d70*/  MOV R12, 0x1d90 ;  /* 0x00001d90000c7802 */ /* 0x000fce0000000f00 */
[----:B------:R-:W-:Y:S05]  /*1d80*/  CALL.REL.NOINC `($__internal_2_$__cuda_sm20_div_s64) ;  /* 0x0000003400987944 */ /* 0x000fea0003c00000 */
[----:B------:R-:W-:Y:S01]  /*1d90*/  IMAD.MOV R4, RZ, RZ, -R2 ;  /* 0x000000ffff047224 */ /* 0x000fe200078e0a02 */
[----:B------:R-:W-:-:S03]  /*1da0*/  MOV R5, R2 ;  /* 0x0000000200057202 */ /* 0x000fc60000000f00 */
[----:B------:R-:W-:-:S07]  /*1db0*/  IMAD R4, R20, R4, R7 ;  /* 0x0000000414047224 */ /* 0x000fce00078e0207 */
.L_x_75:
[----:B------:R-:W-:Y:S05]  /*1dc0*/  BSYNC.RECONVERGENT B2 ;  /* 0x0000000000027941 */ /* 0x000fea0003800200 */
.L_x_73:
[----:B------:R-:W0:Y:S01]  /*1dd0*/  LDC R9, c[0x0][0x3bc] ;  /* 0x0000ef00ff097b82 */ /* 0x000e220000000800 */
[----:B------:R-:W-:Y:S01]  /*1de0*/  HFMA2 R2, -RZ, RZ, 0, 0 ;  /* 0x00000000ff027431 */ /* 0x000fe200000001ff */
[----:B------:R-:W-:Y:S01]  /*1df0*/  IABS R12, R4 ;  /* 0x00000004000c7213 */ /* 0x000fe20000000000 */
[----:B------:R-:W1:Y:S01]  /*1e00*/  LDCU UR4, c[0x0][0x3b8] ;  /* 0x00007700ff0477ac */ /* 0x000e620008000800 */
[----:B------:R-:W2:Y:S01]  /*1e10*/  LDCU.128 UR28, c[0x0][0x380] ;  /* 0x00007000ff1c77ac */ /* 0x000ea20008000c00 */
[----:B0-----:R-:W-:-:S04]  /*1e20*/  IABS R14, R9 ;  /* 0x00000009000e7213 */ /* 0x001fc80000000000 */
[----:B------:R-:W0:Y:S08]  /*1e30*/  I2F.RP R11, R14 ;  /* 0x0000000e000b7306 */ /* 0x000e300000209400 */
[----:B0-----:R-:W0:Y:S02]  /*1e40*/  MUFU.RCP R11, R11 ;  /* 0x0000000b000b7308 */ /* 0x001e240000001000 */
[----:B0-----:R-:W-:-:S06]  /*1e50*/  VIADD R13, R11, 0xffffffe ;  /* 0x0ffffffe0b0d7836 */ /* 0x001fcc0000000000 */
[----:B------:R-:W0:Y:S02]  /*1e60*/  F2I.FTZ.U32.TRUNC.NTZ R3, R13 ;  /* 0x0000000d00037305 */ /* 0x000e24000021f000 */
[----:B0-----:R-:W-:-:S04]  /*1e70*/  IMAD.MOV R15, RZ, RZ, -R3 ;  /* 0x000000ffff0f7224 */ /* 0x001fc800078e0a03 */
[----:B------:R-:W-:-:S04]  /*1e80*/  IMAD R15, R15, R14, RZ ;  /* 0x0000000e0f0f7224 */ /* 0x000fc800078e02ff */
        /* <DEDUP_REMOVED lines=14> */
[----:B-1----:R-:W-:-:S04]  /*1f70*/  IMAD R12, R3, UR4, RZ ;  /* 0x00000004030c7c24 */ /* 0x002fc8000f8e02ff */
[----:B------:R-:W-:Y:S01]  /*1f80*/  @!P2 IADD3 R2, PT, PT, -R2, RZ, RZ ;  /* 0x000000ff0202a210 */ /* 0x000fe20007ffe1ff */
[----:B------:R-:W-:Y:S01]  /*1f90*/  IMAD R11, R5, UR25, R12 ;  /* 0x00000019050b7c24 */ /* 0x000fe2000f8e020c */
[----:B------:R-:W-:-:S04]  /*1fa0*/  @!P1 LOP3.LUT R2, RZ, R9, RZ, 0x33, !PT ;  /* 0x00000009ff029212 */ /* 0x000fc800078e33ff */
[--C-:B------:R-:W-:Y:S01]  /*1fb0*/  SHF.R.S32.HI R3, RZ, 0x1f, R2.reuse ;  /* 0x0000001fff037819 */ /* 0x100fe20000011402 */
[--C-:B------:R-:W-:Y:S02]  /*1fc0*/  IMAD.MOV R13, RZ, RZ, -R2.reuse ;  /* 0x000000ffff0d7224 */ /* 0x100fe400078e0a02 */
[----:B------:R-:W-:Y:S01]  /*1fd0*/  IMAD.WIDE.U32 R2, R5, UR4, R2 ;  /* 0x0000000405027c25 */ /* 0x000fe2000f8e0002 */
[----:B------:R-:W0:Y:S03]  /*1fe0*/  LDCU UR4, c[0x0][0x3b4] ;  /* 0x00007680ff0477ac */ /* 0x000e260008000800 */
[----:B------:R-:W-:Y:S02]  /*1ff0*/  IMAD R4, R9, R13, R4 ;  /* 0x0000000d09047224 */ /* 0x000fe400078e0204 */
[----:B------:R-:W-:Y:S02]  /*2000*/  IMAD.IADD R12, R3, 0x1, R11 ;  /* 0x00000001030c7824 */ /* 0x000fe400078e020b */
[----:B------:R-:W-:Y:S01]  /*2010*/  IMAD.MOV.U32 R11, RZ, RZ, RZ ;  /* 0x000000ffff0b7224 */ /* 0x000fe200078e00ff */
[----:B------:R-:W-:Y:S01]  /*2020*/  SHF.R.S32.HI R5, RZ, 0x1f, R4 ;  /* 0x0000001fff057819 */ /* 0x000fe20000011404 */
[----:B------:R-:W-:-:S02]  /*2030*/  IMAD R3, R12, R9, RZ ;  /* 0x000000090c037224 */ /* 0x000fc400078e02ff */
[----:B------:R-:W-:-:S04]  /*2040*/  IMAD.WIDE.U32 R4, R2, R9, R4 ;  /* 0x0000000902047225 */ /* 0x000fc800078e0004 */
[----:B------:R-:W-:-:S05]  /*2050*/  IMAD R3, R2, UR24, R3 ;  /* 0x0000001802037c24 */ /* 0x000fca000f8e0203 */
[----:B------:R-:W-:Y:S01]  /*2060*/  IADD3 R5, PT, PT, R5, R3, RZ ;  /* 0x0000000305057210 */ /* 0x000fe20007ffe0ff */
[----:B0-----:R-:W-:-:S04]  /*2070*/  IMAD.WIDE.U32 R2, R4, UR4, R10 ;  /* 0x0000000404027c25 */ /* 0x001fc8000f8e000a */
[----:B------:R-:W-:Y:S02]  /*2080*/  IMAD R5, R5, UR4, RZ ;  /* 0x0000000405057c24 */ /* 0x000fe4000f8e02ff */
[----:B------:R-:W-:-:S03]  /*2090*/  IMAD.SHL.U32 R12, R2, 0x4, RZ ;  /* 0x00000004020c7824 */ /* 0x000fc600078e00ff */
[----:B------:R-:W-:Y:S02]  /*20a0*/  IADD3 R3, PT, PT, R3, R5, RZ ;  /* 0x0000000503037210 */ /* 0x000fe40007ffe0ff */
[----:B--2---:R-:W-:Y:S02]  /*20b0*/  IADD3 R4, P0, PT, R12, UR30, RZ ;  /* 0x0000001e0c047c10 */ /* 0x004fe4000ff1e0ff */
        /* <DEDUP_REMOVED lines=38> */
.L_x_77:
[----:B------:R-:W-:Y:S01]  /*2320*/  IMAD.MOV.U32 R2, RZ, RZ, R14 ;  /* 0x000000ffff027224 */ /* 0x000fe200078e000e */
[----:B------:R-:W-:Y:S01]  /*2330*/  MOV R12, 0x2360 ;  /* 0x00002360000c7802 */ /* 0x000fe20000000f00 */
[----:B------:R-:W-:-:S07]  /*2340*/  IMAD.MOV.U32 R25, RZ, RZ, R3 ;  /* 0x000000ffff197224 */ /* 0x000fce00078e0003 */
[----:B------:R-:W-:Y:S05]  /*2350*/  CALL.REL.NOINC `($__internal_2_$__cuda_sm20_div_s64) ;  /* 0x0000003000247944 */ /* 0x000fea0003c00000 */
[----:B------:R-:W-:Y:S01]  /*2360*/  IADD3 R4, PT, PT, -R2, RZ, RZ ;  /* 0x000000ff02047210 */ /* 0x000fe20007ffe1ff */
[----:B------:R-:W-:-:S04]  /*2370*/  IMAD.MOV.U32 R5, RZ, RZ, R2 ;  /* 0x000000ffff057224 */ /* 0x000fc800078e0002 */
[----:B------:R-:W-:-:S07]  /*2380*/  IMAD R4, R20, R4, R3 ;  /* 0x0000000414047224 */ /* 0x000fce00078e0203 */
.L_x_78:
[----:B------:R-:W-:Y:S05]  /*2390*/  BSYNC.RECONVERGENT B2 ;  /* 0x0000000000027941 */ /* 0x000fea0003800200 */
.L_x_76:
[----:B------:R-:W0:Y:S01]  /*23a0*/  LDC R9, c[0x0][0x3bc] ;  /* 0x0000ef00ff097b82 */ /* 0x000e220000000800 */
[----:B------:R-:W-:Y:S01]  /*23b0*/  IMAD.MOV.U32 R2, RZ, RZ, RZ ;  /* 0x000000ffff027224 */ /* 0x000fe200078e00ff */
        /* <DEDUP_REMOVED lines=8> */
[----:B0-----:R-:W-:-:S05]  /*2440*/  IADD3 R15, PT, PT, RZ, -R3, RZ ;  /* 0x80000003ff0f7210 */ /* 0x001fca0007ffe0ff */
[----:B------:R-:W-:-:S04]  /*2450*/  IMAD R15, R15, R14, RZ ;  /* 0x0000000e0f0f7224 */ /* 0x000fc800078e02ff */
[----:B------:R-:W-:-:S04]  /*2460*/  IMAD.HI.U32 R2, R3, R15, R2 ;  /* 0x0000000f03027227 */ /* 0x000fc800078e0002 */
[----:B------:R-:W-:-:S04]  /*2470*/  IMAD.MOV.U32 R3, RZ, RZ, R12 ;  /* 0x000000ffff037224 */ /* 0x000fc800078e000c */
[----:B------:R-:W-:-:S05]  /*2480*/  IMAD.HI.U32 R2, R2, R3, RZ ;  /* 0x0000000302027227 */ /* 0x000fca00078e00ff */
        /* <DEDUP_REMOVED lines=8> */
[----:B------:R-:W-:Y:S02]  /*2510*/  ISETP.GE.AND P2, PT, R3, RZ, PT ;  /* 0x000000ff0300720c */ /* 0x000fe40003f46270 */
[----:B------:R-:W-:-:S05]  /*2520*/  SHF.R.S32.HI R3, RZ, 0x1f, R5 ;  /* 0x0000001fff037819 */ /* 0x000fca0000011405 */
[----:B------:R-:W-:Y:S01]  /*2530*/  @P0 IADD3 R2, PT, PT, R2, 0x1, RZ ;  /* 0x0000000102020810 */ /* 0x000fe20007ffe0ff */
[----:B-1----:R-:W-:-:S04]  /*2540*/  IMAD R12, R3, UR4, RZ ;  /* 0x00000004030c7c24 */ /* 0x002fc8000f8e02ff */
[----:B------:R-:W-:Y:S02]  /*2550*/  IMAD R11, R5, UR25, R12 ;  /* 0x00000019050b7c24 */ /* 0x000fe4000f8e020c */
[----:B------:R-:W-:Y:S01]  /*2560*/  @!P2 IMAD.MOV R2, RZ, RZ, -R2 ;  /* 0x000000ffff02a224 */ /* 0x000fe200078e0a02 */
[----:B------:R-:W-:-:S04]  /*2570*/  @!P1 LOP3.LUT R2, RZ, R9, RZ, 0x33, !PT ;  /* 0x00000009ff029212 */ /* 0x000fc800078e33ff */
[--C-:B------:R-:W-:Y:S01]  /*2580*/  SHF.R.S32.HI R3, RZ, 0x1f, R2.reuse ;  /* 0x0000001fff037819 */ /* 0x100fe20000011402 */
[--C-:B------:R-:W-:Y:S02]  /*2590*/  IMAD.MOV R13, RZ, RZ, -R2.reuse ;  /* 0x000000ffff0d7224 */ /* 0x100fe400078e0a02 */
[----:B------:R-:W-:Y:S01]  /*25a0*/  IMAD.WIDE.U32 R2, R5, UR4, R2 ;  /* 0x0000000405027c25 */ /* 0x000fe2000f8e0002 */
[----:B------:R-:W0:Y:S03]  /*25b0*/  LDCU UR4, c[0x0][0x3b4] ;  /* 0x00007680ff0477ac */ /* 0x000e260008000800 */
        /* <DEDUP_REMOVED lines=8> */
[----:B0-----:R-:W-:-:S04]  /*2640*/  IMAD.WIDE.U32 R4, R4, UR4, R10 ;  /* 0x0000000404047c25 */ /* 0x001fc8000f8e000a */
[----:B------:R-:W-:Y:S01]  /*2650*/  IMAD R9, R2, UR4, RZ ;  /* 0x0000000402097c24 */ /* 0x000fe2000f8e02ff */
[----:B------:R-:W-:-:S03]  /*2660*/  SHF.L.U32 R3, R4, 0x2, RZ ;  /* 0x0000000204037819 */ /* 0x000fc600000006ff */
[----:B------:R-:W-:Y:S01]  /*2670*/  IMAD.IADD R5, R5, 0x1, R9 ;  /* 0x0000000105057824 */ /* 0x000fe200078e0209 */
[----:B--2---:R-:W-:-:S04]  /*2680*/  IADD3 R2, P0, PT, R3, UR30, RZ ;  /* 0x0000001e03027c10 */ /* 0x004fc8000ff1e0ff */
        /* <DEDUP_REMOVED lines=13> */
.L_x_72:
[----:B------:R-:W-:Y:S05]  /*2760*/  BSYNC.RECONVERGENT B1 ;  /* 0x0000000000017941 */ /* 0x000fea0003800200 */
.L_x_71:
[----:B------:R-:W-:-:S04]  /*2770*/  LOP3.LUT R2, RZ, R21, RZ, 0x33, !PT ;  /* 0x00000015ff027212 */ /* 0x000fc800078e33ff */
[----:B------:R-:W-:-:S04]  /*2780*/  IADD3 R2, PT, PT, R2, UR10, RZ ;  /* 0x0000000a02027c10 */ /* 0x000fc8000fffe0ff */
        /* <DEDUP_REMOVED lines=8> */
[----:B------:R-:W-:Y:S02]  /*2810*/  MOV R2, RZ ;  /* 0x000000ff00027202 */ /* 0x000fe40000000f00 */
[----:B------:R-:W-:-:S04]  /*2820*/  ISETP.NE.U32.AND P2, PT, R20, RZ, PT ;  /* 0x000000ff1400720c */ /* 0x000fc80003f45070 */
[----:B0-----:R-:W0:Y:S02]  /*2830*/  MUFU.RCP R4, R4 ;  /* 0x0000000400047308 */ /* 0x001e240000001000 */
[----:B0-----:R-:W-:-:S06]  /*2840*/  VIADD R5, R4, 0xffffffe ;  /* 0x0ffffffe04057836 */ /* 0x001fcc0000000000 */
[----:B------:R-:W0:Y:S02]  /*2850*/  F2I.FTZ.U32.TRUNC.NTZ R3, R5 ;  /* 0x0000000500037305 */ /* 0x000e24000021f000 */
[----:B0-----:R-:W-:-:S04]  /*2860*/  IMAD R9, R9, R3, RZ ;  /* 0x0000000309097224 */ /* 0x001fc800078e02ff */
        /* <DEDUP_REMOVED lines=13> */
.L_x_80:
[----:B------:R-:W-:Y:S01]  /*2940*/  MOV R2, R6 ;  /* 0x0000000600027202 */ /* 0x000fe20000000f00 */
[----:B------:R-:W-:Y:S01]  /*2950*/  IMAD.MOV.U32 R25, RZ, RZ, R7 ;  /* 0x000000ffff197224 */ /* 0x000fe200078e0007 */
[----:B------:R-:W-:-:S07]  /*2960*/  MOV R12, 0x2980 ;  /* 0x00002980000c7802 */ /* 0x000fce0000000f00 */
[----:B------:R-:W-:Y:S05]  /*2970*/  CALL.REL.NOINC `($__internal_2_$__cuda_sm20_div_s64) ;  /* 0x00000028009c7944 */ /* 0x000fea0003c00000 */
[----:B------:R-:W-:-:S04]  /*2980*/  IMAD.MOV R3, RZ, RZ, -R2 ;  /* 0x000000ffff037224 */ /* 0x000fc800078e0a02 */
[----:B------:R-:W-:-:S07]  /*2990*/  IMAD R20, R20, R3, R7 ;  /* 0x0000000314147224 */ /* 0x000fce00078e0207 */
.L_x_81:
[----:B------:R-:W-:Y:S05]  /*29a0*/  BSYNC.RECONVERGENT B1 ;  /* 0x0000000000017941 */ /* 0x000fea0003800200 */
.L_x_79:
[----:B------:R-:W0:Y:S01]  /*29b0*/  LDC R5, c[0x0][0x3bc] ;  /* 0x0000ef00ff057b82 */ /* 0x000e220000000800 */
[----:B------:R-:W1:Y:S01]  /*29c0*/  LDCU UR4, c[0x0][0x3b8] ;  /* 0x00007700ff0477ac */ /* 0x000e620008000800 */
[----:B------:R-:W2:Y:S01]  /*29d0*/  LDCU.128 UR28, c[0x0][0x380] ;  /* 0x00007000ff1c77ac */ /* 0x000ea20008000c00 */
[----:B0-----:R-:W-:-:S04]  /*29e0*/  IABS R9, R5 ;  /* 0x0000000500097213 */ /* 0x001fc80000000000 */
[----:B------:R-:W0:Y:S08]  /*29f0*/  I2F.RP R11, R9 ;  /* 0x00000009000b7306 */ /* 0x000e300000209400 */
[----:B0-----:R-:W0:Y:S02]  /*2a00*/  MUFU.RCP R11, R11 ;  /* 0x0000000b000b7308 */ /* 0x001e240000001000 */
[----:B0-----:R-:W-:Y:S01]  /*2a10*/  IADD3 R6, PT, PT, R11, 0xffffffe, RZ ;  /* 0x0ffffffe0b067810 */ /* 0x001fe20007ffe0ff */
[----:B------:R-:W-:-:S05]  /*2a20*/  HFMA2 R11, -RZ, RZ, 0, 0 ;  /* 0x00000000ff0b7431 */ /* 0x000fca00000001ff */
[----:B------:R0:W3:Y:S02]  /*2a30*/  F2I.FTZ.U32.TRUNC.NTZ R7, R6 ;  /* 0x0000000600077305 */ /* 0x0000e4000021f000 */
[----:B0-----:R-:W-:Y:S02]  /*2a40*/  IMAD.MOV.U32 R6, RZ, RZ, RZ ;  /* 0x000000ffff067224 */ /* 0x001fe400078e00ff */
[----:B---3--:R-:W-:-:S04]  /*2a50*/  IMAD.MOV R4, RZ, RZ, -R7 ;  /* 0x000000ffff047224 */ /* 0x008fc800078e0a07 */
[----:B------:R-:W-:Y:S01]  /*2a60*/  IMAD R3, R4, R9, RZ ;  /* 0x0000000904037224 */ /* 0x000fe200078e02ff */
[----:B------:R-:W-:-:S03]  /*2a70*/  IABS R4, R20 ;  /* 0x0000001400047213 */ /* 0x000fc60000000000 */
[----:B------:R-:W-:-:S06]  /*2a80*/  IMAD.HI.U32 R3, R7, R3, R6 ;  /* 0x0000000307037227 */ /* 0x000fcc00078e0006 */
        /* <DEDUP_REMOVED lines=17> */
[----:B------:R-:W-:Y:S01]  /*2ba0*/  IMAD.MOV.U32 R6, RZ, RZ, R3 ;  /* 0x000000ffff067224 */ /* 0x000fe200078e0003 */
[----:B------:R-:W-:-:S03]  /*2bb0*/  IADD3 R4, PT, PT, -R3, RZ, RZ ;  /* 0x000000ff03047210 */ /* 0x000fc60007ffe1ff */
[----:B------:R-:W-:Y:S01]  /*2bc0*/  IMAD.WIDE.U32 R2, R2, UR4, R6 ;  /* 0x0000000402027c25 */ /* 0x000fe2000f8e0006 */
[----:B------:R-:W0:Y:S03]  /*2bd0*/  LDCU UR4, c[0x0][0x3b4] ;  /* 0x00007680ff0477ac */ /* 0x000e260008000800 */
[----:B------:R-:W-:Y:S01]  /*2be0*/  IMAD R6, R5, R4, R20 ;  /* 0x0000000405067224 */ /* 0x000fe200078e0214 */
[----:B------:R-:W-:-:S04]  /*2bf0*/  IADD3 R4, PT, PT, R3, R9, RZ ;  /* 0x0000000903047210 */ /* 0x000fc80007ffe0ff */
[--C-:B------:R-:W-:Y:S01]  /*2c00*/  SHF.R.S32.HI R7, RZ, 0x1f, R6.reuse ;  /* 0x0000001fff077819 */ /* 0x100fe20000011406 */
[-C--:B------:R-:W-:Y:S02]  /*2c10*/  IMAD R3, R4, R5.reuse, RZ ;  /* 0x0000000504037224 */ /* 0x080fe400078e02ff */
[----:B------:R-:W-:-:S04]  /*2c20*/  IMAD.WIDE.U32 R4, R2, R5, R6 ;  /* 0x0000000502047225 */ /* 0x000fc800078e0006 */
[----:B------:R-:W-:-:S04]  /*2c30*/  IMAD R3, R2, UR24, R3 ;  /* 0x0000001802037c24 */ /* 0x000fc8000f8e0203 */
[----:B------:R-:W-:Y:S02]  /*2c40*/  IMAD.IADD R2, R5, 0x1, R3 ;  /* 0x0000000105027824 */ /* 0x000fe400078e0203 */
[----:B0-----:R-:W-:-:S04]  /*2c50*/  IMAD.WIDE.U32 R4, R4, UR4, R10 ;  /* 0x0000000404047c25 */ /* 0x001fc8000f8e000a */
[----:B------:R-:W-:Y:S02]  /*2c60*/  IMAD R7, R2, UR4, RZ ;  /* 0x0000000402077c24 */ /* 0x000fe4000f8e02ff */
[----:B------:R-:W-:-:S03]  /*2c70*/  IMAD.SHL.U32 R3, R4, 0x4, RZ ;  /* 0x0000000404037824 */ /* 0x000fc600078e00ff */
[----:B------:R-:W-:Y:S02]  /*2c80*/  IADD3 R5, PT, PT, R5, R7, RZ ;  /* 0x0000000705057210 */ /* 0x000fe40007ffe0ff */
[C---:B--2---:R-:W-:Y:S02]  /*2c90*/  IADD3 R2, P0, PT, R3.reuse, UR30, RZ ;  /* 0x0000001e03027c10 */ /* 0x044fe4000ff1e0ff */
        /* <DEDUP_REMOVED lines=11> */
.L_x_55:
[----:B------:R-:W-:Y:S05]  /*2d50*/  BSYNC.RECONVERGENT B0 ;  /* 0x0000000000007941 */ /* 0x000fea0003800200 */
.L_x_54:
[----:B------:R-:W0:Y:S01]  /*2d60*/  S2UR UR6, SR_CgaCtaId ;  /* 0x00000000000679c3 */ /* 0x000e220000008800 */
[----:B------:R-:W-:Y:S01]  /*2d70*/  UMOV UR4, 0x400 ;  /* 0x0000040000047882 */ /* 0x000fe20000000000 */
[C---:B------:R-:W-:Y:S01]  /*2d80*/  ISETP.GT.U32.AND P0, PT, R21.reuse, 0x7f, PT ;  /* 0x0000007f1500780c */ /* 0x040fe20003f04070 */
[----:B------:R-:W-:Y:S01]  /*2d90*/  IMAD.U32 R11, RZ, RZ, UR5 ;  /* 0x00000005ff0b7e24 */ /* 0x000fe2000f8e00ff */
[----:B------:R-:W-:Y:S01]  /*2da0*/  ISETP.GT.U32.AND P1, PT, R21, 0x3f, PT ;  /* 0x0000003f1500780c */ /* 0x000fe20003f24070 */
        /* <DEDUP_REMOVED lines=96> */
[----:B------:R-:W-:Y:S05]  /*33b0*/  CALL.REL.NOINC `($__internal_3_$__cuda_sm20_rcp_rn_f32_slowpath) ;  /* 0x00000024003c7944 */ /* 0x000fea0003c00000 */
[----:B------:R-:W-:Y:S05]  /*33c0*/  BRA `(.L_x_83) ;  /* 0x0000000000147947 */ /* 0x000fea0003800000 */
.L_x_82:
[----:B------:R-:W1:Y:S01]  /*33d0*/  MUFU.RCP R5, UR23 ;  /* 0x0000001700057d08 */ /* 0x000e620008001000 */
[----:B------:R-:W-:-:S05]  /*33e0*/  MOV R0, UR23 ;  /* 0x0000001700007c02 */ /* 0x000fca0008000f00 */
[----:B-1----:R-:W-:-:S04]  /*33f0*/  FFMA R0, R5, R0, -1 ;  /* 0xbf80000005007423 */ /* 0x002fc80000000000 */
[----:B------:R-:W-:-:S04]  /*3400*/  FADD.FTZ R0, -R0, -RZ ;  /* 0x800000ff00007221 */ /* 0x000fc80000010100 */
[----:B------:R-:W-:-:S07]  /*3410*/  FFMA R5, R5, R0, R5 ;  /* 0x0000000005057223 */ /* 0x000fce0000000005 */
.L_x_83:
        /* <DEDUP_REMOVED lines=19> */
[----:B------:R-:W-:-:S04]  /*3550*/  HFMA2 R6, -RZ, RZ, 0, 0 ;  /* 0x00000000ff067431 */ /* 0x000fc800000001ff */
[----:B------:R-:W-:-:S05]  /*3560*/  VIADD R7, R7, 0x1 ;  /* 0x0000000107077836 */ /* 0x000fca0000000000 */
[----:B------:R-:W-:-:S07]  /*3570*/  LOP3.LUT R7, R7, 0x3, RZ, 0xc0, !PT ;  /* 0x0000000307077812 */ /* 0x000fce00078ec0ff */
.L_x_89:
[----:B0-----:R-:W-:Y:S01]  /*3580*/  LOP3.LUT R2, R8, UR4, RZ, 0xfc, !PT ;  /* 0x0000000408027c12 */ /* 0x001fe2000f8efcff */
[----:B------:R-:W-:Y:S03]  /*3590*/  BSSY.RECONVERGENT B1, `(.L_x_86) ;  /* 0x0000020000017945 */ /* 0x000fe60003800200 */
[----:B------:R-:W-:-:S13]  /*35a0*/  ISETP.NE.U32.AND P0, PT, R2, RZ, PT ;  /* 0x000000ff0200720c */ /* 0x000fda0003f05070 */
[----:B--2---:R-:W-:Y:S05]  /*35b0*/  @P0 BRA `(.L_x_87) ;  /* 0x0000000000540947 */ /* 0x004fea0003800000 */
        /* <DEDUP_REMOVED lines=21> */
.L_x_87:
[----:B------:R-:W-:Y:S01]  /*3710*/  IMAD.MOV.U32 R25, RZ, RZ, R21 ;  /* 0x000000ffff197224 */ /* 0x000fe200078e0015 */
[----:B------:R-:W-:Y:S01]  /*3720*/  MOV R2, R8 ;  /* 0x0000000800027202 */ /* 0x000fe20000000f00 */
[----:B------:R-:W-:Y:S01]  /*3730*/  IMAD.U32 R20, RZ, RZ, UR6 ;  /* 0x00000006ff147e24 */ /* 0x000fe2000f8e00ff */
[----:B------:R-:W-:Y:S02]  /*3740*/  MOV R19, UR4 ;  /* 0x0000000400137c02 */ /* 0x000fe40008000f00 */
[----:B------:R-:W-:-:S07]  /*3750*/  MOV R12, 0x3770 ;  /* 0x00003770000c7802 */ /* 0x000fce0000000f00 */
[----:B-1--4-:R-:W-:Y:S05]  /*3760*/  CALL.REL.NOINC `($__internal_2_$__cuda_sm20_div_s64) ;  /* 0x0000001c00207944 */ /* 0x012fea0003c00000 */
[----:B------:R-:W-:-:S04]  /*3770*/  IMAD.MOV R12, RZ, RZ, -R2 ;  /* 0x000000ffff0c7224 */ /* 0x000fc800078e0a02 */
[----:B------:R-:W-:-:S07]  /*3780*/  IMAD R15, R12, UR6, R21 ;  /* 0x000000060c0f7c24 */ /* 0x000fce000f8e0215 */
.L_x_88:
[----:B----4-:R-:W-:Y:S05]  /*3790*/  BSYNC.RECONVERGENT B1 ;  /* 0x0000000000017941 */ /* 0x010fea0003800200 */
.L_x_86:
[----:B-1----:R-:W-:Y:S01]  /*37a0*/  IABS R14, R0 ;  /* 0x00000000000e7213 */ /* 0x002fe20000000000 */
        /* <DEDUP_REMOVED lines=8> */
[----:B------:R-:W-:-:S06]  /*3830*/  IMAD.HI.U32 R12, R13, R9, R12 ;  /* 0x000000090d0c7227 */ /* 0x000fcc00078e000c */
        /* <DEDUP_REMOVED lines=11> */
[----:B------:R-:W-:Y:S01]  /*38f0*/  @P0 IADD3 R9, PT, PT, R9, 0x1, RZ ;  /* 0x0000000109090810 */ /* 0x000fe20007ffe0ff */
[----:B------:R-:W-:-:S04]  /*3900*/  IMAD R11, R11, UR28, RZ ;  /* 0x0000001c0b0b7c24 */ /* 0x000fc8000f8e02ff */
[----:B------:R-:W-:Y:S02]  /*3910*/  IMAD R11, R2, UR25, R11 ;  /* 0x00000019020b7c24 */ /* 0x000fe4000f8e020b */
[----:B------:R-:W-:Y:S01]  /*3920*/  @!P2 IMAD.MOV R9, RZ, RZ, -R9 ;  /* 0x000000ffff09a224 */ /* 0x000fe200078e0a09 */
[----:B------:R-:W-:-:S04]  /*3930*/  @!P1 LOP3.LUT R9, RZ, R0, RZ, 0x33, !PT ;  /* 0x00000000ff099212 */ /* 0x000fc800078e33ff */
[--C-:B------:R-:W-:Y:S01]  /*3940*/  SHF.R.S32.HI R13, RZ, 0x1f, R9.reuse ;  /* 0x0000001fff0d7819 */ /* 0x100fe20000011409 */
[----:B------:R-:W-:Y:S01]  /*3950*/  IMAD.MOV.U32 R12, RZ, RZ, R9 ;  /* 0x000000ffff0c7224 */ /* 0x000fe200078e0009 */
[----:B------:R-:W-:-:S03]  /*3960*/  IADD3 R14, PT, PT, -R9, RZ, RZ ;  /* 0x000000ff090e7210 */ /* 0x000fc60007ffe1ff */
[----:B------:R-:W-:-:S04]  /*3970*/  IMAD.WIDE.U32 R12, R2, UR28, R12 ;  /* 0x0000001c020c7c25 */ /* 0x000fc8000f8e000c */
[----:B------:R-:W-:Y:S01]  /*3980*/  IMAD R14, R0, R14, R15 ;  /* 0x0000000e000e7224 */ /* 0x000fe200078e020f */
[----:B------:R-:W-:Y:S02]  /*3990*/  IADD3 R9, PT, PT, R13, R11, RZ ;  /* 0x0000000b0d097210 */ /* 0x000fe40007ffe0ff */
[----:B------:R-:W-:Y:S02]  /*39a0*/  MOV R11, RZ ;  /* 0x000000ff000b7202 */ /* 0x000fe40000000f00 */
[--C-:B------:R-:W-:Y:S01]  /*39b0*/  SHF.R.S32.HI R15, RZ, 0x1f, R14.reuse ;  /* 0x0000001fff0f7819 */ /* 0x100fe2000001140e */
[-C--:B------:R-:W-:Y:S02]  /*39c0*/  IMAD R9, R9, R0.reuse, RZ ;  /* 0x0000000009097224 */ /* 0x080fe400078e02ff */
[----:B------:R-:W-:-:S04]  /*39d0*/  IMAD.WIDE.U32 R14, R12, R0, R14 ;  /* 0x000000000c0e7225 */ /* 0x000fc800078e000e */
[----:B------:R-:W-:Y:S02]  /*39e0*/  IMAD R9, R12, UR24, R9 ;  /* 0x000000180c097c24 */ /* 0x000fe4000f8e0209 */
[----:B------:R-:W-:-:S04]  /*39f0*/  IMAD.WIDE.U32 R12, R14, UR29, R10 ;  /* 0x0000001d0e0c7c25 */ /* 0x000fc8000f8e000a */
[----:B------:R-:W-:Y:S02]  /*3a00*/  IMAD.IADD R2, R15, 0x1, R9 ;  /* 0x000000010f027824 */ /* 0x000fe400078e0209 */
[----:B------:R-:W-:Y:S02]  /*3a10*/  IMAD.SHL.U32 R18, R12, 0x4, RZ ;  /* 0x000000040c127824 */ /* 0x000fe400078e00ff */
[----:B------:R-:W-:-:S03]  /*3a20*/  IMAD R9, R2, UR29, RZ ;  /* 0x0000001d02097c24 */ /* 0x000fc6000f8e02ff */
[C---:B------:R-:W-:Y:S02]  /*3a30*/  IADD3 R14, P0, PT, R18.reuse, UR14, RZ ;  /* 0x0000000e120e7c10 */ /* 0x040fe4000ff1e0ff */
[----:B------:R-:W-:Y:S02]  /*3a40*/  IADD3 R13, PT, PT, R13, R9, RZ ;  /* 0x000000090d0d7210 */ /* 0x000fe40007ffe0ff */
[----:B------:R-:W-:Y:S02]  /*3a50*/  IADD3 R16, P1, PT, R18, UR12, RZ ;  /* 0x0000000c12107c10 */ /* 0x000fe4000ff3e0ff */
[----:B------:R-:W-:-:S04]  /*3a60*/  SHF.L.U64.HI R13, R12, 0x2, R13 ;  /* 0x000000020c0d7819 */ /* 0x000fc8000001020d */
[C---:B------:R-:W-:Y:S02]  /*3a70*/  IADD3.X R15, PT, PT, R13.reuse, UR15, RZ, P0, !PT ;  /* 0x0000000f0d0f7c10 */ /* 0x040fe400087fe4ff */
[----:B------:R-:W-:-:S03]  /*3a80*/  IADD3.X R17, PT, PT, R13, UR13, RZ, P1, !PT ;  /* 0x0000000d0d117c10 */ /* 0x000fc60008ffe4ff */
[----:B------:R-:W2:Y:S04]  /*3a90*/  LDG.E.CONSTANT R14, desc[UR8][R14.64] ;  /* 0x000000080e0e7981 */ /* 0x000ea8000c1e9900 */
[----:B------:R-:W3:Y:S01]  /*3aa0*/  LDG.E.CONSTANT R16, desc[UR8][R16.64] ;  /* 0x0000000810107981 */ /* 0x000ee2000c1e9900 */
[----:B------:R-:W-:Y:S02]  /*3ab0*/  IADD3 R12, P0, PT, R18, UR26, RZ ;  /* 0x0000001a120c7c10 */ /* 0x000fe4000ff1e0ff */
[----:B------:R-:W-:Y:S02]  /*3ac0*/  IADD3 R21, P1, PT, R21, 0x100, RZ ;  /* 0x0000010015157810 */ /* 0x000fe40007f3e0ff */
[----:B------:R-:W-:Y:S02]  /*3ad0*/  IADD3.X R13, PT, PT, R13, UR27, RZ, P0, !PT ;  /* 0x0000001b0d0d7c10 */ /* 0x000fe400087fe4ff */
[----:B------:R-:W-:Y:S01]  /*3ae0*/  IADD3 R7, P0, PT, R7, -0x1, RZ ;  /* 0xffffffff07077810 */ /* 0x000fe20007f1e0ff */
[----:B------:R-:W-:-:S03]  /*3af0*/  IMAD.X R8, RZ, RZ, R8, P1 ;  /* 0x000000ffff087224 */ /* 0x000fc600008e0608 */
        /* <DEDUP_REMOVED lines=11> */
.L_x_85:
[----:B0---4-:R-:W-:Y:S05]  /*3bb0*/  BSYNC.RECONVERGENT B0 ;  /* 0x0000000000007941 */ /* 0x011fea0003800200 */
.L_x_84:
        /* <DEDUP_REMOVED lines=9> */
.L_x_103:
[----:B------:R-:W-:Y:S01]  /*3c50*/  LOP3.LUT R2, R8, UR4, RZ, 0xfc, !PT ;  /* 0x0000000408027c12 */ /* 0x000fe2000f8efcff */
[----:B------:R-:W-:Y:S03]  /*3c60*/  BSSY.RECONVERGENT B1, `(.L_x_91) ;  /* 0x0000020000017945 */ /* 0x000fe60003800200 */
[----:B------:R-:W-:-:S13]  /*3c70*/  ISETP.NE.U32.AND P0, PT, R2, RZ, PT ;  /* 0x000000ff0200720c */ /* 0x000fda0003f05070 */
[----:B0-----:R-:W-:Y:S05]  /*3c80*/  @P0 BRA `(.L_x_92) ;  /* 0x0000000000540947 */ /* 0x001fea0003800000 */
[----:B------:R-:W0:Y:S01]  /*3c90*/  I2F.U32.RP R6, UR6 ;  /* 0x0000000600067d06 */ /* 0x000e220008209000 */
[----:B------:R-:W-:Y:S02]  /*3ca0*/  HFMA2 R2, -RZ, RZ, 0, 0 ;  /* 0x00000000ff027431 */ /* 0x000fe400000001ff */
[----:B--2---:R-:W-:Y:S01]  /*3cb0*/  IMAD R9, RZ, RZ, -UR6 ;  /* 0x80000006ff097e24 */ /* 0x004fe2000f8e02ff */
        /* <DEDUP_REMOVED lines=18> */
.L_x_92:
[----:B------:R-:W-:Y:S01]  /*3de0*/  MOV R25, R21 ;  /* 0x0000001500197202 */ /* 0x000fe20000000f00 */
[----:B------:R-:W-:Y:S01]  /*3df0*/  IMAD.MOV.U32 R2, RZ, RZ, R8 ;  /* 0x000000ffff027224 */ /* 0x000fe200078e0008 */
[----:B------:R-:W-:Y:S01]  /*3e00*/  MOV R20, UR6 ;  /* 0x0000000600147c02 */ /* 0x000fe20008000f00 */
[----:B------:R-:W-:Y:S01]  /*3e10*/  IMAD.U32 R19, RZ, RZ, UR4 ;  /* 0x00000004ff137e24 */ /* 0x000fe2000f8e00ff */
[----:B--2---:R-:W-:-:S07]  /*3e20*/  MOV R12, 0x3e40 ;  /* 0x00003e40000c7802 */ /* 0x004fce0000000f00 */
[----:B------:R-:W-:Y:S05]  /*3e30*/  CALL.REL.NOINC `($__internal_2_$__cuda_sm20_div_s64) ;  /* 0x00000014006c7944 */ /* 0x000fea0003c00000 */
[----:B------:R-:W-:-:S05]  /*3e40*/  IADD3 R4, PT, PT, -R2, RZ, RZ ;  /* 0x000000ff02047210 */ /* 0x000fca0007ffe1ff */
[----:B------:R-:W-:-:S07]  /*3e50*/  IMAD R7, R4, UR6, R21 ;  /* 0x0000000604077c24 */ /* 0x000fce000f8e0215 */
.L_x_93:
[----:B------:R-:W-:Y:S05]  /*3e60*/  BSYNC.RECONVERGENT B1 ;  /* 0x0000000000017941 */ /* 0x000fea0003800200 */
.L_x_91:
[----:B------:R-:W-:-:S04]  /*3e70*/  IABS R11, R0 ;  /* 0x00000000000b7213 */ /* 0x000fc80000000000 */
[----:B------:R-:W0:Y:S08]  /*3e80*/  I2F.RP R6, R11 ;  /* 0x0000000b00067306 */ /* 0x000e300000209400 */
[----:B0-----:R-:W0:Y:S02]  /*3e90*/  MUFU.RCP R6, R6 ;  /* 0x0000000600067308 */ /* 0x001e240000001000 */
[----:B0-----:R-:W-:-:S06]  /*3ea0*/  VIADD R12, R6, 0xffffffe ;  /* 0x0ffffffe060c7836 */ /* 0x001fcc0000000000 */
[----:B------:R0:W1:Y:S02]  /*3eb0*/  F2I.FTZ.U32.TRUNC.NTZ R13, R12 ;  /* 0x0000000c000d7305 */ /* 0x000064000021f000 */
[----:B0-----:R-:W-:Y:S01]  /*3ec0*/  IMAD.MOV.U32 R12, RZ, RZ, RZ ;  /* 0x000000ffff0c7224 */ /* 0x001fe200078e00ff */
[----:B-1----:R-:W-:-:S05]  /*3ed0*/  IADD3 R4, PT, PT, RZ, -R13, RZ ;  /* 0x8000000dff047210 */ /* 0x002fca0007ffe0ff */
[----:B------:R-:W-:Y:S01]  /*3ee0*/  IMAD R3, R4, R11, RZ ;  /* 0x0000000b04037224 */ /* 0x000fe200078e02ff */
[----:B------:R-:W-:-:S03]  /*3ef0*/  IABS R4, R7 ;  /* 0x0000000700047213 */ /* 0x000fc60000000000 */
[----:B------:R-:W-:-:S06]  /*3f00*/  IMAD.HI.U32 R3, R13, R3, R12 ;  /* 0x000000030d037227 */ /* 0x000fcc00078e000c */
[----:B------:R-:W-:-:S05]  /*3f10*/  IMAD.HI.U32 R3, R3, R4, RZ ;  /* 0x0000000403037227 */ /* 0x000fca00078e00ff */
[----:B------:R-:W-:-:S05]  /*3f20*/  IADD3 R9, PT, PT, -R3, RZ, RZ ;  /* 0x000000ff03097210 */ /* 0x000fca0007ffe1ff */
[----:B------:R-:W-:-:S05]  /*3f30*/  IMAD R4, R11, R9, R4 ;  /* 0x000000090b047224 */ /* 0x000fca00078e0204 */
[----:B------:R-:W-:-:S13]  /*3f40*/  ISETP.GT.U32.AND P1, PT, R11, R4, PT ;  /* 0x000000040b00720c */ /* 0x000fda0003f24070 */
[----:B------:R-:W-:Y:S01]  /*3f50*/  @!P1 IMAD.IADD R4, R4, 0x1, -R11 ;  /* 0x0000000104049824 */ /* 0x000fe200078e0a0b */
[----:B------:R-:W-:Y:S02]  /*3f60*/  @!P1 IADD3 R3, PT, PT, R3, 0x1, RZ ;  /* 0x0000000103039810 */ /* 0x000fe40007ffe0ff */
[----:B------:R-:W-:Y:S02]  /*3f70*/  ISETP.NE.AND P1, PT, R0, RZ, PT ;  /* 0x000000ff0000720c */ /* 0x000fe40003f25270 */
[----:B------:R-:W-:Y:S01]  /*3f80*/  ISETP.GE.U32.AND P0, PT, R4, R11, PT ;  /* 0x0000000b0400720c */ /* 0x000fe20003f06070 */
[----:B------:R-:W-:Y:S01]  /*3f90*/  IMAD.MOV.U32 R11, RZ, RZ, RZ ;  /* 0x000000ffff0b7224 */ /* 0x000fe200078e00ff */
        /* <DEDUP_REMOVED lines=9> */
[----:B------:R-:W-:Y:S01]  /*4030*/  IMAD.MOV R6, RZ, RZ, -R3 ;  /* 0x000000ffff067224 */ /* 0x000fe200078e0a03 */
[----:B------:R-:W-:-:S03]  /*4040*/  MOV R12, R3 ;  /* 0x00000003000c7202 */ /* 0x000fc60000000f00 */
[----:B------:R-:W-:Y:S02]  /*4050*/  IMAD R6, R0, R6, R7 ;  /* 0x0000000600067224 */ /* 0x000fe400078e0207 */
[----:B------:R-:W-:-:S03]  /*4060*/  IMAD.WIDE.U32 R2, R2, UR7, R12 ;  /* 0x0000000702027c25 */ /* 0x000fc6000f8e000c */
[----:B------:R-:W-:Y:S01]  /*4070*/  SHF.R.S32.HI R7, RZ, 0x1f, R6 ;  /* 0x0000001fff077819 */ /* 0x000fe20000011406 */
[----:B------:R-:W-:-:S04]  /*4080*/  IMAD.IADD R3, R3, 0x1, R9 ;  /* 0x0000000103037824 */ /* 0x000fc800078e0209 */
[-C--:B------:R-:W-:Y:S02]  /*4090*/  IMAD R3, R3, R0.reuse, RZ ;  /* 0x0000000003037224 */ /* 0x080fe400078e02ff */
[----:B------:R-:W-:-:S04]  /*40a0*/  IMAD.WIDE.U32 R6, R2, R0, R6 ;  /* 0x0000000002067225 */ /* 0x000fc800078e0006 */
[----:B------:R-:W-:-:S05]  /*40b0*/  IMAD R3, R2, UR24, R3 ;  /* 0x0000001802037c24 */ /* 0x000fca000f8e0203 */
[----:B------:R-:W-:Y:S01]  /*40c0*/  IADD3 R2, PT, PT, R7, R3, RZ ;  /* 0x0000000307027210 */ /* 0x000fe20007ffe0ff */
        /* <DEDUP_REMOVED lines=47> */
.L_x_95:
[----:B------:R-:W-:Y:S01]  /*43c0*/  IMAD.MOV.U32 R2, RZ, RZ, R3 ;  /* 0x000000ffff027224 */ /* 0x000fe200078e0003 */
[----:B------:R-:W-:Y:S01]  /*43d0*/  MOV R20, UR6 ;  /* 0x0000000600147c02 */ /* 0x000fe20008000f00 */
[----:B------:R-:W-:Y:S01]  /*43e0*/  IMAD.U32 R19, RZ, RZ, UR4 ;  /* 0x00000004ff137e24 */ /* 0x000fe2000f8e00ff */
[----:B0-----:R-:W-:-:S07]  /*43f0*/  MOV R12, 0x4410 ;  /* 0x00004410000c7802 */ /* 0x001fce0000000f00 */
[----:B------:R-:W-:Y:S05]  /*4400*/  CALL.REL.NOINC `($__internal_2_$__cuda_sm20_div_s64) ;  /* 0x0000000c00f87944 */ /* 0x000fea0003c00000 */
[----:B------:R-:W-:-:S05]  /*4410*/  IADD3 R4, PT, PT, -R2, RZ, RZ ;  /* 0x000000ff02047210 */ /* 0x000fca0007ffe1ff */
[----:B------:R-:W-:-:S07]  /*4420*/  IMAD R25, R4, UR6, R25 ;  /* 0x0000000604197c24 */ /* 0x000fce000f8e0219 */
.L_x_96:
[----:B------:R-:W-:Y:S05]  /*4430*/  BSYNC.RECONVERGENT B1 ;  /* 0x0000000000017941 */ /* 0x000fea0003800200 */
.L_x_94:
[----:B------:R-:W-:-:S04]  /*4440*/  IABS R9, R0 ;  /* 0x0000000000097213 */ /* 0x000fc80000000000 */
[----:B------:R-:W0:Y:S08]  /*4450*/  I2F.RP R11, R9 ;  /* 0x00000009000b7306 */ /* 0x000e300000209400 */
[----:B0-----:R-:W0:Y:S02]  /*4460*/  MUFU.RCP R11, R11 ;  /* 0x0000000b000b7308 */ /* 0x001e240000001000 */
[----:B0-----:R-:W-:-:S02]  /*4470*/  VIADD R6, R11, 0xffffffe ;  /* 0x0ffffffe0b067836 */ /* 0x001fc40000000000 */
[----:B------:R-:W-:-:S04]  /*4480*/  IMAD.MOV.U32 R11, RZ, RZ, RZ ;  /* 0x000000ffff0b7224 */ /* 0x000fc800078e00ff */
        /* <DEDUP_REMOVED lines=24> */
[----:B------:R-:W-:-:S05]  /*4610*/  MOV R6, R3 ;  /* 0x0000000300067202 */ /* 0x000fca0000000f00 */
        /* <DEDUP_REMOVED lines=55> */
.L_x_98:
[----:B------:R-:W-:Y:S01]  /*4990*/  IMAD.MOV.U32 R2, RZ, RZ, R3 ;  /* 0x000000ffff027224 */ /* 0x000fe200078e0003 */
[----:B------:R-:W-:Y:S01]  /*49a0*/  MOV R20, UR6 ;  /* 0x0000000600147c02 */ /* 0x000fe20008000f00 */
[----:B------:R-:W-:Y:S01]  /*49b0*/  IMAD.U32 R19, RZ, RZ, UR4 ;  /* 0x00000004ff137e24 */ /* 0x000fe2000f8e00ff */
[----:B0-----:R-:W-:-:S07]  /*49c0*/  MOV R12, 0x49e0 ;  /* 0x000049e0000c7802 */ /* 0x001fce0000000f00 */
[----:B------:R-:W-:Y:S05]  /*49d0*/  CALL.REL.NOINC `($__internal_2_$__cuda_sm20_div_s64) ;  /* 0x0000000800847944 */ /* 0x000fea0003c00000 */
[----:B------:R-:W-:-:S05]  /*49e0*/  IADD3 R4, PT, PT, -R2, RZ, RZ ;  /* 0x000000ff02047210 */ /* 0x000fca0007ffe1ff */
[----:B------:R-:W-:-:S07]  /*49f0*/  IMAD R25, R4, UR6, R25 ;  /* 0x0000000604197c24 */ /* 0x000fce000f8e0219 */
.L_x_99:
[----:B------:R-:W-:Y:S05]  /*4a00*/  BSYNC.RECONVERGENT B1 ;  /* 0x0000000000017941 */ /* 0x000fea0003800200 */
.L_x_97:
        /* <DEDUP_REMOVED lines=85> */
.L_x_101:
[----:B------:R-:W-:Y:S01]  /*4f60*/  IMAD.MOV.U32 R2, RZ, RZ, R3 ;  /* 0x000000ffff027224 */ /* 0x000fe200078e0003 */
[----:B------:R-:W-:Y:S01]  /*4f70*/  MOV R20, UR6 ;  /* 0x0000000600147c02 */ /* 0x000fe20008000f00 */
[----:B------:R-:W-:Y:S01]  /*4f80*/  IMAD.U32 R19, RZ, RZ, UR4 ;  /* 0x00000004ff137e24 */ /* 0x000fe2000f8e00ff */
[----:B0-----:R-:W-:-:S07]  /*4f90*/  MOV R12, 0x4fb0 ;  /* 0x00004fb0000c7802 */ /* 0x001fce0000000f00 */
[----:B------:R-:W-:Y:S05]  /*4fa0*/  CALL.REL.NOINC `($__internal_2_$__cuda_sm20_div_s64) ;  /* 0x0000000400107944 */ /* 0x000fea0003c00000 */
[----:B------:R-:W-:-:S05]  /*4fb0*/  IADD3 R4, PT, PT, -R2, RZ, RZ ;  /* 0x000000ff02047210 */ /* 0x000fca0007ffe1ff */
[----:B------:R-:W-:-:S07]  /*4fc0*/  IMAD R25, R4, UR6, R25 ;  /* 0x0000000604197c24 */ /* 0x000fce000f8e0219 */
.L_x_102:
[----:B------:R-:W-:Y:S05]  /*4fd0*/  BSYNC.RECONVERGENT B1 ;  /* 0x0000000000017941 */ /* 0x000fea0003800200 */
.L_x_100:
        /* <DEDUP_REMOVED lines=64> */
.L_x_90:
[----:B------:R-:W-:Y:S05]  /*53e0*/  EXIT ;  /* 0x000000000000794d */ /* 0x000fea0003800000 */
        .weak           $__internal_2_$__cuda_sm20_div_s64
        .type           $__internal_2_$__cuda_sm20_div_s64,@function
        .size           $__internal_2_$__cuda_sm20_div_s64,($__internal_3_$__cuda_sm20_rcp_rn_f32_slowpath - $__internal_2_$__cuda_sm20_div_s64)
$__internal_2_$__cuda_sm20_div_s64:
        /* <DEDUP_REMOVED lines=75> */
[----:B------:R-:W-:Y:S06]  /*58a0*/  RET.REL.NODEC R12 `(_ZN36_GLOBAL__N__14e552c2_4_k_cu_db92b4fc16bn_bwd_dx_kernelILb1ELi256EEEvPKfS2_S2_S2_S2_Pfiiiib) ;  /* 0xffffffa40cd47950 */ /* 0x000fec0003c3ffff */
        .weak           $__internal_3_$__cuda_sm20_rcp_rn_f32_slowpath
        .type           $__internal_3_$__cuda_sm20_rcp_rn_f32_slowpath,@function
        .size           $__internal_3_$__cuda_sm20_rcp_rn_f32_slowpath,(.L_x_339 - $__internal_3_$__cuda_sm20_rcp_rn_f32_slowpath)
$__internal_3_$__cuda_sm20_rcp_rn_f32_slowpath:
        /* <DEDUP_REMOVED lines=16> */
.L_x_104:
        /* <DEDUP_REMOVED lines=33> */
.L_x_106:
[----:B------:R0:W1:Y:S02]  /*5bc0*/  MUFU.RCP R3, R0 ;  /* 0x0000000000037308 */ /* 0x0000640000001000 */
.L_x_105:
[----:B-1-3--:R-:W-:Y:S01]  /*5bd0*/  IMAD.MOV.U32 R5, RZ, RZ, R3 ;  /* 0x000000ffff057224 */ /* 0x00afe200078e0003 */
[----:B------:R-:W-:-:S04]  /*5be0*/  MOV R3, 0x0 ;  /* 0x0000000000037802 */ /* 0x000fc80000000f00 */
[----:B0-2---:R-:W-:Y:S05]  /*5bf0*/  RET.REL.NODEC R2 `(_ZN36_GLOBAL__N__14e552c2_4_k_cu_db92b4fc16bn_bwd_dx_kernelILb1ELi256EEEvPKfS2_S2_S2_S2_Pfiiiib) ;  /* 0xffffffa402007950 */ /* 0x005fea0003c3ffff */
.L_x_107:
        /* <DEDUP_REMOVED lines=16> */
.L_x_339:


//--------------------- .text._ZN36_GLOBAL__N__14e552c2_4_k_cu_db92b4fc26bn_bwd_dbeta_dgamma_kernelILb0ELi256EEEvPKfS2_S2_S2_PfS3_iiii --------------------------
	.section	.text._ZN36_GLOBAL__N__14e552c2_4_k_cu_db92b4fc26bn_bwd_dbeta_dgamma_kernelILb0ELi256EEEvPKfS2_S2_S2_PfS3_iiii,"ax",@progbits
	.align	128
.text._ZN36_GLOBAL__N__14e552c2_4_k_cu_db92b4fc26bn_bwd_dbeta_dgamma_kernelILb0ELi256EEEvPKfS2_S2_S2_PfS3_iiii:
        .type           _ZN36_GLOBAL__N__14e552c2_4_k_cu_db92b4fc26bn_bwd_dbeta_dgamma_kernelILb0ELi256EEEvPKfS2_S2_S2_PfS3_iiii,@function
        .size           _ZN36_GLOBAL__N__14e552c2_4_k_cu_db92b4fc26bn_bwd_dbeta_dgamma_kernelILb0ELi256EEEvPKfS2_S2_S2_PfS3_iiii,(.L_x_342 - _ZN36_GLOBAL__N__14e552c2_4_k_cu_db92b4fc26bn_bwd_dbeta_dgamma_kernelILb0ELi256EEEvPKfS2_S2_S2_PfS3_iiii)
        .other          _ZN36_GLOBAL__N__14e552c2_4_k_cu_db92b4fc26bn_bwd_dbeta_dgamma_kernelILb0ELi256EEEvPKfS2_S2_S2_PfS3_iiii,@"STO_CUDA_ENTRY STV_DEFAULT"
_ZN36_GLOBAL__N__14e552c2_4_k_cu_db92b4fc26bn_bwd_dbeta_dgamma_kernelILb0ELi256EEEvPKfS2_S2_S2_PfS3_iiii:
[----:B------:R-:W-:Y:S01]  /*0000*/  LDC R1, c[0x0][0x37c] ;  /* 0x0000df00ff017b82 */ /* 0x000fe20000000800 */
[----:B------:R-:W0:Y:S01]  /*0010*/  S2R R12, SR_CTAID.X ;  /* 0x00000000000c7919 */ /* 0x000e220000002500 */
[----:B------:R-:W0:Y:S02]  /*0020*/  LDCU UR4, c[0x0][0x3b4] ;  /* 0x00007680ff0477ac */ /* 0x000e240008000800 */
[----:B0-----:R-:W-:-:S13]  /*0030*/  ISETP.GE.AND P0, PT, R12, UR4, PT ;  /* 0x000000040c007c0c */ /* 0x001fda000bf06270 */
[----:B------:R-:W-:Y:S05]  /*0040*/  @P0 EXIT ;  /* 0x000000000000094d */ /* 0x000fea0003800000 */
[----:B------:R-:W0:Y:S01]  /*0050*/  LDCU.64 UR8, c[0x0][0x3b8] ;  /* 0x00007700ff0877ac */ /* 0x000e220008000a00 */
[----:B------:R-:W1:Y:S01]  /*0060*/  S2R R11, SR_TID.X ;  /* 0x00000000000b7919 */ /* 0x000e620000002100 */
[----:B------:R-:W-:Y:S01]  /*0070*/  BSSY.RECONVERGENT B0, `(.L_x_108) ;  /* 0x0000536000007945 */ /* 0x000fe20003800200 */
[----:B------:R-:W-:Y:S01]  /*0080*/  IMAD.MOV.U32 R13, RZ, RZ, RZ ;  /* 0x000000ffff0d7224 */ /* 0x000fe200078e00ff */
[----:B------:R-:W2:Y:S01]  /*0090*/  LDCU UR4, c[0x0][0x3b0] ;  /* 0x00007600ff0477ac */ /* 0x000ea20008000800 */
[----:B------:R-:W-:Y:S01]  /*00a0*/  IMAD.MOV.U32 R21, RZ, RZ, RZ ;  /* 0x000000ffff157224 */ /* 0x000fe200078e00ff */
[----:B------:R-:W3:Y:S01]  /*00b0*/  LDCU.64 UR6, c[0x0][0x358] ;  /* 0x00006b00ff0677ac */ /* 0x000ee20008000a00 */
[----:B------:R-:W4:Y:S01]  /*00c0*/  LDCU UR17, c[0x0][0x3b4] ;  /* 0x00007680ff1177ac */ /* 0x000f220008000800 */
[----:B------:R-:W1:Y:S01]  /*00d0*/  LDCU UR14, c[0x0][0x3b4] ;  /* 0x00007680ff0e77ac */ /* 0x000e620008000800 */
[----:B0-----:R-:W-:Y:S02]  /*00e0*/  IMAD.U32 R0, RZ, RZ, UR8 ;  /* 0x00000008ff007e24 */ /* 0x001fe4000f8e00ff */
[----:B------:R-:W-:Y:S01]  /*00f0*/  IMAD.U32 R19, RZ, RZ, UR9 ;  /* 0x00000009ff137e24 */ /* 0x000fe2000f8e00ff */
[----:B------:R-:W0:Y:S01]  /*0100*/  LDCU UR18, c[0x0][0x3bc] ;  /* 0x00007780ff1277ac */ /* 0x000e220008000800 */
[----:B--2---:R-:W-:-:S03]  /*0110*/  IMAD.WIDE R4, R0, UR4, RZ ;  /* 0x0000000400047c25 */ /* 0x004fc6000f8e02ff */
[----:B------:R-:W-:Y:S01]  /*0120*/  SHF.R.S32.HI R10, RZ, 0x1f, R19 ;  /* 0x0000001fff0a7819 */ /* 0x000fe20000011413 */
[-C--:B------:R-:W-:Y:S01]  /*0130*/  IMAD R5, R5, R19.reuse, RZ ;  /* 0x0000001305057224 */ /* 0x080fe200078e02ff */
[----:B------:R-:W2:Y:S01]  /*0140*/  LDCU UR15, c[0x0][0x3b8] ;  /* 0x00007700ff0f77ac */ /* 0x000ea20008000800 */
[C---:B------:R-:W-:Y:S01]  /*0150*/  IMAD.WIDE.U32 R2, R4.reuse, R19, RZ ;  /* 0x0000001304027225 */ /* 0x040fe200078e00ff */
[----:B------:R-:W0:Y:S03]  /*0160*/  LDCU UR16, c[0x0][0x3b8] ;  /* 0x00007700ff1077ac */ /* 0x000e260008000800 */
[----:B------:R-:W-:Y:S01]  /*0170*/  IMAD R5, R4, R10, R5 ;  /* 0x0000000a04057224 */ /* 0x000fe200078e0205 */
[----:B-1----:R-:W-:Y:S01]  /*0180*/  ISETP.GT.U32.AND P0, PT, R2, R11, PT ;  /* 0x0000000b0200720c */ /* 0x002fe20003f04070 */
[----:B------:R-:W1:Y:S03]  /*0190*/  LDCU.64 UR12, c[0x0][0x380] ;  /* 0x00007000ff0c77ac */ /* 0x000e660008000a00 */
[----:B------:R-:W-:Y:S01]  /*01a0*/  IADD3 R6, PT, PT, R3, R5, RZ ;  /* 0x0000000503067210 */ /* 0x000fe20007ffe0ff */
[----:B------:R-:W0:Y:S03]  /*01b0*/  LDCU.128 UR8, c[0x0][0x380] ;  /* 0x00007000ff0877ac */ /* 0x000e260008000c00 */
[----:B------:R-:W-:-:S13]  /*01c0*/  ISETP.GT.AND.EX P0, PT, R6, RZ, PT, P0 ;  /* 0x000000ff0600720c */ /* 0x000fda0003f04300 */
[----:B-1234-:R-:W-:Y:S05]  /*01d0*/  @!P0 BRA `(.L_x_109) ;  /* 0x00000050007c8947 */ /* 0x01efea0003800000 */
[----:B------:R-:W1:Y:S01]  /*01e0*/  LDC.64 R4, c[0x0][0x390] ;  /* 0x0000e400ff047b82 */ /* 0x000e620000000a00 */
[----:B------:R-:W2:Y:S07]  /*01f0*/  LDCU.64 UR4, c[0x0][0x3a8] ;  /* 0x00007500ff0477ac */ /* 0x000eae0008000a00 */
[----:B------:R-:W3:Y:S01]  /*0200*/  LDC.64 R14, c[0x0][0x398] ;  /* 0x0000e600ff0e7b82 */ /* 0x000ee20000000a00 */
[----:B-1----:R-:W-:-:S05]  /*0210*/  IMAD.WIDE.U32 R4, R12, 0x4, R4 ;  /* 0x000000040c047825 */ /* 0x002fca00078e0004 */
[----:B------:R1:W5:Y:S01]  /*0220*/  LDG.E.CONSTANT R9, desc[UR6][R4.64] ;  /* 0x0000000604097981 */ /* 0x000362000c1e9900 */
[----:B---3--:R-:W-:-:S05]  /*0230*/  IMAD.WIDE.U32 R14, R12, 0x4, R14 ;  /* 0x000000040c0e7825 */ /* 0x008fca00078e000e */
[----:B------:R1:W5:Y:S01]  /*0240*/  LDG.E.CONSTANT R8, desc[UR6][R14.64] ;  /* 0x000000060e087981 */ /* 0x000362000c1e9900 */
[----:B--2---:R-:W-:-:S04]  /*0250*/  UISETP.NE.U32.AND UP0, UPT, UR4, URZ, UPT ;  /* 0x000000ff0400728c */ /* 0x004fc8000bf05070 */
[----:B------:R-:W-:Y:S01]  /*0260*/  UISETP.NE.AND.EX UP0, UPT, UR5, URZ, UPT, UP0 ;  /* 0x000000ff0500728c */ /* 0x000fe2000bf05300 */
[----:B------:R-:W-:Y:S01]  /*0270*/  IMAD R24, R0, R19, RZ ;  /* 0x0000001300187224 */ /* 0x000fe200078e02ff */
[----:B------:R-:W-:-:S04]  /*0280*/  SHF.R.S32.HI R7, RZ, 0x1f, R0 ;  /* 0x0000001fff077819 */ /* 0x000fc80000011400 */
[----:B------:R-:W-:-:S03]  /*0290*/  SHF.R.S32.HI R23, RZ, 0x1f, R24 ;  /* 0x0000001fff177819 */ /* 0x000fc60000011418 */
[----:B-1----:R-:W-:Y:S05]  /*02a0*/  BRA.U UP0, `(.L_x_110) ;  /* 0x0000002500847547 */ /* 0x002fea000b800000 */
[----:B------:R-:W-:Y:S01]  /*02b0*/  LOP3.LUT R3, RZ, R11, RZ, 0x33, !PT ;  /* 0x0000000bff037212 */ /* 0x000fe200078e33ff */
[----:B------:R-:W-:Y:S01]  /*02c0*/  BSSY.RECONVERGENT B1, `(.L_x_111) ;  /* 0x0000157000017945 */ /* 0x000fe20003800200 */
[----:B------:R-:W-:Y:S02]  /*02d0*/  HFMA2 R21, -RZ, RZ, 0, 0 ;  /* 0x00000000ff157431 */ /* 0x000fe400000001ff */
[----:B------:R-:W-:Y:S01]  /*02e0*/  IMAD.MOV.U32 R5, RZ, RZ, R11 ;  /* 0x000000ffff057224 */ /* 0x000fe200078e000b */
[----:B------:R-:W-:Y:S01]  /*02f0*/  IADD3 R3, P0, PT, R3, R2, RZ ;  /* 0x0000000203037210 */ /* 0x000fe20007f1e0ff */
[----:B------:R-:W-:-:S03]  /*0300*/  IMAD.MOV.U32 R4, RZ, RZ, RZ ;  /* 0x000000ffff047224 */ /* 0x000fc600078e00ff */
[----:B------:R-:W-:Y:S02]  /*0310*/  IADD3.X R2, PT, PT, R6, -0x1, RZ, P0, !PT ;  /* 0xffffffff06027810 */ /* 0x000fe400007fe4ff */
[C---:B------:R-:W-:Y:S02]  /*0320*/  ISETP.GE.U32.AND P0, PT, R3.reuse, 0x300, PT ;  /* 0x000003000300780c */ /* 0x040fe40003f06070 */
[----:B-----5:R-:W-:Y:S02]  /*0330*/  SHF.R.U64 R9, R3, 0x8, R2 ;  /* 0x0000000803097819 */ /* 0x020fe40000001202 */
[----:B------:R-:W-:Y:S02]  /*0340*/  ISETP.GE.U32.AND.EX P0, PT, R2, RZ, PT, P0 ;  /* 0x000000ff0200720c */ /* 0x000fe40003f06100 */
[----:B------:R-:W-:-:S04]  /*0350*/  IADD3 R9, P1, PT, R9, 0x1, RZ ;  /* 0x0000000109097810 */ /* 0x000fc80007f3e0ff */
[----:B------:R-:W-:-:S07]  /*0360*/  LEA.HI.X R8, R2, RZ, RZ, 0x18, P1 ;  /* 0x000000ff02087211 */ /* 0x000fce00008fc4ff */
[----:B------:R-:W-:Y:S05]  /*0370*/  @!P0 BRA `(.L_x_112) ;  /* 0x00000014002c8947 */ /* 0x000fea0003800000 */
[----:B------:R-:W-:Y:S01]  /*0380*/  LOP3.LUT R9, R9, 0xfffffffc, RZ, 0xc0, !PT ;  /* 0xfffffffc09097812 */ /* 0x000fe200078ec0ff */
[----:B------:R-:W-:Y:S01]  /*0390*/  IMAD.MOV.U32 R5, RZ, RZ, R11 ;  /* 0x000000ffff057224 */ /* 0x000fe200078e000b */
[----:B------:R-:W-:Y:S01]  /*03a0*/  LOP3.LUT R8, R8, 0x1ffffff, RZ, 0xc0, !PT ;  /* 0x01ffffff08087812 */ /* 0x000fe200078ec0ff */
[----:B------:R-:W-:Y:S01]  /*03b0*/  IMAD.MOV.U32 R4, RZ, RZ, RZ ;  /* 0x000000ffff047224 */ /* 0x000fe200078e00ff */
[----:B------:R-:W-:-:S07]  /*03c0*/  MOV R21, RZ ;  /* 0x000000ff00157202 */ /* 0x000fce0000000f00 */
.L_x_125:
        /* <DEDUP_REMOVED lines=8> */
[----:B-1----:R-:W-:-:S06]  /*0450*/  IADD3 R14, PT, PT, R0, 0xffffffe, RZ ;  /* 0x0ffffffe000e7810 */ /* 0x002fcc0007ffe0ff */
[----:B------:R1:W2:Y:S02]  /*0460*/  F2I.FTZ.U32.TRUNC.NTZ R15, R14 ;  /* 0x0000000e000f7305 */ /* 0x0002a4000021f000 */
[----:B-1----:R-:W-:Y:S02]  /*0470*/  IMAD.MOV.U32 R14, RZ, RZ, RZ ;  /* 0x000000ffff0e7224 */ /* 0x002fe400078e00ff */
[----:B--2---:R-:W-:-:S04]  /*0480*/  IMAD R17, R17, R15, RZ ;  /* 0x0000000f11117224 */ /* 0x004fc800078e02ff */
        /* <DEDUP_REMOVED lines=13> */
.L_x_114:
[----:B------:R-:W-:Y:S01]  /*0560*/  IMAD.MOV.U32 R22, RZ, RZ, R5 ;  /* 0x000000ffff167224 */ /* 0x000fe200078e0005 */
[----:B------:R-:W-:Y:S02]  /*0570*/  MOV R6, R4 ;  /* 0x0000000400067202 */ /* 0x000fe40000000f00 */
[----:B------:R-:W-:-:S07]  /*0580*/  MOV R18, 0x5a0 ;  /* 0x000005a000127802 */ /* 0x000fce0000000f00 */
[----:B0-----:R-:W-:Y:S05]  /*0590*/  CALL.REL.NOINC `($__internal_4_$__cuda_sm20_div_s64) ;  /* 0x0000005400447944 */ /* 0x001fea0003c00000 */
[----:B------:R-:W-:-:S04]  /*05a0*/  IMAD.MOV R19, RZ, RZ, -R6 ;  /* 0x000000ffff137224 */ /* 0x000fc800078e0a06 */
[----:B------:R-:W-:-:S07]  /*05b0*/  IMAD R19, R24, R19, R5 ;  /* 0x0000001318137224 */ /* 0x000fce00078e0205 */
.L_x_115:
[----:B0-----:R-:W-:Y:S05]  /*05c0*/  BSYNC.RECONVERGENT B2 ;  /* 0x0000000000027941 */ /* 0x001fea0003800200 */
.L_x_113:
[----:B------:R-:W0:Y:S01]  /*05d0*/  LDC R0, c[0x0][0x3bc] ;  /* 0x0000ef00ff007b82 */ /* 0x000e220000000800 */
[----:B------:R-:W-:Y:S02]  /*05e0*/  IABS R20, R19 ;  /* 0x0000001300147213 */ /* 0x000fe40000000000 */
[----:B0-----:R-:W-:-:S04]  /*05f0*/  IABS R16, R0 ;  /* 0x0000000000107213 */ /* 0x001fc80000000000 */
[----:B------:R-:W0:Y:S08]  /*0600*/  I2F.RP R17, R16 ;  /* 0x0000001000117306 */ /* 0x000e300000209400 */
[----:B0-----:R-:W0:Y:S02]  /*0610*/  MUFU.RCP R17, R17 ;  /* 0x0000001100117308 */ /* 0x001e240000001000 */
[----:B0-----:R-:W-:-:S06]  /*0620*/  VIADD R14, R17, 0xffffffe ;  /* 0x0ffffffe110e7836 */ /* 0x001fcc0000000000 */
[----:B------:R0:W1:Y:S02]  /*0630*/  F2I.FTZ.U32.TRUNC.NTZ R15, R14 ;  /* 0x0000000e000f7305 */ /* 0x000064000021f000 */
[----:B0-----:R-:W-:Y:S01]  /*0640*/  IMAD.MOV.U32 R14, RZ, RZ, RZ ;  /* 0x000000ffff0e7224 */ /* 0x001fe200078e00ff */
[----:B-1----:R-:W-:-:S05]  /*0650*/  IADD3 R25, PT, PT, RZ, -R15, RZ ;  /* 0x8000000fff197210 */ /* 0x002fca0007ffe0ff */
[----:B------:R-:W-:-:S04]  /*0660*/  IMAD R25, R25, R16, RZ ;  /* 0x0000001019197224 */ /* 0x000fc800078e02ff */
[----:B------:R-:W-:Y:S01]  /*0670*/  IMAD.HI.U32 R15, R15, R25, R14 ;  /* 0x000000190f0f7227 */ /* 0x000fe200078e000e */
[----:B------:R-:W-:-:S04]  /*0680*/  LOP3.LUT R14, R19, R0, RZ, 0x3c, !PT ;  /* 0x00000000130e7212 */ /* 0x000fc800078e3cff */
[----:B------:R-:W-:Y:S01]  /*0690*/  ISETP.GE.AND P2, PT, R14, RZ, PT ;  /* 0x000000ff0e00720c */ /* 0x000fe20003f46270 */
[----:B------:R-:W-:Y:S01]  /*06a0*/  IMAD.HI.U32 R18, R15, R20, RZ ;  /* 0x000000140f127227 */ /* 0x000fe200078e00ff */
[----:B------:R-:W-:-:S03]  /*06b0*/  MOV R14, R12 ;  /* 0x0000000c000e7202 */ /* 0x000fc60000000f00 */
[----:B------:R-:W-:-:S04]  /*06c0*/  IMAD.MOV R15, RZ, RZ, -R18 ;  /* 0x000000ffff0f7224 */ /* 0x000fc800078e0a12 */
[----:B------:R-:W-:Y:S01]  /*06d0*/  IMAD R15, R16, R15, R20 ;  /* 0x0000000f100f7224 */ /* 0x000fe200078e0214 */
[----:B------:R-:W-:-:S04]  /*06e0*/  SHF.R.S32.HI R20, RZ, 0x1f, R6 ;  /* 0x0000001fff147819 */ /* 0x000fc80000011406 */
[----:B------:R-:W-:-:S13]  /*06f0*/  ISETP.GT.U32.AND P1, PT, R16, R15, PT ;  /* 0x0000000f1000720c */ /* 0x000fda0003f24070 */
[-C--:B------:R-:W-:Y:S01]  /*0700*/  @!P1 IADD3 R15, PT, PT, R15, -R16.reuse, RZ ;  /* 0x800000100f0f9210 */ /* 0x080fe20007ffe0ff */
[----:B------:R-:W-:Y:S01]  /*0710*/  @!P1 VIADD R18, R18, 0x1 ;  /* 0x0000000112129836 */ /* 0x000fe20000000000 */
[----:B------:R-:W-:Y:S02]  /*0720*/  ISETP.NE.AND P1, PT, R0, RZ, PT ;  /* 0x000000ff0000720c */ /* 0x000fe40003f25270 */
[----:B------:R-:W-:Y:S01]  /*0730*/  ISETP.GE.U32.AND P0, PT, R15, R16, PT ;  /* 0x000000100f00720c */ /* 0x000fe20003f06070 */
[----:B------:R-:W-:Y:S02]  /*0740*/  IMAD.MOV.U32 R15, RZ, RZ, RZ ;  /* 0x000000ffff0f7224 */ /* 0x000fe400078e00ff */
[----:B------:R-:W-:-:S04]  /*0750*/  IMAD.WIDE.U32 R16, R6, UR14, R14 ;  /* 0x0000000e06107c25 */ /* 0x000fc8000f8e000e */
[----:B------:R-:W-:-:S06]  /*0760*/  IMAD R15, R20, UR14, RZ ;  /* 0x0000000e140f7c24 */ /* 0x000fcc000f8e02ff */
[----:B------:R-:W-:Y:S02]  /*0770*/  @P0 VIADD R18, R18, 0x1 ;  /* 0x0000000112120836 */ /* 0x000fe40000000000 */
[----:B------:R-:W-:Y:S02]  /*0780*/  IMAD.IADD R6, R17, 0x1, R15 ;  /* 0x0000000111067824 */ /* 0x000fe400078e020f */
[----:B------:R-:W-:Y:S02]  /*0790*/  IMAD.MOV.U32 R14, RZ, RZ, R18 ;  /* 0x000000ffff0e7224 */ /* 0x000fe400078e0012 */
[----:B------:R-:W-:-:S03]  /*07a0*/  IMAD R6, R6, UR15, RZ ;  /* 0x0000000f06067c24 */ /* 0x000fc6000f8e02ff */
[----:B------:R-:W-:Y:S01]  /*07b0*/  @!P2 IADD3 R14, PT, PT, -R14, RZ, RZ ;  /* 0x000000ff0e0ea210 */ /* 0x000fe20007ffe1ff */
[----:B------:R-:W-:Y:S01]  /*07c0*/  IMAD R17, R7, R16, R6 ;  /* 0x0000001007117224 */ /* 0x000fe200078e0206 */
        /* <DEDUP_REMOVED lines=9> */
[----:B------:R-:W-:Y:S01]  /*0860*/  IMAD R15, R10, R14, R15 ;  /* 0x0000000e0a0f7224 */ /* 0x000fe200078e020f */
[----:B------:R-:W-:-:S03]  /*0870*/  LEA R14, P0, R16, UR12, 0x2 ;  /* 0x0000000c100e7c11 */ /* 0x000fc6000f8010ff */
[----:B------:R-:W-:-:S05]  /*0880*/  IMAD.IADD R15, R17, 0x1, R15 ;  /* 0x00000001110f7824 */ /* 0x000fca00078e020f */
[----:B------:R-:W-:-:S05]  /*0890*/  LEA.HI.X R15, R16, UR13, R15, 0x2, P0 ;  /* 0x0000000d100f7c11 */ /* 0x000fca00080f140f */
[----:B------:R-:W2:Y:S01]  /*08a0*/  LDG.E.CONSTANT R14, desc[UR6][R14.64] ;  /* 0x000000060e0e7981 */ /* 0x000ea2000c1e9900 */
[----:B------:R-:W-:Y:S01]  /*08b0*/  IADD3 R22, P0, PT, R5, 0x100, RZ ;  /* 0x0000010005167810 */ /* 0x000fe20007f1e0ff */
[----:B------:R-:W-:Y:S04]  /*08c0*/  BSSY.RECONVERGENT B2, `(.L_x_116) ;  /* 0x0000020000027945 */ /* 0x000fe80003800200 */
[----:B------:R-:W-:-:S05]  /*08d0*/  IMAD.X R16, RZ, RZ, R4, P0 ;  /* 0x000000ffff107224 */ /* 0x000fca00000e0604 */
[----:B------:R-:W-:-:S04]  /*08e0*/  LOP3.LUT R6, R16, R23, RZ, 0xfc, !PT ;  /* 0x0000001710067212 */ /* 0x000fc800078efcff */
[----:B------:R-:W-:Y:S01]  /*08f0*/  ISETP.NE.U32.AND P0, PT, R6, RZ, PT ;  /* 0x000000ff0600720c */ /* 0x000fe20003f05070 */
[----:B--2---:R-:W-:-:S12]  /*0900*/  FADD R21, R14, R21 ;  /* 0x000000150e157221 */ /* 0x004fd80000000000 */
        /* <DEDUP_REMOVED lines=22> */
.L_x_117:
[----:B------:R-:W-:Y:S01]  /*0a70*/  IMAD.MOV.U32 R6, RZ, RZ, R16 ;  /* 0x000000ffff067224 */ /* 0x000fe200078e0010 */
[----:B------:R-:W-:-:S07]  /*0a80*/  MOV R18, 0xaa0 ;  /* 0x00000aa000127802 */ /* 0x000fce0000000f00 */
[----:B------:R-:W-:Y:S05]  /*0a90*/  CALL.REL.NOINC `($__internal_4_$__cuda_sm20_div_s64) ;  /* 0x0000005000047944 */ /* 0x000fea0003c00000 */
[----:B------:R-:W-:-:S05]  /*0aa0*/  IADD3 R19, PT, PT, -R6, RZ, RZ ;  /* 0x000000ff06137210 */ /* 0x000fca0007ffe1ff */
[----:B------:R-:W-:-:S07]  /*0ab0*/  IMAD R19, R24, R19, R22 ;  /* 0x0000001318137224 */ /* 0x000fce00078e0216 */
.L_x_118:
[----:B------:R-:W-:Y:S05]  /*0ac0*/  BSYNC.RECONVERGENT B2 ;  /* 0x0000000000027941 */ /* 0x000fea0003800200 */
.L_x_116:
[----:B------:R-:W-:Y:S01]  /*0ad0*/  IABS R16, R0 ;  /* 0x0000000000107213 */ /* 0x000fe20000000000 */
[----:B------:R-:W-:Y:S01]  /*0ae0*/  HFMA2 R14, -RZ, RZ, 0, 0 ;  /* 0x00000000ff0e7431 */ /* 0x000fe200000001ff */
[----:B------:R-:W-:Y:S02]  /*0af0*/  IABS R18, R19 ;  /* 0x0000001300127213 */ /* 0x000fe40000000000 */
[----:B------:R-:W0:Y:S08]  /*0b00*/  I2F.RP R17, R16 ;  /* 0x0000001000117306 */ /* 0x000e300000209400 */
[----:B0-----:R-:W0:Y:S02]  /*0b10*/  MUFU.RCP R17, R17 ;  /* 0x0000001100117308 */ /* 0x001e240000001000 */
[----:B0-----:R-:W-:-:S06]  /*0b20*/  VIADD R20, R17, 0xffffffe ;  /* 0x0ffffffe11147836 */ /* 0x001fcc0000000000 */
[----:B------:R0:W1:Y:S02]  /*0b30*/  F2I.FTZ.U32.TRUNC.NTZ R15, R20 ;  /* 0x00000014000f7305 */ /* 0x000064000021f000 */
[----:B0-----:R-:W-:Y:S01]  /*0b40*/  SHF.R.S32.HI R20, RZ, 0x1f, R6 ;  /* 0x0000001fff147819 */ /* 0x001fe20000011406 */
[----:B-1----:R-:W-:-:S04]  /*0b50*/  IMAD.MOV R25, RZ, RZ, -R15 ;  /* 0x000000ffff197224 */ /* 0x002fc800078e0a0f */
[----:B------:R-:W-:-:S04]  /*0b60*/  IMAD R25, R25, R16, RZ ;  /* 0x0000001019197224 */ /* 0x000fc800078e02ff */
[----:B------:R-:W-:-:S04]  /*0b70*/  IMAD.HI.U32 R14, R15, R25, R14 ;  /* 0x000000190f0e7227 */ /* 0x000fc800078e000e */
[----:B------:R-:W-:-:S04]  /*0b80*/  IMAD.MOV.U32 R15, RZ, RZ, R18 ;  /* 0x000000ffff0f7224 */ /* 0x000fc800078e0012 */
[----:B------:R-:W-:-:S04]  /*0b90*/  IMAD.HI.U32 R18, R14, R15, RZ ;  /* 0x0000000f0e127227 */ /* 0x000fc800078e00ff */
[----:B------:R-:W-:-:S04]  /*0ba0*/  IMAD.MOV R14, RZ, RZ, -R18 ;  /* 0x000000ffff0e7224 */ /* 0x000fc800078e0a12 */
[----:B------:R-:W-:Y:S01]  /*0bb0*/  IMAD R15, R16, R14, R15 ;  /* 0x0000000e100f7224 */ /* 0x000fe200078e020f */
[----:B------:R-:W-:-:S04]  /*0bc0*/  LOP3.LUT R14, R19, R0, RZ, 0x3c, !PT ;  /* 0x00000000130e7212 */ /* 0x000fc800078e3cff */
[----:B------:R-:W-:Y:S02]  /*0bd0*/  ISETP.GT.U32.AND P1, PT, R16, R15, PT ;  /* 0x0000000f1000720c */ /* 0x000fe40003f24070 */
[----:B------:R-:W-:Y:S02]  /*0be0*/  ISETP.GE.AND P2, PT, R14, RZ, PT ;  /* 0x000000ff0e00720c */ /* 0x000fe40003f46270 */
[----:B------:R-:W-:-:S09]  /*0bf0*/  MOV R14, R12 ;  /* 0x0000000c000e7202 */ /* 0x000fd20000000f00 */
        /* <DEDUP_REMOVED lines=55> */
.L_x_120:
[----:B------:R-:W-:Y:S01]  /*0f70*/  IMAD.MOV.U32 R6, RZ, RZ, R16 ;  /* 0x000000ffff067224 */ /* 0x000fe200078e0010 */
[----:B------:R-:W-:-:S07]  /*0f80*/  MOV R18, 0xfa0 ;  /* 0x00000fa000127802 */ /* 0x000fce0000000f00 */
[----:B------:R-:W-:Y:S05]  /*0f90*/  CALL.REL.NOINC `($__internal_4_$__cuda_sm20_div_s64) ;  /* 0x0000004800c47944 */ /* 0x000fea0003c00000 */
[----:B------:R-:W-:-:S05]  /*0fa0*/  IADD3 R19, PT, PT, -R6, RZ, RZ ;  /* 0x000000ff06137210 */ /* 0x000fca0007ffe1ff */
[----:B------:R-:W-:-:S07]  /*0fb0*/  IMAD R19, R24, R19, R22 ;  /* 0x0000001318137224 */ /* 0x000fce00078e0216 */
.L_x_121:
[----:B------:R-:W-:Y:S05]  /*0fc0*/  BSYNC.RECONVERGENT B2 ;  /* 0x0000000000027941 */ /* 0x000fea0003800200 */
.L_x_119:
        /* <DEDUP_REMOVED lines=74> */
.L_x_123:
[----:B------:R-:W-:Y:S01]  /*1470*/  IMAD.MOV.U32 R6, RZ, RZ, R16 ;  /* 0x000000ffff067224 */ /* 0x000fe200078e0010 */
[----:B------:R-:W-:-:S07]  /*1480*/  MOV R18, 0x14a0 ;  /* 0x000014a000127802 */ /* 0x000fce0000000f00 */
[----:B------:R-:W-:Y:S05]  /*1490*/  CALL.REL.NOINC `($__internal_4_$__cuda_sm20_div_s64) ;  /* 0x0000004400847944 */ /* 0x000fea0003c00000 */
[----:B------:R-:W-:-:S05]  /*14a0*/  IADD3 R19, PT, PT, -R6, RZ, RZ ;  /* 0x000000ff06137210 */ /* 0x000fca0007ffe1ff */
[----:B------:R-:W-:-:S07]  /*14b0*/  IMAD R19, R24, R19, R22 ;  /* 0x0000001318137224 */ /* 0x000fce00078e0216 */
.L_x_124:
[----:B------:R-:W-:Y:S05]  /*14c0*/  BSYNC.RECONVERGENT B2 ;  /* 0x0000000000027941 */ /* 0x000fea0003800200 */
.L_x_122:
[----:B------:R-:W-:Y:S01]  /*14d0*/  IABS R16, R0 ;  /* 0x0000000000107213 */ /* 0x000fe20000000000 */
[----:B------:R-:W-:Y:S01]  /*14e0*/  HFMA2 R14, -RZ, RZ, 0, 0 ;  /* 0x00000000ff0e7431 */ /* 0x000fe200000001ff */
[----:B------:R-:W-:Y:S02]  /*14f0*/  IABS R22, R19 ;  /* 0x0000001300167213 */ /* 0x000fe40000000000 */
[----:B------:R-:W0:Y:S08]  /*1500*/  I2F.RP R18, R16 ;  /* 0x0000001000127306 */ /* 0x000e300000209400 */
[----:B0-----:R-:W0:Y:S02]  /*1510*/  MUFU.RCP R18, R18 ;  /* 0x0000001200127308 */ /* 0x001e240000001000 */
[----:B0-----:R-:W-:Y:S01]  /*1520*/  VIADD R20, R18, 0xffffffe ;  /* 0x0ffffffe12147836 */ /* 0x001fe20000000000 */
[----:B------:R-:W-:-:S05]  /*1530*/  SHF.R.S32.HI R18, RZ, 0x1f, R6 ;  /* 0x0000001fff127819 */ /* 0x000fca0000011406 */
[----:B------:R-:W0:Y:S02]  /*1540*/  F2I.FTZ.U32.TRUNC.NTZ R15, R20 ;  /* 0x00000014000f7305 */ /* 0x000e24000021f000 */
[----:B0-----:R-:W-:-:S04]  /*1550*/  IMAD.MOV R17, RZ, RZ, -R15 ;  /* 0x000000ffff117224 */ /* 0x001fc800078e0a0f */
        /* <DEDUP_REMOVED lines=15> */
[----:B------:R-:W-:-:S10]  /*1650*/  IMAD.WIDE.U32 R14, R6, UR14, R14 ;  /* 0x0000000e060e7c25 */ /* 0x000fd4000f8e000e */
[----:B------:R-:W-:-:S04]  /*1660*/  @P0 VIADD R17, R17, 0x1 ;  /* 0x0000000111110836 */ /* 0x000fc80000000000 */
[----:B------:R-:W-:Y:S02]  /*1670*/  IMAD.MOV.U32 R16, RZ, RZ, R17 ;  /* 0x000000ffff107224 */ /* 0x000fe400078e0011 */
[----:B------:R-:W-:-:S03]  /*1680*/  IMAD R17, R18, UR14, RZ ;  /* 0x0000000e12117c24 */ /* 0x000fc6000f8e02ff */
[----:B------:R-:W-:Y:S01]  /*1690*/  @!P2 IADD3 R16, PT, PT, -R16, RZ, RZ ;  /* 0x000000ff1010a210 */ /* 0x000fe20007ffe1ff */
[----:B------:R-:W-:Y:S01]  /*16a0*/  IMAD.IADD R6, R15, 0x1, R17 ;  /* 0x000000010f067824 */ /* 0x000fe200078e0211 */
[----:B------:R-:W-:-:S03]  /*16b0*/  @!P1 LOP3.LUT R16, RZ, R0, RZ, 0x33, !PT ;  /* 0x00000000ff109212 */ /* 0x000fc600078e33ff */
[----:B------:R-:W-:Y:S01]  /*16c0*/  IMAD R6, R6, UR15, RZ ;  /* 0x0000000f06067c24 */ /* 0x000fe2000f8e02ff */
[--C-:B------:R-:W-:Y:S01]  /*16d0*/  SHF.R.S32.HI R17, RZ, 0x1f, R16.reuse ;  /* 0x0000001fff117819 */ /* 0x100fe20000011410 */
[----:B------:R-:W-:Y:S02]  /*16e0*/  IMAD.MOV R18, RZ, RZ, -R16 ;  /* 0x000000ffff127224 */ /* 0x000fe400078e0a10 */
[----:B------:R-:W-:Y:S02]  /*16f0*/  IMAD R15, R7, R14, R6 ;  /* 0x0000000e070f7224 */ /* 0x000fe400078e0206 */
        /* <DEDUP_REMOVED lines=11> */
[----:B------:R-:W-:Y:S02]  /*17b0*/  IADD3 R9, P0, PT, R9, -0x4, RZ ;  /* 0xfffffffc09097810 */ /* 0x000fe40007f1e0ff */
[----:B------:R-:W-:Y:S02]  /*17c0*/  IADD3 R5, P1, PT, R5, 0x400, RZ ;  /* 0x0000040005057810 */ /* 0x000fe40007f3e0ff */
[----:B------:R-:W-:Y:S02]  /*17d0*/  IADD3.X R8, PT, PT, R8, -0x1, RZ, P0, !PT ;  /* 0xffffffff08087810 */ /* 0x000fe400007fe4ff */
[----:B------:R-:W-:Y:S01]  /*17e0*/  ISETP.NE.U32.AND P0, PT, R9, RZ, PT ;  /* 0x000000ff0900720c */ /* 0x000fe20003f05070 */
[----:B------:R-:W-:-:S03]  /*17f0*/  IMAD.X R4, RZ, RZ, R4, P1 ;  /* 0x000000ffff047224 */ /* 0x000fc600008e0604 */
[----:B------:R-:W-:Y:S01]  /*1800*/  ISETP.NE.AND.EX P0, PT, R8, RZ, PT, P0 ;  /* 0x000000ff0800720c */ /* 0x000fe20003f05300 */
[----:B--2---:R-:W-:-:S12]  /*1810*/  FADD R21, R21, R16 ;  /* 0x0000001015157221 */ /* 0x004fd80000000000 */
[----:B------:R-:W-:Y:S05]  /*1820*/  @P0 BRA `(.L_x_125) ;  /* 0xffffffe800e80947 */ /* 0x000fea000383ffff */
.L_x_112:
[----:B0-----:R-:W-:Y:S05]  /*1830*/  BSYNC.RECONVERGENT B1 ;  /* 0x0000000000017941 */ /* 0x001fea0003800200 */
.L_x_111:
        /* <DEDUP_REMOVED lines=35> */
.L_x_129:
[----:B------:R-:W-:Y:S01]  /*1a70*/  MOV R22, R5 ;  /* 0x0000000500167202 */ /* 0x000fe20000000f00 */
[----:B------:R-:W-:Y:S01]  /*1a80*/  IMAD.MOV.U32 R6, RZ, RZ, R4 ;  /* 0x000000ffff067224 */ /* 0x000fe200078e0004 */
[----:B------:R-:W-:-:S07]  /*1a90*/  MOV R18, 0x1ab0 ;  /* 0x00001ab000127802 */ /* 0x000fce0000000f00 */
[----:B------:R-:W-:Y:S05]  /*1aa0*/  CALL.REL.NOINC `($__internal_4_$__cuda_sm20_div_s64) ;  /* 0x0000004000007944 */ /* 0x000fea0003c00000 */
[----:B------:R-:W-:-:S04]  /*1ab0*/  IMAD.MOV R0, RZ, RZ, -R6 ;  /* 0x000000ffff007224 */ /* 0x000fc800078e0a06 */
[----:B------:R-:W-:-:S07]  /*1ac0*/  IMAD R0, R24, R0, R5 ;  /* 0x0000000018007224 */ /* 0x000fce00078e0205 */
.L_x_130:
[----:B------:R-:W-:Y:S05]  /*1ad0*/  BSYNC.RECONVERGENT B2 ;  /* 0x0000000000027941 */ /* 0x000fea0003800200 */
.L_x_128:
[----:B------:R-:W0:Y:S01]  /*1ae0*/  LDC R17, c[0x0][0x3bc] ;  /* 0x0000ef00ff117b82 */ /* 0x000e220000000800 */
[----:B------:R-:W-:Y:S01]  /*1af0*/  IMAD.MOV.U32 R8, RZ, RZ, RZ ;  /* 0x000000ffff087224 */ /* 0x000fe200078e00ff */
[----:B------:R-:W1:Y:S01]  /*1b00*/  LDCU UR4, c[0x0][0x3b4] ;  /* 0x00007680ff0477ac */ /* 0x000e620008000800 */
[----:B------:R-:W2:Y:S01]  /*1b10*/  LDCU UR5, c[0x0][0x3b8] ;  /* 0x00007700ff0577ac */ /* 0x000ea20008000800 */
[----:B0-----:R-:W-:-:S04]  /*1b20*/  IABS R15, R17 ;  /* 0x00000011000f7213 */ /* 0x001fc80000000000 */
[----:B------:R-:W0:Y:S08]  /*1b30*/  I2F.RP R14, R15 ;  /* 0x0000000f000e7306 */ /* 0x000e300000209400 */
[----:B0-----:R-:W0:Y:S02]  /*1b40*/  MUFU.RCP R14, R14 ;  /* 0x0000000e000e7308 */ /* 0x001e240000001000 */
[----:B0-----:R-:W-:-:S06]  /*1b50*/  IADD3 R16, PT, PT, R14, 0xffffffe, RZ ;  /* 0x0ffffffe0e107810 */ /* 0x001fcc0007ffe0ff */
[----:B------:R-:W0:Y:S02]  /*1b60*/  F2I.FTZ.U32.TRUNC.NTZ R9, R16 ;  /* 0x0000001000097305 */ /* 0x000e24000021f000 */
[----:B0-----:R-:W-:-:S04]  /*1b70*/  IMAD.MOV R2, RZ, RZ, -R9 ;  /* 0x000000ffff027224 */ /* 0x001fc800078e0a09 */
[----:B------:R-:W-:Y:S01]  /*1b80*/  IMAD R19, R2, R15, RZ ;  /* 0x0000000f02137224 */ /* 0x000fe200078e02ff */
[----:B------:R-:W-:-:S03]  /*1b90*/  IABS R2, R0 ;  /* 0x0000000000027213 */ /* 0x000fc60000000000 */
[----:B------:R-:W-:Y:S01]  /*1ba0*/  IMAD.HI.U32 R19, R9, R19, R8 ;  /* 0x0000001309137227 */ /* 0x000fe200078e0008 */
[----:B------:R-:W-:-:S05]  /*1bb0*/  MOV R8, R2 ;  /* 0x0000000200087202 */ /* 0x000fca0000000f00 */
[----:B------:R-:W-:-:S04]  /*1bc0*/  IMAD.HI.U32 R2, R19, R8, RZ ;  /* 0x0000000813027227 */ /* 0x000fc800078e00ff */
[----:B------:R-:W-:-:S04]  /*1bd0*/  IMAD.MOV R9, RZ, RZ, -R2 ;  /* 0x000000ffff097224 */ /* 0x000fc800078e0a02 */
[----:B------:R-:W-:Y:S02]  /*1be0*/  IMAD R8, R15, R9, R8 ;  /* 0x000000090f087224 */ /* 0x000fe400078e0208 */
[----:B------:R-:W-:-:S03]  /*1bf0*/  HFMA2 R9, -RZ, RZ, 0, 0 ;  /* 0x00000000ff097431 */ /* 0x000fc600000001ff */
        /* <DEDUP_REMOVED lines=8> */
[----:B------:R-:W-:-:S02]  /*1c80*/  IMAD.MOV.U32 R8, RZ, RZ, R12 ;  /* 0x000000ffff087224 */ /* 0x000fc400078e000c */
[----:B-1----:R-:W-:Y:S02]  /*1c90*/  IMAD R15, R15, UR4, RZ ;  /* 0x000000040f0f7c24 */ /* 0x002fe4000f8e02ff */
[----:B------:R-:W-:-:S04]  /*1ca0*/  IMAD.WIDE.U32 R8, R6, UR4, R8 ;  /* 0x0000000406087c25 */ /* 0x000fc8000f8e0008 */
[----:B------:R-:W-:-:S04]  /*1cb0*/  @P0 VIADD R2, R2, 0x1 ;  /* 0x0000000102020836 */ /* 0x000fc80000000000 */
[----:B------:R-:W-:Y:S01]  /*1cc0*/  IMAD.MOV.U32 R14, RZ, RZ, R2 ;  /* 0x000000ffff0e7224 */ /* 0x000fe200078e0002 */
[----:B------:R-:W-:-:S03]  /*1cd0*/  IADD3 R2, PT, PT, R9, R15, RZ ;  /* 0x0000000f09027210 */ /* 0x000fc60007ffe0ff */
[----:B------:R-:W-:Y:S01]  /*1ce0*/  @!P2 IMAD.MOV R14, RZ, RZ, -R14 ;  /* 0x000000ffff0ea224 */ /* 0x000fe200078e0a0e */
[----:B------:R-:W-:Y:S01]  /*1cf0*/  @!P1 LOP3.LUT R14, RZ, R17, RZ, 0x33, !PT ;  /* 0x00000011ff0e9212 */ /* 0x000fe200078e33ff */
[----:B--2---:R-:W-:-:S03]  /*1d00*/  IMAD R2, R2, UR5, RZ ;  /* 0x0000000502027c24 */ /* 0x004fc6000f8e02ff */
[----:B------:R-:W-:Y:S01]  /*1d10*/  SHF.R.S32.HI R15, RZ, 0x1f, R14 ;  /* 0x0000001fff0f7819 */ /* 0x000fe2000001140e */
[----:B------:R-:W-:Y:S02]  /*1d20*/  IMAD R19, R7, R8, R2 ;  /* 0x0000000807137224 */ /* 0x000fe400078e0202 */
[--C-:B------:R-:W-:Y:S02]  /*1d30*/  IMAD.MOV R2, RZ, RZ, -R14.reuse ;  /* 0x000000ffff027224 */ /* 0x100fe400078e0a0e */
[----:B------:R-:W-:Y:S01]  /*1d40*/  IMAD.WIDE.U32 R8, R8, UR5, R14 ;  /* 0x0000000508087c25 */ /* 0x000fe2000f8e000e */
[----:B------:R-:W0:Y:S03]  /*1d50*/  LDCU.64 UR4, c[0x0][0x380] ;  /* 0x00007000ff0477ac */ /* 0x000e260008000a00 */
[----:B------:R-:W-:Y:S02]  /*1d60*/  IMAD R14, R17, R2, R0 ;  /* 0x00000002110e7224 */ /* 0x000fe400078e0200 */
[----:B------:R-:W-:-:S03]  /*1d70*/  IMAD.IADD R0, R9, 0x1, R19 ;  /* 0x0000000109007824 */ /* 0x000fc600078e0213 */
[--C-:B------:R-:W-:Y:S01]  /*1d80*/  SHF.R.S32.HI R15, RZ, 0x1f, R14.reuse ;  /* 0x0000001fff0f7819 */ /* 0x100fe2000001140e */
[-C--:B------:R-:W-:Y:S02]  /*1d90*/  IMAD R9, R0, R17.reuse, RZ ;  /* 0x0000001100097224 */ /* 0x080fe400078e02ff */
[----:B------:R-:W-:-:S04]  /*1da0*/  IMAD.WIDE.U32 R14, R8, R17, R14 ;  /* 0x00000011080e7225 */ /* 0x000fc800078e000e */
[----:B------:R-:W-:Y:S01]  /*1db0*/  IMAD R9, R10, R8, R9 ;  /* 0x000000080a097224 */ /* 0x000fe200078e0209 */
[----:B0-----:R-:W-:-:S04]  /*1dc0*/  LEA R8, P0, R14, UR4, 0x2 ;  /* 0x000000040e087c11 */ /* 0x001fc8000f8010ff */
[----:B------:R-:W-:-:S04]  /*1dd0*/  IADD3 R9, PT, PT, R15, R9, RZ ;  /* 0x000000090f097210 */ /* 0x000fc80007ffe0ff */
        /* <DEDUP_REMOVED lines=25> */
[----:B------:R-:W-:Y:S02]  /*1f70*/  @P1 IADD3 R6, PT, PT, R6, 0x1, RZ ;  /* 0x0000000106061810 */ /* 0x000fe40007ffe0ff */
[----:B------:R-:W-:-:S05]  /*1f80*/  @!P2 LOP3.LUT R6, RZ, R24, RZ, 0x33, !PT ;  /* 0x00000018ff06a212 */ /* 0x000fca00078e33ff */
[----:B------:R-:W-:-:S04]  /*1f90*/  IMAD.MOV R9, RZ, RZ, -R6 ;  /* 0x000000ffff097224 */ /* 0x000fc800078e0a06 */
[----:B------:R-:W-:Y:S01]  /*1fa0*/  IMAD R22, R24, R9, R22 ;  /* 0x0000000918167224 */ /* 0x000fe200078e0216 */
[----:B------:R-:W-:Y:S06]  /*1fb0*/  BRA `(.L_x_133) ;  /* 0x0000000000107947 */ /* 0x000fec0003800000 */
.L_x_132:
[----:B------:R-:W-:-:S07]  /*1fc0*/  MOV R18, 0x1fe0 ;  /* 0x00001fe000127802 */ /* 0x000fce0000000f00 */
[----:B------:R-:W-:Y:S05]  /*1fd0*/  CALL.REL.NOINC `($__internal_4_$__cuda_sm20_div_s64) ;  /* 0x0000003800b47944 */ /* 0x000fea0003c00000 */
[----:B------:R-:W-:-:S05]  /*1fe0*/  IADD3 R9, PT, PT, -R6, RZ, RZ ;  /* 0x000000ff06097210 */ /* 0x000fca0007ffe1ff */
[----:B------:R-:W-:-:S07]  /*1ff0*/  IMAD R22, R24, R9, R22 ;  /* 0x0000000918167224 */ /* 0x000fce00078e0216 */
.L_x_133:
[----:B------:R-:W-:Y:S05]  /*2000*/  BSYNC.RECONVERGENT B2 ;  /* 0x0000000000027941 */ /* 0x000fea0003800200 */
.L_x_131:
[----:B------:R-:W0:Y:S01]  /*2010*/  LDC R17, c[0x0][0x3bc] ;  /* 0x0000ef00ff117b82 */ /* 0x000e220000000800 */
[----:B------:R-:W-:Y:S01]  /*2020*/  IABS R2, R22 ;  /* 0x0000001600027213 */ /* 0x000fe20000000000 */
[----:B------:R-:W1:Y:S01]  /*2030*/  LDCU UR4, c[0x0][0x3b4] ;  /* 0x00007680ff0477ac */ /* 0x000e620008000800 */
[----:B------:R-:W2:Y:S01]  /*2040*/  LDCU UR5, c[0x0][0x3b8] ;  /* 0x00007700ff0577ac */ /* 0x000ea20008000800 */
[----:B0-----:R-:W-:-:S04]  /*2050*/  IABS R15, R17 ;  /* 0x00000011000f7213 */ /* 0x001fc80000000000 */
[----:B------:R-:W0:Y:S08]  /*2060*/  I2F.RP R14, R15 ;  /* 0x0000000f000e7306 */ /* 0x000e300000209400 */
[----:B0-----:R-:W0:Y:S02]  /*2070*/  MUFU.RCP R14, R14 ;  /* 0x0000000e000e7308 */ /* 0x001e240000001000 */
[----:B0-----:R-:W-:-:S06]  /*2080*/  VIADD R8, R14, 0xffffffe ;  /* 0x0ffffffe0e087836 */ /* 0x001fcc0000000000 */
[----:B------:R0:W3:Y:S02]  /*2090*/  F2I.FTZ.U32.TRUNC.NTZ R9, R8 ;  /* 0x0000000800097305 */ /* 0x0000e4000021f000 */
[----:B0-----:R-:W-:Y:S01]  /*20a0*/  IMAD.MOV.U32 R8, RZ, RZ, RZ ;  /* 0x000000ffff087224 */ /* 0x001fe200078e00ff */
[----:B---3--:R-:W-:-:S05]  /*20b0*/  IADD3 R0, PT, PT, RZ, -R9, RZ ;  /* 0x80000009ff007210 */ /* 0x008fca0007ffe0ff */
[----:B------:R-:W-:-:S04]  /*20c0*/  IMAD R19, R0, R15, RZ ;  /* 0x0000000f00137224 */ /* 0x000fc800078e02ff */
[----:B------:R-:W-:Y:S01]  /*20d0*/  IMAD.HI.U32 R19, R9, R19, R8 ;  /* 0x0000001309137227 */ /* 0x000fe200078e0008 */
[----:B------:R-:W-:-:S05]  /*20e0*/  MOV R8, R12 ;  /* 0x0000000c00087202 */ /* 0x000fca0000000f00 */
[----:B------:R-:W-:-:S05]  /*20f0*/  IMAD.HI.U32 R0, R19, R2, RZ ;  /* 0x0000000213007227 */ /* 0x000fca00078e00ff */
[----:B------:R-:W-:-:S05]  /*2100*/  IADD3 R9, PT, PT, -R0, RZ, RZ ;  /* 0x000000ff00097210 */ /* 0x000fca0007ffe1ff */
[----:B------:R-:W-:Y:S02]  /*2110*/  IMAD R2, R15, R9, R2 ;  /* 0x000000090f027224 */ /* 0x000fe400078e0202 */
[----:B------:R-:W-:-:S03]  /*2120*/  IMAD.MOV.U32 R9, RZ, RZ, RZ ;  /* 0x000000ffff097224 */ /* 0x000fc600078e00ff */
[----:B------:R-:W-:Y:S01]  /*2130*/  ISETP.GT.U32.AND P1, PT, R15, R2, PT ;  /* 0x000000020f00720c */ /* 0x000fe20003f24070 */
[----:B-1----:R-:W-:-:S12]  /*2140*/  IMAD.WIDE.U32 R8, R6, UR4, R8 ;  /* 0x0000000406087c25 */ /* 0x002fd8000f8e0008 */
        /* <DEDUP_REMOVED lines=8> */
[----:B------:R-:W-:-:S03]  /*21d0*/  IMAD R15, R2, UR4, RZ ;  /* 0x00000004020f7c24 */ /* 0x000fc6000f8e02ff */
[----:B------:R-:W-:Y:S02]  /*21e0*/  MOV R14, R0 ;  /* 0x00000000000e7202 */ /* 0x000fe40000000f00 */
        /* <DEDUP_REMOVED lines=9> */
[----:B------:R-:W-:Y:S01]  /*2280*/  IMAD R14, R17, R0, R22 ;  /* 0x00000000110e7224 */ /* 0x000fe200078e0216 */
[----:B------:R-:W-:-:S04]  /*2290*/  IADD3 R0, PT, PT, R9, R19, RZ ;  /* 0x0000001309007210 */ /* 0x000fc80007ffe0ff */
[--C-:B------:R-:W-:Y:S01]  /*22a0*/  SHF.R.S32.HI R15, RZ, 0x1f, R14.reuse ;  /* 0x0000001fff0f7819 */ /* 0x100fe2000001140e */
[-C--:B------:R-:W-:Y:S02]  /*22b0*/  IMAD R9, R0, R17.reuse, RZ ;  /* 0x0000001100097224 */ /* 0x080fe400078e02ff */
[----:B------:R-:W-:-:S04]  /*22c0*/  IMAD.WIDE.U32 R14, R8, R17, R14 ;  /* 0x00000011080e7225 */ /* 0x000fc800078e000e */
[----:B------:R-:W-:Y:S01]  /*22d0*/  IMAD R9, R10, R8, R9 ;  /* 0x000000080a097224 */ /* 0x000fe200078e0209 */
[----:B0-----:R-:W-:-:S03]  /*22e0*/  LEA R8, P0, R14, UR4, 0x2 ;  /* 0x000000040e087c11 */ /* 0x001fc6000f8010ff */
[----:B------:R-:W-:-:S05]  /*22f0*/  IMAD.IADD R9, R15, 0x1, R9 ;  /* 0x000000010f097824 */ /* 0x000fca00078e0209 */
[----:B------:R-:W-:-:S05]  /*2300*/  LEA.HI.X R9, R14, UR5, R9, 0x2, P0 ;  /* 0x000000050e097c11 */ /* 0x000fca00080f1409 */
[----:B------:R-:W2:Y:S01]  /*2310*/  LDG.E.CONSTANT R8, desc[UR6][R8.64] ;  /* 0x0000000608087981 */ /* 0x000ea2000c1e9900 */
[----:B------:R-:W-:-:S04]  /*2320*/  IADD3 R5, P0, PT, R5, 0x200, RZ ;  /* 0x0000020005057810 */ /* 0x000fc80007f1e0ff */
[----:B------:R-:W-:Y:S01]  /*2330*/  IADD3.X R4, PT, PT, RZ, R4, RZ, P0, !PT ;  /* 0x00000004ff047210 */ /* 0x000fe200007fe4ff */
[----:B--2---:R-:W-:-:S08]  /*2340*/  FADD R21, R21, R8 ;  /* 0x0000000815157221 */ /* 0x004fd00000000000 */
.L_x_127:
[----:B------:R-:W-:Y:S05]  /*2350*/  BSYNC.RECONVERGENT B1 ;  /* 0x0000000000017941 */ /* 0x000fea0003800200 */
.L_x_126:
[----:B------:R-:W-:-:S13]  /*2360*/  LOP3.LUT P0, RZ, R3, 0x100, RZ, 0xc0, !PT ;  /* 0x0000010003ff7812 */ /* 0x000fda000780c0ff */
[----:B------:R-:W-:Y:S05]  /*2370*/  @P0 BRA `(.L_x_109) ;  /* 0x0000003000140947 */ /* 0x000fea0003800000 */
[----:B------:R-:W-:Y:S01]  /*2380*/  LOP3.LUT R0, R4, R23, RZ, 0xfc, !PT ;  /* 0x0000001704007212 */ /* 0x000fe200078efcff */
[----:B------:R-:W-:Y:S03]  /*2390*/  BSSY.RECONVERGENT B1, `(.L_x_134) ;  /* 0x000001e000017945 */ /* 0x000fe60003800200 */
[----:B------:R-:W-:-:S13]  /*23a0*/  ISETP.NE.U32.AND P0, PT, R0, RZ, PT ;  /* 0x000000ff0000720c */ /* 0x000fda0003f05070 */
        /* <DEDUP_REMOVED lines=14> */
[----:B------:R-:W-:Y:S01]  /*2490*/  @P0 IMAD.IADD R3, R3, 0x1, -R24 ;  /* 0x0000000103030824 */ /* 0x000fe200078e0a18 */
[----:B------:R-:W-:-:S04]  /*24a0*/  @P0 IADD3 R6, PT, PT, R6, 0x1, RZ ;  /* 0x0000000106060810 */ /* 0x000fc80007ffe0ff */
[----:B------:R-:W-:-:S13]  /*24b0*/  ISETP.GE.U32.AND P1, PT, R3, R24, PT ;  /* 0x000000180300720c */ /* 0x000fda0003f26070 */
[----:B------:R-:W-:Y:S01]  /*24c0*/  @P1 VIADD R6, R6, 0x1 ;  /* 0x0000000106061836 */ /* 0x000fe20000000000 */
[----:B------:R-:W-:-:S04]  /*24d0*/  @!P2 LOP3.LUT R6, RZ, R24, RZ, 0x33, !PT ;  /* 0x00000018ff06a212 */ /* 0x000fc800078e33ff */
[----:B------:R-:W-:-:S05]  /*24e0*/  IADD3 R0, PT, PT, -R6, RZ, RZ ;  /* 0x000000ff06007210 */ /* 0x000fca0007ffe1ff */
[----:B------:R-:W-:Y:S01]  /*24f0*/  IMAD R5, R24, R0, R5 ;  /* 0x0000000018057224 */ /* 0x000fe200078e0205 */
[----:B------:R-:W-:Y:S06]  /*2500*/  BRA `(.L_x_136) ;  /* 0x0000000000187947 */ /* 0x000fec0003800000 */
.L_x_135:
[----:B------:R-:W-:Y:S01]  /*2510*/  IMAD.MOV.U32 R6, RZ, RZ, R4 ;  /* 0x000000ffff067224 */ /* 0x000fe200078e0004 */
[----:B------:R-:W-:Y:S02]  /*2520*/  MOV R22, R5 ;  /* 0x0000000500167202 */ /* 0x000fe40000000f00 */
[----:B------:R-:W-:-:S07]  /*2530*/  MOV R18, 0x2550 ;  /* 0x0000255000127802 */ /* 0x000fce0000000f00 */
[----:B------:R-:W-:Y:S05]  /*2540*/  CALL.REL.NOINC `($__internal_4_$__cuda_sm20_div_s64) ;  /* 0x0000003400587944 */ /* 0x000fea0003c00000 */
[----:B------:R-:W-:-:S04]  /*2550*/  IMAD.MOV R0, RZ, RZ, -R6 ;  /* 0x000000ffff007224 */ /* 0x000fc800078e0a06 */
[----:B------:R-:W-:-:S07]  /*2560*/  IMAD R5, R24, R0, R5 ;  /* 0x0000000018057224 */ /* 0x000fce00078e0205 */
.L_x_136:
[----:B------:R-:W-:Y:S05]  /*2570*/  BSYNC.RECONVERGENT B1 ;  /* 0x0000000000017941 */ /* 0x000fea0003800200 */
.L_x_134:
[----:B------:R-:W0:Y:S01]  /*2580*/  LDC R0, c[0x0][0x3bc] ;  /* 0x0000ef00ff007b82 */ /* 0x000e220000000800 */
[----:B------:R-:W-:Y:S01]  /*2590*/  IABS R4, R5 ;  /* 0x0000000500047213 */ /* 0x000fe20000000000 */
        /* <DEDUP_REMOVED lines=8> */
[----:B------:R-:W-:Y:S02]  /*2620*/  IMAD R15, R2, R9, RZ ;  /* 0x00000009020f7224 */ /* 0x000fe400078e02ff */
[----:B------:R-:W-:-:S05]  /*2630*/  HFMA2 R2, -RZ, RZ, 0, 0 ;  /* 0x00000000ff027431 */ /* 0x000fca00000001ff */
[----:B------:R-:W-:-:S04]  /*2640*/  IMAD.HI.U32 R15, R3, R15, R2 ;  /* 0x0000000f030f7227 */ /* 0x000fc800078e0002 */
[----:B------:R-:W-:-:S04]  /*2650*/  IMAD.MOV.U32 R2, RZ, RZ, R4 ;  /* 0x000000ffff027224 */ /* 0x000fc800078e0004 */
[----:B------:R-:W-:-:S05]  /*2660*/  IMAD.HI.U32 R4, R15, R2, RZ ;  /* 0x000000020f047227 */ /* 0x000fca00078e00ff */
[----:B------:R-:W-:-:S05]  /*2670*/  IADD3 R3, PT, PT, -R4, RZ, RZ ;  /* 0x000000ff04037210 */ /* 0x000fca0007ffe1ff */
[----:B------:R-:W-:Y:S02]  /*2680*/  IMAD R2, R9, R3, R2 ;  /* 0x0000000309027224 */ /* 0x000fe400078e0202 */
[----:B------:R-:W-:-:S03]  /*2690*/  IMAD.MOV.U32 R3, RZ, RZ, RZ ;  /* 0x000000ffff037224 */ /* 0x000fc600078e00ff */
[----:B------:R-:W-:-:S13]  /*26a0*/  ISETP.GT.U32.AND P1, PT, R9, R2, PT ;  /* 0x000000020900720c */ /* 0x000fda0003f24070 */
[----:B------:R-:W-:Y:S01]  /*26b0*/  @!P1 IMAD.IADD R2, R2, 0x1, -R9 ;  /* 0x0000000102029824 */ /* 0x000fe200078e0a09 */
[----:B------:R-:W-:Y:S02]  /*26c0*/  @!P1 IADD3 R4, PT, PT, R4, 0x1, RZ ;  /* 0x0000000104049810 */ /* 0x000fe40007ffe0ff */
[----:B------:R-:W-:Y:S02]  /*26d0*/  ISETP.NE.AND P1, PT, R0, RZ, PT ;  /* 0x000000ff0000720c */ /* 0x000fe40003f25270 */
[----:B------:R-:W-:Y:S02]  /*26e0*/  ISETP.GE.U32.AND P0, PT, R2, R9, PT ;  /* 0x000000090200720c */ /* 0x000fe40003f06070 */
[----:B------:R-:W-:Y:S02]  /*26f0*/  LOP3.LUT R2, R5, R0, RZ, 0x3c, !PT ;  /* 0x0000000005027212 */ /* 0x000fe400078e3cff */
[----:B------:R-:W-:Y:S02]  /*2700*/  SHF.R.S32.HI R9, RZ, 0x1f, R6 ;  /* 0x0000001fff097819 */ /* 0x000fe40000011406 */
[----:B------:R-:W-:-:S02]  /*2710*/  ISETP.GE.AND P2, PT, R2, RZ, PT ;  /* 0x000000ff0200720c */ /* 0x000fc40003f46270 */
[----:B------:R-:W-:Y:S01]  /*2720*/  MOV R2, R12 ;  /* 0x0000000c00027202 */ /* 0x000fe20000000f00 */
[----:B-1----:R-:W-:-:S04]  /*2730*/  IMAD R9, R9, UR4, RZ ;  /* 0x0000000409097c24 */ /* 0x002fc8000f8e02ff */
[----:B------:R-:W-:Y:S02]  /*2740*/  @P0 VIADD R4, R4, 0x1 ;  /* 0x0000000104040836 */ /* 0x000fe40000000000 */
[----:B------:R-:W-:-:S03]  /*2750*/  IMAD.WIDE.U32 R2, R6, UR4, R2 ;  /* 0x0000000406027c25 */ /* 0x000fc6000f8e0002 */
[----:B------:R-:W-:Y:S02]  /*2760*/  MOV R8, R4 ;  /* 0x0000000400087202 */ /* 0x000fe40000000f00 */
[----:B------:R-:W-:-:S03]  /*2770*/  IADD3 R3, PT, PT, R3, R9, RZ ;  /* 0x0000000903037210 */ /* 0x000fc60007ffe0ff */
[----:B------:R-:W-:Y:S01]  /*2780*/  @!P2 IMAD.MOV R8, RZ, RZ, -R8 ;  /* 0x000000ffff08a224 */ /* 0x000fe200078e0a08 */
[----:B------:R-:W-:Y:S01]  /*2790*/  @!P1 LOP3.LUT R8, RZ, R0, RZ, 0x33, !PT ;  /* 0x00000000ff089212 */ /* 0x000fe200078e33ff */
[----:B--2---:R-:W-:-:S03]  /*27a0*/  IMAD R3, R3, UR5, RZ ;  /* 0x0000000503037c24 */ /* 0x004fc6000f8e02ff */
[--C-:B------:R-:W-:Y:S01]  /*27b0*/  SHF.R.S32.HI R9, RZ, 0x1f, R8.reuse ;  /* 0x0000001fff097819 */ /* 0x100fe20000011408 */
        /* <DEDUP_REMOVED lines=13> */
[----:B------:R-:W2:Y:S02]  /*2890*/  LDG.E.CONSTANT R2, desc[UR6][R2.64] ;  /* 0x0000000602027981 */ /* 0x000ea4000c1e9900 */
[----:B--2---:R-:W-:Y:S01]  /*28a0*/  FADD R21, R21, R2 ;  /* 0x0000000215157221 */ /* 0x004fe20000000000 */
[----:B------:R-:W-:Y:S06]  /*28b0*/  BRA `(.L_x_109) ;  /* 0x0000002800c47947 */ /* 0x000fec0003800000 */
.L_x_110:
[----:B------:R-:W-:Y:S01]  /*28c0*/  LOP3.LUT R3, RZ, R11, RZ, 0x33, !PT ;  /* 0x0000000bff037212 */ /* 0x000fe200078e33ff */
[----:B------:R-:W-:Y:S01]  /*28d0*/  BSSY.RECONVERGENT B1, `(.L_x_137) ;  /* 0x000017d000017945 */ /* 0x000fe20003800200 */
[----:B------:R-:W-:Y:S02]  /*28e0*/  HFMA2 R13, -RZ, RZ, 0, 0 ;  /* 0x00000000ff0d7431 */ /* 0x000fe400000001ff */
[----:B------:R-:W-:Y:S01]  /*28f0*/  IMAD.MOV.U32 R5, RZ, RZ, R11 ;  /* 0x000000ffff057224 */ /* 0x000fe200078e000b */
[----:B------:R-:W-:Y:S01]  /*2900*/  IADD3 R3, P0, PT, R3, R2, RZ ;  /* 0x0000000203037210 */ /* 0x000fe20007f1e0ff */
[----:B------:R-:W-:Y:S01]  /*2910*/  IMAD.MOV.U32 R21, RZ, RZ, RZ ;  /* 0x000000ffff157224 */ /* 0x000fe200078e00ff */
[----:B------:R-:W-:Y:S02]  /*2920*/  MOV R4, RZ ;  /* 0x000000ff00047202 */ /* 0x000fe40000000f00 */
[----:B------:R-:W-:Y:S02]  /*2930*/  IADD3.X R6, PT, PT, R6, -0x1, RZ, P0, !PT ;  /* 0xffffffff06067810 */ /* 0x000fe400007fe4ff */
[----:B------:R-:W-:-:S04]  /*2940*/  ISETP.GE.U32.AND P0, PT, R3, 0x300, PT ;  /* 0x000003000300780c */ /* 0x000fc80003f06070 */
[----:B------:R-:W-:-:S13]  /*2950*/  ISETP.GE.U32.AND.EX P0, PT, R6, RZ, PT, P0 ;  /* 0x000000ff0600720c */ /* 0x000fda0003f06100 */
[----:B------:R-:W-:Y:S05]  /*2960*/  @!P0 BRA `(.L_x_138) ;  /* 0x0000001400cc8947 */ /* 0x000fea0003800000 */
[----:B------:R-:W-:Y:S01]  /*2970*/  SHF.R.U64 R3, R3, 0x8, R6 ;  /* 0x0000000803037819 */ /* 0x000fe20000001206 */
[----:B------:R-:W-:Y:S01]  /*2980*/  IMAD.MOV.U32 R5, RZ, RZ, R11 ;  /* 0x000000ffff057224 */ /* 0x000fe200078e000b */
[----:B------:R-:W-:Y:S02]  /*2990*/  MOV R13, RZ ;  /* 0x000000ff000d7202 */ /* 0x000fe40000000f00 */
[----:B------:R-:W-:Y:S02]  /*29a0*/  IADD3 R3, P0, PT, R3, 0x1, RZ ;  /* 0x0000000103037810 */ /* 0x000fe40007f1e0ff */
[----:B------:R-:W-:Y:S02]  /*29b0*/  MOV R4, RZ ;  /* 0x000000ff00047202 */ /* 0x000fe40000000f00 */
[----:B------:R-:W-:Y:S02]  /*29c0*/  LEA.HI.X R2, R6, RZ, RZ, 0x18, P0 ;  /* 0x000000ff06027211 */ /* 0x000fe400000fc4ff */
[----:B------:R-:W-:-:S02]  /*29d0*/  LOP3.LUT R3, R3, 0xfffffffc, RZ, 0xc0, !PT ;  /* 0xfffffffc03037812 */ /* 0x000fc400078ec0ff */
[----:B------:R-:W-:-:S07]  /*29e0*/  LOP3.LUT R2, R2, 0x1ffffff, RZ, 0xc0, !PT ;  /* 0x01ffffff02027812 */ /* 0x000fce00078ec0ff */
.L_x_151:
[----:B------:R-:W-:Y:S01]  /*29f0*/  LOP3.LUT R0, R4, R23, RZ, 0xfc, !PT ;  /* 0x0000001704007212 */ /* 0x000fe200078efcff */
[----:B------:R-:W-:Y:S03]  /*2a00*/  BSSY.RECONVERGENT B2, `(.L_x_139) ;  /* 0x000001e000027945 */ /* 0x000fe60003800200 */
[----:B------:R-:W-:-:S13]  /*2a10*/  ISETP.NE.U32.AND P0, PT, R0, RZ, PT ;  /* 0x000000ff0000720c */ /* 0x000fda0003f05070 */
[----:B------:R-:W-:Y:S05]  /*2a20*/  @P0 BRA `(.L_x_140) ;  /* 0x0000000000540947 */ /* 0x000fea0003800000 */
[----:B------:R-:W1:Y:S01]  /*2a30*/  I2F.U32.RP R0, R24 ;  /* 0x0000001800007306 */ /* 0x000e620000209000 */
[----:B------:R-:W-:Y:S02]  /*2a40*/  IADD3 R17, PT, PT, RZ, -R24, RZ ;  /* 0x80000018ff117210 */ /* 0x000fe40007ffe0ff */
[----:B------:R-:W-:-:S05]  /*2a50*/  ISETP.NE.U32.AND P2, PT, R24, RZ, PT ;  /* 0x000000ff1800720c */ /* 0x000fca0003f45070 */
[----:B-1----:R-:W1:Y:S02]  /*2a60*/  MUFU.RCP R0, R0 ;  /* 0x0000000000007308 */ /* 0x002e640000001000 */
[----:B-1----:R-:W-:-:S06]  /*2a70*/  VIADD R14, R0, 0xffffffe ;  /* 0x0ffffffe000e7836 */ /* 0x002fcc0000000000 */
        /* <DEDUP_REMOVED lines=16> */
.L_x_140:
[----:B------:R-:W-:Y:S01]  /*2b80*/  IMAD.MOV.U32 R22, RZ, RZ, R5 ;  /* 0x000000ffff167224 */ /* 0x000fe200078e0005 */
[----:B------:R-:W-:Y:S02]  /*2b90*/  MOV R6, R4 ;  /* 0x0000000400067202 */ /* 0x000fe40000000f00 */
[----:B------:R-:W-:-:S07]  /*2ba0*/  MOV R18, 0x2bc0 ;  /* 0x00002bc000127802 */ /* 0x000fce0000000f00 */
[----:B0----5:R-:W-:Y:S05]  /*2bb0*/  CALL.REL.NOINC `($__internal_4_$__cuda_sm20_div_s64) ;  /* 0x0000002c00bc7944 */ /* 0x021fea0003c00000 */
[----:B------:R-:W-:-:S04]  /*2bc0*/  IMAD.MOV R19, RZ, RZ, -R6 ;  /* 0x000000ffff137224 */ /* 0x000fc800078e0a06 */
[----:B------:R-:W-:-:S07]  /*2bd0*/  IMAD R19, R24, R19, R5 ;  /* 0x0000001318137224 */ /* 0x000fce00078e0205 */
.L_x_141:
[----:B0-----:R-:W-:Y:S05]  /*2be0*/  BSYNC.RECONVERGENT B2 ;  /* 0x0000000000027941 */ /* 0x001fea0003800200 */
.L_x_139:
[----:B------:R-:W0:Y:S01]  /*2bf0*/  LDC R0, c[0x0][0x3bc] ;  /* 0x0000ef00ff007b82 */ /* 0x000e220000000800 */
[----:B------:R-:W-:Y:S01]  /*2c00*/  HFMA2 R14, -RZ, RZ, 0, 0 ;  /* 0x00000000ff0e7431 */ /* 0x000fe200000001ff */
[----:B------:R-:W-:Y:S02]  /*2c10*/  IABS R18, R19 ;  /* 0x0000001300127213 */ /* 0x000fe40000000000 */
[----:B0-----:R-:W-:-:S04]  /*2c20*/  IABS R16, R0 ;  /* 0x0000000000107213 */ /* 0x001fc80000000000 */
[----:B------:R-:W0:Y:S08]  /*2c30*/  I2F.RP R17, R16 ;  /* 0x0000001000117306 */ /* 0x000e300000209400 */
[----:B0-----:R-:W0:Y:S02]  /*2c40*/  MUFU.RCP R17, R17 ;  /* 0x0000001100117308 */ /* 0x001e240000001000 */
[----:B0-----:R-:W-:-:S06]  /*2c50*/  IADD3 R20, PT, PT, R17, 0xffffffe, RZ ;  /* 0x0ffffffe11147810 */ /* 0x001fcc0007ffe0ff */
[----:B------:R0:W1:Y:S02]  /*2c60*/  F2I.FTZ.U32.TRUNC.NTZ R15, R20 ;  /* 0x00000014000f7305 */ /* 0x000064000021f000 */
[----:B0-----:R-:W-:Y:S01]  /*2c70*/  SHF.R.S32.HI R20, RZ, 0x1f, R6 ;  /* 0x0000001fff147819 */ /* 0x001fe20000011406 */
[----:B-1----:R-:W-:-:S04]  /*2c80*/  IMAD.MOV R25, RZ, RZ, -R15 ;  /* 0x000000ffff197224 */ /* 0x002fc800078e0a0f */
[----:B------:R-:W-:-:S04]  /*2c90*/  IMAD R25, R25, R16, RZ ;  /* 0x0000001019197224 */ /* 0x000fc800078e02ff */
[----:B------:R-:W-:-:S04]  /*2ca0*/  IMAD.HI.U32 R14, R15, R25, R14 ;  /* 0x000000190f0e7227 */ /* 0x000fc800078e000e */
[----:B------:R-:W-:-:S04]  /*2cb0*/  IMAD.MOV.U32 R15, RZ, RZ, R18 ;  /* 0x000000ffff0f7224 */ /* 0x000fc800078e0012 */
[----:B------:R-:W-:-:S05]  /*2cc0*/  IMAD.HI.U32 R18, R14, R15, RZ ;  /* 0x0000000f0e127227 */ /* 0x000fca00078e00ff */
[----:B------:R-:W-:-:S05]  /*2cd0*/  IADD3 R14, PT, PT, -R18, RZ, RZ ;  /* 0x000000ff120e7210 */ /* 0x000fca0007ffe1ff */
[----:B------:R-:W-:Y:S01]  /*2ce0*/  IMAD R15, R16, R14, R15 ;  /* 0x0000000e100f7224 */ /* 0x000fe200078e020f */
[----:B------:R-:W-:-:S04]  /*2cf0*/  LOP3.LUT R14, R19, R0, RZ, 0x3c, !PT ;  /* 0x00000000130e7212 */ /* 0x000fc800078e3cff */
[----:B------:R-:W-:Y:S02]  /*2d00*/  ISETP.GT.U32.AND P1, PT, R16, R15, PT ;  /* 0x0000000f1000720c */ /* 0x000fe40003f24070 */
[----:B------:R-:W-:Y:S02]  /*2d10*/  ISETP.GE.AND P2, PT, R14, RZ, PT ;  /* 0x000000ff0e00720c */ /* 0x000fe40003f46270 */
[----:B------:R-:W-:-:S09]  /*2d20*/  MOV R14, R12 ;  /* 0x0000000c000e7202 */ /* 0x000fd20000000f00 */
[----:B------:R-:W-:Y:S01]  /*2d30*/  @!P1 IMAD.IADD R15, R15, 0x1, -R16 ;  /* 0x000000010f0f9824 */ /* 0x000fe200078e0a10 */
[----:B------:R-:W-:Y:S02]  /*2d40*/  @!P1 IADD3 R18, PT, PT, R18, 0x1, RZ ;  /* 0x0000000112129810 */ /* 0x000fe40007ffe0ff */
[----:B------:R-:W-:Y:S02]  /*2d50*/  ISETP.NE.AND P1, PT, R0, RZ, PT ;  /* 0x000000ff0000720c */ /* 0x000fe40003f25270 */
[----:B------:R-:W-:Y:S01]  /*2d60*/  ISETP.GE.U32.AND P0, PT, R15, R16, PT ;  /* 0x000000100f00720c */ /* 0x000fe20003f06070 */
[----:B------:R-:W-:Y:S02]  /*2d70*/  IMAD.MOV.U32 R15, RZ, RZ, RZ ;  /* 0x000000ffff0f7224 */ /* 0x000fe400078e00ff */
[----:B------:R-:W-:-:S04]  /*2d80*/  IMAD.WIDE.U32 R16, R6, UR17, R14 ;  /* 0x0000001106107c25 */ /* 0x000fc8000f8e000e */
[----:B------:R-:W-:-:S06]  /*2d90*/  IMAD R15, R20, UR17, RZ ;  /* 0x00000011140f7c24 */ /* 0x000fcc000f8e02ff */
[----:B------:R-:W-:Y:S01]  /*2da0*/  @P0 VIADD R18, R18, 0x1 ;  /* 0x0000000112120836 */ /* 0x000fe20000000000 */
[----:B------:R-:W-:-:S04]  /*2db0*/  IADD3 R6, PT, PT, R17, R15, RZ ;  /* 0x0000000f11067210 */ /* 0x000fc80007ffe0ff */
[----:B------:R-:W-:Y:S01]  /*2dc0*/  MOV R14, R18 ;  /* 0x00000012000e7202 */ /* 0x000fe20000000f00 */
[----:B------:R-:W-:-:S04]  /*2dd0*/  IMAD R6, R6, UR16, RZ ;  /* 0x0000001006067c24 */ /* 0x000fc8000f8e02ff */
[----:B------:R-:W-:Y:S01]  /*2de0*/  @!P2 IMAD.MOV R14, RZ, RZ, -R14 ;  /* 0x000000ffff0ea224 */ /* 0x000fe200078e0a0e */
[----:B------:R-:W-:Y:S01]  /*2df0*/  @!P1 LOP3.LUT R14, RZ, R0, RZ, 0x33, !PT ;  /* 0x00000000ff0e9212 */ /* 0x000fe200078e33ff */
[----:B------:R-:W-:-:S03]  /*2e00*/  IMAD R17, R7, R16, R6 ;  /* 0x0000001007117224 */ /* 0x000fc600078e0206 */
        /* <DEDUP_REMOVED lines=8> */
[----:B------:R-:W-:Y:S02]  /*2e90*/  IMAD R15, R10, R14, R15 ;  /* 0x0000000e0a0f7224 */ /* 0x000fe400078e020f */
[----:B------:R-:W-:-:S03]  /*2ea0*/  IMAD.SHL.U32 R6, R16, 0x4, RZ ;  /* 0x0000000410067824 */ /* 0x000fc600078e00ff */
[----:B------:R-:W-:Y:S02]  /*2eb0*/  IADD3 R17, PT, PT, R17, R15, RZ ;  /* 0x0000000f11117210 */ /* 0x000fe40007ffe0ff */
[----:B------:R-:W-:Y:S02]  /*2ec0*/  IADD3 R14, P0, PT, R6, UR10, RZ ;  /* 0x0000000a060e7c10 */ /* 0x000fe4000ff1e0ff */
[----:B------:R-:W-:-:S04]  /*2ed0*/  SHF.L.U64.HI R17, R16, 0x2, R17 ;  /* 0x0000000210117819 */ /* 0x000fc80000010211 */
[----:B------:R-:W-:Y:S02]  /*2ee0*/  IADD3.X R15, PT, PT, R17, UR11, RZ, P0, !PT ;  /* 0x0000000b110f7c10 */ /* 0x000fe400087fe4ff */
[----:B------:R-:W-:-:S03]  /*2ef0*/  IADD3 R16, P0, PT, R6, UR8, RZ ;  /* 0x0000000806107c10 */ /* 0x000fc6000ff1e0ff */
[----:B------:R-:W2:Y:S01]  /*2f00*/  LDG.E.CONSTANT R14, desc[UR6][R14.64] ;  /* 0x000000060e0e7981 */ /* 0x000ea2000c1e9900 */
[----:B------:R-:W-:-:S05]  /*2f10*/  IADD3.X R17, PT, PT, R17, UR9, RZ, P0, !PT ;  /* 0x0000000911117c10 */ /* 0x000fca00087fe4ff */
[----:B------:R-:W3:Y:S01]  /*2f20*/  LDG.E.CONSTANT R16, desc[UR6][R16.64] ;  /* 0x0000000610107981 */ /* 0x000ee2000c1e9900 */
[----:B------:R-:W-:Y:S01]  /*2f30*/  IADD3 R22, P0, PT, R5, 0x100, RZ ;  /* 0x0000010005167810 */ /* 0x000fe20007f1e0ff */
[----:B------:R-:W-:Y:S04]  /*2f40*/  BSSY.RECONVERGENT B2, `(.L_x_142) ;  /* 0x0000024000027945 */ /* 0x000fe80003800200 */
[----:B------:R-:W-:-:S05]  /*2f50*/  IMAD.X R18, RZ, RZ, R4, P0 ;  /* 0x000000ffff127224 */ /* 0x000fca00000e0604 */
[----:B------:R-:W-:-:S04]  /*2f60*/  LOP3.LUT R6, R18, R23, RZ, 0xfc, !PT ;  /* 0x0000001712067212 */ /* 0x000fc800078efcff */
[----:B------:R-:W-:Y:S01]  /*2f70*/  ISETP.NE.U32.AND P0, PT, R6, RZ, PT ;  /* 0x000000ff0600720c */ /* 0x000fe20003f05070 */
[----:B--2--5:R-:W-:-:S04]  /*2f80*/  FADD R19, -R9, R14 ;  /* 0x0000000e09137221 */ /* 0x024fc80000000100 */
[----:B------:R-:W-:Y:S01]  /*2f90*/  FMUL R19, R8, R19 ;  /* 0x0000001308137220 */ /* 0x000fe20000400000 */
[----:B---3--:R-:W-:-:S03]  /*2fa0*/  FADD R21, R16, R21 ;  /* 0x0000001510157221 */ /* 0x008fc60000000000 */
[----:B------:R-:W-:-:S04]  /*2fb0*/  FFMA R13, R16, R19, R13 ;  /* 0x00000013100d7223 */ /* 0x000fc8000000000d */
[----:B------:R-:W-:Y:S05]  /*2fc0*/  @P0 BRA `(.L_x_143) ;  /* 0x0000000000580947 */ /* 0x000fea0003800000 */
[----:B------:R-:W0:Y:S01]  /*2fd0*/  I2F.U32.RP R16, R24 ;  /* 0x0000001800107306 */ /* 0x000e220000209000 */
[----:B------:R-:W-:Y:S01]  /*2fe0*/  IMAD.MOV R17, RZ, RZ, -R24 ;  /* 0x000000ffff117224 */ /* 0x000fe200078e0a18 */
[----:B------:R-:W-:Y:S01]  /*2ff0*/  ISETP.NE.U32.AND P2, PT, R24, RZ, PT ;  /* 0x000000ff1800720c */ /* 0x000fe20003f45070 */
[----:B------:R-:W-:-:S05]  /*3000*/  VIADD R19, R5, 0x100 ;  /* 0x0000010005137836 */ /* 0x000fca0000000000 */
[----:B0-----:R-:W0:Y:S02]  /*3010*/  MUFU.RCP R16, R16 ;  /* 0x0000001000107308 */ /* 0x001e240000001000 */
[----:B0-----:R-:W-:-:S06]  /*3020*/  IADD3 R14, PT, PT, R16, 0xffffffe, RZ ;  /* 0x0ffffffe100e7810 */ /* 0x001fcc0007ffe0ff */
[----:B------:R0:W1:Y:S02]  /*3030*/  F2I.FTZ.U32.TRUNC.NTZ R15, R14 ;  /* 0x0000000e000f7305 */ /* 0x000064000021f000 */
[----:B0-----:R-:W-:Y:S01]  /*3040*/  MOV R14, RZ ;  /* 0x000000ff000e7202 */ /* 0x001fe20000000f00 */
        /* <DEDUP_REMOVED lines=14> */
.L_x_143:
[----:B------:R-:W-:Y:S01]  /*3130*/  IMAD.MOV.U32 R6, RZ, RZ, R18 ;  /* 0x000000ffff067224 */ /* 0x000fe200078e0012 */
[----:B------:R-:W-:-:S07]  /*3140*/  MOV R18, 0x3160 ;  /* 0x0000316000127802 */ /* 0x000fce0000000f00 */
[----:B------:R-:W-:Y:S05]  /*3150*/  CALL.REL.NOINC `($__internal_4_$__cuda_sm20_div_s64) ;  /* 0x0000002800547944 */ /* 0x000fea0003c00000 */
[----:B------:R-:W-:-:S05]  /*3160*/  IADD3 R19, PT, PT, -R6, RZ, RZ ;  /* 0x000000ff06137210 */ /* 0x000fca0007ffe1ff */
[----:B------:R-:W-:-:S07]  /*3170*/  IMAD R19, R24, R19, R22 ;  /* 0x0000001318137224 */ /* 0x000fce00078e0216 */
.L_x_144:
[----:B------:R-:W-:Y:S05]  /*3180*/  BSYNC.RECONVERGENT B2 ;  /* 0x0000000000027941 */ /* 0x000fea0003800200 */
.L_x_142:
[----:B------:R-:W-:Y:S01]  /*3190*/  IABS R16, R0 ;  /* 0x0000000000107213 */ /* 0x000fe20000000000 */
[----:B------:R-:W-:Y:S01]  /*31a0*/  IMAD.MOV.U32 R14, RZ, RZ, RZ ;  /* 0x000000ffff0e7224 */ /* 0x000fe200078e00ff */
[----:B------:R-:W-:Y:S02]  /*31b0*/  IABS R18, R19 ;  /* 0x0000001300127213 */ /* 0x000fe40000000000 */
[----:B------:R-:W0:Y:S08]  /*31c0*/  I2F.RP R17, R16 ;  /* 0x0000001000117306 */ /* 0x000e300000209400 */
[----:B0-----:R-:W0:Y:S02]  /*31d0*/  MUFU.RCP R17, R17 ;  /* 0x0000001100117308 */ /* 0x001e240000001000 */
[----:B0-----:R-:W-:-:S06]  /*31e0*/  VIADD R20, R17, 0xffffffe ;  /* 0x0ffffffe11147836 */ /* 0x001fcc0000000000 */
[----:B------:R0:W1:Y:S02]  /*31f0*/  F2I.FTZ.U32.TRUNC.NTZ R15, R20 ;  /* 0x00000014000f7305 */ /* 0x000064000021f000 */
[----:B0-----:R-:W-:Y:S02]  /*3200*/  SHF.R.S32.HI R20, RZ, 0x1f, R6 ;  /* 0x0000001fff147819 */ /* 0x001fe40000011406 */
[----:B-1----:R-:W-:-:S05]  /*3210*/  IADD3 R25, PT, PT, RZ, -R15, RZ ;  /* 0x8000000fff197210 */ /* 0x002fca0007ffe0ff */
[----:B------:R-:W-:-:S04]  /*3220*/  IMAD R25, R25, R16, RZ ;  /* 0x0000001019197224 */ /* 0x000fc800078e02ff */
[----:B------:R-:W-:Y:S01]  /*3230*/  IMAD.HI.U32 R14, R15, R25, R14 ;  /* 0x000000190f0e7227 */ /* 0x000fe200078e000e */
[----:B------:R-:W-:-:S05]  /*3240*/  MOV R15, R18 ;  /* 0x00000012000f7202 */ /* 0x000fca0000000f00 */
[----:B------:R-:W-:-:S04]  /*3250*/  IMAD.HI.U32 R18, R14, R15, RZ ;  /* 0x0000000f0e127227 */ /* 0x000fc800078e00ff */
[----:B------:R-:W-:-:S04]  /*3260*/  IMAD.MOV R14, RZ, RZ, -R18 ;  /* 0x000000ffff0e7224 */ /* 0x000fc800078e0a12 */
[----:B------:R-:W-:Y:S01]  /*3270*/  IMAD R15, R16, R14, R15 ;  /* 0x0000000e100f7224 */ /* 0x000fe200078e020f */
[----:B------:R-:W-:-:S04]  /*3280*/  LOP3.LUT R14, R19, R0, RZ, 0x3c, !PT ;  /* 0x00000000130e7212 */ /* 0x000fc800078e3cff */
[----:B------:R-:W-:Y:S02]  /*3290*/  ISETP.GT.U32.AND P1, PT, R16, R15, PT ;  /* 0x0000000f1000720c */ /* 0x000fe40003f24070 */
[----:B------:R-:W-:Y:S01]  /*32a0*/  ISETP.GE.AND P2, PT, R14, RZ, PT ;  /* 0x000000ff0e00720c */ /* 0x000fe20003f46270 */
[----:B------:R-:W-:-:S10]  /*32b0*/  IMAD.MOV.U32 R14, RZ, RZ, R12 ;  /* 0x000000ffff0e7224 */ /* 0x000fd400078e000c */
[-C--:B------:R-:W-:Y:S01]  /*32c0*/  @!P1 IADD3 R15, PT, PT, R15, -R16.reuse, RZ ;  /* 0x800000100f0f9210 */ /* 0x080fe20007ffe0ff */
[----:B------:R-:W-:Y:S01]  /*32d0*/  @!P1 VIADD R18, R18, 0x1 ;  /* 0x0000000112129836 */ /* 0x000fe20000000000 */
[----:B------:R-:W-:Y:S02]  /*32e0*/  ISETP.NE.AND P1, PT, R0, RZ, PT ;  /* 0x000000ff0000720c */ /* 0x000fe40003f25270 */
[----:B------:R-:W-:Y:S01]  /*32f0*/  ISETP.GE.U32.AND P0, PT, R15, R16, PT ;  /* 0x000000100f00720c */ /* 0x000fe20003f06070 */
[----:B------:R-:W-:-:S03]  /*3300*/  HFMA2 R15, -RZ, RZ, 0, 0 ;  /* 0x00000000ff0f7431 */ /* 0x000fc600000001ff */
[----:B------:R-:W-:-:S09]  /*3310*/  IMAD.WIDE.U32 R16, R6, UR17, R14 ;  /* 0x0000001106107c25 */ /* 0x000fd2000f8e000e */
[----:B------:R-:W-:Y:S01]  /*3320*/  @P0 IADD3 R18, PT, PT, R18, 0x1, RZ ;  /* 0x0000000112120810 */ /* 0x000fe20007ffe0ff */
[----:B------:R-:W-:-:S04]  /*3330*/  IMAD R15, R20, UR17, RZ ;  /* 0x00000011140f7c24 */ /* 0x000fc8000f8e02ff */
[----:B------:R-:W-:Y:S02]  /*3340*/  IMAD.MOV.U32 R14, RZ, RZ, R18 ;  /* 0x000000ffff0e7224 */ /* 0x000fe400078e0012 */
[----:B------:R-:W-:-:S03]  /*3350*/  IMAD.IADD R6, R17, 0x1, R15 ;  /* 0x0000000111067824 */ /* 0x000fc600078e020f */
[----:B------:R-:W-:Y:S01]  /*3360*/  @!P2 IADD3 R14, PT, PT, -R14, RZ, RZ ;  /* 0x000000ff0e0ea210 */ /* 0x000fe20007ffe1ff */
[----:B------:R-:W-:Y:S01]  /*3370*/  IMAD R6, R6, UR16, RZ ;  /* 0x0000001006067c24 */ /* 0x000fe2000f8e02ff */
[----:B------:R-:W-:-:S03]  /*3380*/  @!P1 LOP3.LUT R14, RZ, R0, RZ, 0x33, !PT ;  /* 0x00000000ff0e9212 */ /* 0x000fc600078e33ff */
[----:B------:R-:W-:Y:S01]  /*3390*/  IMAD R17, R7, R16, R6 ;  /* 0x0000001007117224 */ /* 0x000fe200078e0206 */
        /* <DEDUP_REMOVED lines=8> */
[----:B------:R-:W-:Y:S01]  /*3420*/  IMAD R15, R10, R14, R15 ;  /* 0x0000000e0a0f7224 */ /* 0x000fe200078e020f */
[----:B------:R-:W-:-:S03]  /*3430*/  SHF.L.U32 R6, R16, 0x2, RZ ;  /* 0x0000000210067819 */ /* 0x000fc600000006ff */
[----:B------:R-:W-:Y:S01]  /*3440*/  IMAD.IADD R17, R17, 0x1, R15 ;  /* 0x0000000111117824 */ /* 0x000fe200078e020f */
[----:B------:R-:W-:-:S04]  /*3450*/  IADD3 R14, P0, PT, R6, UR10, RZ ;  /* 0x0000000a060e7c10 */ /* 0x000fc8000ff1e0ff */
[----:B------:R-:W-:-:S04]  /*3460*/  SHF.L.U64.HI R17, R16, 0x2, R17 ;  /* 0x0000000210117819 */ /* 0x000fc80000010211 */
[----:B------:R-:W-:Y:S02]  /*3470*/  IADD3.X R15, PT, PT, R17, UR11, RZ, P0, !PT ;  /* 0x0000000b110f7c10 */ /* 0x000fe400087fe4ff */
[----:B------:R-:W-:-:S03]  /*3480*/  IADD3 R16, P0, PT, R6, UR8, RZ ;  /* 0x0000000806107c10 */ /* 0x000fc6000ff1e0ff */
[----:B------:R-:W2:Y:S01]  /*3490*/  LDG.E.CONSTANT R14, desc[UR6][R14.64] ;  /* 0x000000060e0e7981 */ /* 0x000ea2000c1e9900 */
[----:B------:R-:W-:-:S05]  /*34a0*/  IADD3.X R17, PT, PT, R17, UR9, RZ, P0, !PT ;  /* 0x0000000911117c10 */ /* 0x000fca00087fe4ff */
[----:B------:R-:W3:Y:S01]  /*34b0*/  LDG.E.CONSTANT R16, desc[UR6][R16.64] ;  /* 0x0000000610107981 */ /* 0x000ee2000c1e9900 */
[----:B------:R-:W-:Y:S01]  /*34c0*/  IADD3 R22, P0, PT, R5, 0x200, RZ ;  /* 0x0000020005167810 */ /* 0x000fe20007f1e0ff */
[----:B------:R-:W-:Y:S03]  /*34d0*/  BSSY.RECONVERGENT B2, `(.L_x_145) ;  /* 0x0000024000027945 */ /* 0x000fe60003800200 */
[----:B------:R-:W-:-:S04]  /*34e0*/  IADD3.X R18, PT, PT, RZ, R4, RZ, P0, !PT ;  /* 0x00000004ff127210 */ /* 0x000fc800007fe4ff */
[----:B------:R-:W-:-:S04]  /*34f0*/  LOP3.LUT R6, R18, R23, RZ, 0xfc, !PT ;  /* 0x0000001712067212 */ /* 0x000fc800078efcff */
[----:B------:R-:W-:Y:S01]  /*3500*/  ISETP.NE.U32.AND P0, PT, R6, RZ, PT ;  /* 0x000000ff0600720c */ /* 0x000fe20003f05070 */
[----:B--2---:R-:W-:-:S04]  /*3510*/  FADD R19, -R9, R14 ;  /* 0x0000000e09137221 */ /* 0x004fc80000000100 */
[----:B------:R-:W-:Y:S01]  /*3520*/  FMUL R19, R8, R19 ;  /* 0x0000001308137220 */ /* 0x000fe20000400000 */
[----:B---3--:R-:W-:-:S03]  /*3530*/  FADD R21, R21, R16 ;  /* 0x0000001015157221 */ /* 0x008fc60000000000 */
[----:B------:R-:W-:-:S04]  /*3540*/  FFMA R13, R16, R19, R13 ;  /* 0x00000013100d7223 */ /* 0x000fc8000000000d */
[----:B------:R-:W-:Y:S05]  /*3550*/  @P0 BRA `(.L_x_146) ;  /* 0x0000000000580947 */ /* 0x000fea0003800000 */
[----:B------:R-:W0:Y:S01]  /*3560*/  I2F.U32.RP R16, R24 ;  /* 0x0000001800107306 */ /* 0x000e220000209000 */
[----:B------:R-:W-:Y:S02]  /*3570*/  IADD3 R17, PT, PT, RZ, -R24, RZ ;  /* 0x80000018ff117210 */ /* 0x000fe40007ffe0ff */
[----:B------:R-:W-:Y:S02]  /*3580*/  IADD3 R19, PT, PT, R5, 0x200, RZ ;  /* 0x0000020005137810 */ /* 0x000fe40007ffe0ff */
[----:B------:R-:W-:-:S03]  /*3590*/  ISETP.NE.U32.AND P2, PT, R24, RZ, PT ;  /* 0x000000ff1800720c */ /* 0x000fc60003f45070 */
        /* <DEDUP_REMOVED lines=18> */
.L_x_146:
[----:B------:R-:W-:Y:S02]  /*36c0*/  MOV R6, R18 ;  /* 0x0000001200067202 */ /* 0x000fe40000000f00 */
[----:B------:R-:W-:-:S07]  /*36d0*/  MOV R18, 0x36f0 ;  /* 0x000036f000127802 */ /* 0x000fce0000000f00 */
[----:B------:R-:W-:Y:S05]  /*36e0*/  CALL.REL.NOINC `($__internal_4_$__cuda_sm20_div_s64) ;  /* 0x0000002000f07944 */ /* 0x000fea0003c00000 */
[----:B------:R-:W-:-:S04]  /*36f0*/  IMAD.MOV R19, RZ, RZ, -R6 ;  /* 0x000000ffff137224 */ /* 0x000fc800078e0a06 */
[----:B------:R-:W-:-:S07]  /*3700*/  IMAD R19, R24, R19, R22 ;  /* 0x0000001318137224 */ /* 0x000fce00078e0216 */
.L_x_147:
[----:B------:R-:W-:Y:S05]  /*3710*/  BSYNC.RECONVERGENT B2 ;  /* 0x0000000000027941 */ /* 0x000fea0003800200 */
.L_x_145:
[----:B------:R-:W-:Y:S02]  /*3720*/  IABS R16, R0 ;  /* 0x0000000000107213 */ /* 0x000fe40000000000 */
[----:B------:R-:W-:Y:S02]  /*3730*/  MOV R14, RZ ;  /* 0x000000ff000e7202 */ /* 0x000fe40000000f00 */
[----:B------:R-:W0:Y:S01]  /*3740*/  I2F.RP R18, R16 ;  /* 0x0000001000127306 */ /* 0x000e220000209400 */
[----:B------:R-:W-:-:S07]  /*3750*/  IABS R22, R19 ;  /* 0x0000001300167213 */ /* 0x000fce0000000000 */
[----:B0-----:R-:W0:Y:S02]  /*3760*/  MUFU.RCP R18, R18 ;  /* 0x0000001200127308 */ /* 0x001e240000001000 */
[----:B0-----:R-:W-:Y:S02]  /*3770*/  IADD3 R20, PT, PT, R18, 0xffffffe, RZ ;  /* 0x0ffffffe12147810 */ /* 0x001fe40007ffe0ff */
[----:B------:R-:W-:-:S04]  /*3780*/  SHF.R.S32.HI R18, RZ, 0x1f, R6 ;  /* 0x0000001fff127819 */ /* 0x000fc80000011406 */
[----:B------:R-:W0:Y:S02]  /*3790*/  F2I.FTZ.U32.TRUNC.NTZ R15, R20 ;  /* 0x00000014000f7305 */ /* 0x000e24000021f000 */
[----:B0-----:R-:W-:-:S04]  /*37a0*/  IMAD.MOV R17, RZ, RZ, -R15 ;  /* 0x000000ffff117224 */ /* 0x001fc800078e0a0f */
        /* <DEDUP_REMOVED lines=15> */
[----:B------:R-:W-:-:S10]  /*38a0*/  IMAD.WIDE.U32 R14, R6, UR17, R14 ;  /* 0x00000011060e7c25 */ /* 0x000fd4000f8e000e */
[----:B------:R-:W-:-:S05]  /*38b0*/  @P0 VIADD R17, R17, 0x1 ;  /* 0x0000000111110836 */ /* 0x000fca0000000000 */
[----:B------:R-:W-:Y:S01]  /*38c0*/  MOV R16, R17 ;  /* 0x0000001100107202 */ /* 0x000fe20000000f00 */
[----:B------:R-:W-:-:S04]  /*38d0*/  IMAD R17, R18, UR17, RZ ;  /* 0x0000001112117c24 */ /* 0x000fc8000f8e02ff */
[----:B------:R-:W-:Y:S01]  /*38e0*/  @!P2 IMAD.MOV R16, RZ, RZ, -R16 ;  /* 0x000000ffff10a224 */ /* 0x000fe200078e0a10 */
[----:B------:R-:W-:Y:S02]  /*38f0*/  IADD3 R6, PT, PT, R15, R17, RZ ;  /* 0x000000110f067210 */ /* 0x000fe40007ffe0ff */
        /* <DEDUP_REMOVED lines=37> */
[----:B0-----:R-:W-:Y:S02]  /*3b50*/  HFMA2 R14, -RZ, RZ, 0, 0 ;  /* 0x00000000ff0e7431 */ /* 0x001fe400000001ff */
[----:B-1----:R-:W-:-:S04]  /*3b60*/  IMAD R17, R17, R15, RZ ;  /* 0x0000000f11117224 */ /* 0x002fc800078e02ff */
[----:B------:R-:W-:-:S04]  /*3b70*/  IMAD.HI.U32 R6, R15, R17, R14 ;  /* 0x000000110f067227 */ /* 0x000fc800078e000e */
[----:B------:R-:W-:-:S04]  /*3b80*/  VIADD R15, R5, 0x300 ;  /* 0x00000300050f7836 */ /* 0x000fc80000000000 */
        /* <DEDUP_REMOVED lines=12> */
.L_x_149:
[----:B------:R-:W-:-:S07]  /*3c50*/  MOV R18, 0x3c70 ;  /* 0x00003c7000127802 */ /* 0x000fce0000000f00 */
[----:B------:R-:W-:Y:S05]  /*3c60*/  CALL.REL.NOINC `($__internal_4_$__cuda_sm20_div_s64) ;  /* 0x0000001c00907944 */ /* 0x000fea0003c00000 */
[----:B------:R-:W-:-:S04]  /*3c70*/  IMAD.MOV R15, RZ, RZ, -R6 ;  /* 0x000000ffff0f7224 */ /* 0x000fc800078e0a06 */
[----:B------:R-:W-:-:S07]  /*3c80*/  IMAD R22, R24, R15, R22 ;  /* 0x0000000f18167224 */ /* 0x000fce00078e0216 */
.L_x_150:
[----:B------:R-:W-:Y:S05]  /*3c90*/  BSYNC.RECONVERGENT B2 ;  /* 0x0000000000027941 */ /* 0x000fea0003800200 */
.L_x_148:
[----:B------:R-:W-:Y:S01]  /*3ca0*/  MOV R19, UR18 ;  /* 0x0000001200137c02 */ /* 0x000fe20008000f00 */
[----:B------:R-:W-:Y:S01]  /*3cb0*/  IMAD.MOV.U32 R14, RZ, RZ, RZ ;  /* 0x000000ffff0e7224 */ /* 0x000fe200078e00ff */
[----:B------:R-:W-:Y:S02]  /*3cc0*/  IABS R18, R22 ;  /* 0x0000001600127213 */ /* 0x000fe40000000000 */
[----:B------:R-:W-:-:S04]  /*3cd0*/  IABS R0, R19 ;  /* 0x0000001300007213 */ /* 0x000fc80000000000 */
[----:B------:R-:W0:Y:S08]  /*3ce0*/  I2F.RP R16, R0 ;  /* 0x0000000000107306 */ /* 0x000e300000209400 */
[----:B0-----:R-:W0:Y:S02]  /*3cf0*/  MUFU.RCP R16, R16 ;  /* 0x0000001000107308 */ /* 0x001e240000001000 */
[----:B0-----:R-:W-:-:S06]  /*3d00*/  VIADD R17, R16, 0xffffffe ;  /* 0x0ffffffe10117836 */ /* 0x001fcc0000000000 */
[----:B------:R-:W0:Y:S02]  /*3d10*/  F2I.FTZ.U32.TRUNC.NTZ R15, R17 ;  /* 0x00000011000f7305 */ /* 0x000e24000021f000 */
[----:B0-----:R-:W-:-:S05]  /*3d20*/  IADD3 R25, PT, PT, RZ, -R15, RZ ;  /* 0x8000000fff197210 */ /* 0x001fca0007ffe0ff */
[----:B------:R-:W-:-:S04]  /*3d30*/  IMAD R25, R25, R0, RZ ;  /* 0x0000000019197224 */ /* 0x000fc800078e02ff */
[----:B------:R-:W-:Y:S01]  /*3d40*/  IMAD.HI.U32 R14, R15, R25, R14 ;  /* 0x000000190f0e7227 */ /* 0x000fe200078e000e */
[----:B------:R-:W-:-:S05]  /*3d50*/  MOV R15, R18 ;  /* 0x00000012000f7202 */ /* 0x000fca0000000f00 */
[----:B------:R-:W-:-:S04]  /*3d60*/  IMAD.HI.U32 R18, R14, R15, RZ ;  /* 0x0000000f0e127227 */ /* 0x000fc800078e00ff */
[----:B------:R-:W-:-:S04]  /*3d70*/  IMAD.MOV R14, RZ, RZ, -R18 ;  /* 0x000000ffff0e7224 */ /* 0x000fc800078e0a12 */
[----:B------:R-:W-:Y:S02]  /*3d80*/  IMAD R15, R0, R14, R15 ;  /* 0x0000000e000f7224 */ /* 0x000fe400078e020f */
[----:B------:R-:W-:-:S03]  /*3d90*/  IMAD.MOV.U32 R14, RZ, RZ, R12 ;  /* 0x000000ffff0e7224 */ /* 0x000fc600078e000c */
[----:B------:R-:W-:-:S13]  /*3da0*/  ISETP.GT.U32.AND P1, PT, R0, R15, PT ;  /* 0x0000000f0000720c */ /* 0x000fda0003f24070 */
[-C--:B------:R-:W-:Y:S01]  /*3db0*/  @!P1 IADD3 R15, PT, PT, R15, -R0.reuse, RZ ;  /* 0x800000000f0f9210 */ /* 0x080fe20007ffe0ff */
[----:B------:R-:W-:Y:S01]  /*3dc0*/  @!P1 VIADD R18, R18, 0x1 ;  /* 0x0000000112129836 */ /* 0x000fe20000000000 */
[----:B------:R-:W-:Y:S02]  /*3dd0*/  ISETP.NE.AND P1, PT, R19, RZ, PT ;  /* 0x000000ff1300720c */ /* 0x000fe40003f25270 */
[----:B------:R-:W-:Y:S01]  /*3de0*/  ISETP.GE.U32.AND P0, PT, R15, R0, PT ;  /* 0x000000000f00720c */ /* 0x000fe20003f06070 */
[----:B------:R-:W-:Y:S01]  /*3df0*/  HFMA2 R15, -RZ, RZ, 0, 0 ;  /* 0x00000000ff0f7431 */ /* 0x000fe200000001ff */
[----:B------:R-:W-:-:S04]  /*3e00*/  LOP3.LUT R0, R22, R19, RZ, 0x3c, !PT ;  /* 0x0000001316007212 */ /* 0x000fc800078e3cff */
[----:B------:R-:W-:Y:S02]  /*3e10*/  ISETP.GE.AND P2, PT, R0, RZ, PT ;  /* 0x000000ff0000720c */ /* 0x000fe40003f46270 */
[----:B------:R-:W-:Y:S01]  /*3e20*/  SHF.R.S32.HI R0, RZ, 0x1f, R6 ;  /* 0x0000001fff007819 */ /* 0x000fe20000011406 */
[----:B------:R-:W-:-:S04]  /*3e30*/  IMAD.WIDE.U32 R16, R6, UR17, R14 ;  /* 0x0000001106107c25 */ /* 0x000fc8000f8e000e */
[----:B------:R-:W-:Y:S01]  /*3e40*/  @P0 IADD3 R18, PT, PT, R18, 0x1, RZ ;  /* 0x0000000112120810 */ /* 0x000fe20007ffe0ff */
[----:B------:R-:W-:Y:S02]  /*3e50*/  IMAD R15, R0, UR17, RZ ;  /* 0x00000011000f7c24 */ /* 0x000fe4000f8e02ff */
[----:B------:R-:W-:Y:S02]  /*3e60*/  IMAD.U32 R0, RZ, RZ, UR16 ;  /* 0x00000010ff007e24 */ /* 0x000fe4000f8e00ff */
[----:B------:R-:W-:Y:S01]  /*3e70*/  IMAD.MOV.U32 R14, RZ, RZ, R18 ;  /* 0x000000ffff0e7224 */ /* 0x000fe200078e0012 */
[----:B------:R-:W-:-:S04]  /*3e80*/  IADD3 R15, PT, PT, R17, R15, RZ ;  /* 0x0000000f110f7210 */ /* 0x000fc80007ffe0ff */
[----:B------:R-:W-:Y:S01]  /*3e90*/  @!P2 IADD3 R14, PT, PT, -R14, RZ, RZ ;  /* 0x000000ff0e0ea210 */ /* 0x000fe20007ffe1ff */
[----:B------:R-:W-:Y:S01]  /*3ea0*/  IMAD R6, R15, R0, RZ ;  /* 0x000000000f067224 */ /* 0x000fe200078e02ff */
[----:B------:R-:W-:-:S03]  /*3eb0*/  @!P1 LOP3.LUT R14, RZ, R19, RZ, 0x33, !PT ;  /* 0x00000013ff0e9212 */ /* 0x000fc600078e33ff */
[----:B------:R-:W-:Y:S01]  /*3ec0*/  IMAD R17, R7, R16, R6 ;  /* 0x0000001007117224 */ /* 0x000fe200078e0206 */
[--C-:B------:R-:W-:Y:S01]  /*3ed0*/  SHF.R.S32.HI R15, RZ, 0x1f, R14.reuse ;  /* 0x0000001fff0f7819 */ /* 0x100fe2000001140e */
[--C-:B------:R-:W-:Y:S02]  /*3ee0*/  IMAD.MOV R18, RZ, RZ, -R14.reuse ;  /* 0x000000ffff127224 */ /* 0x100fe400078e0a0e */
[----:B------:R-:W-:-:S04]  /*3ef0*/  IMAD.WIDE.U32 R14, R16, R0, R14 ;  /* 0x00000000100e7225 */ /* 0x000fc800078e000e */
        /* <DEDUP_REMOVED lines=15> */
[----:B------:R-:W-:Y:S02]  /*3ff0*/  IADD3 R3, P0, PT, R3, -0x4, RZ ;  /* 0xfffffffc03037810 */ /* 0x000fe40007f1e0ff */
[----:B------:R-:W-:Y:S02]  /*4000*/  IADD3 R5, P1, PT, R5, 0x400, RZ ;  /* 0x0000040005057810 */ /* 0x000fe40007f3e0ff */
[----:B------:R-:W-:Y:S02]  /*4010*/  IADD3.X R2, PT, PT, R2, -0x1, RZ, P0, !PT ;  /* 0xffffffff02027810 */ /* 0x000fe400007fe4ff */
[----:B------:R-:W-:Y:S01]  /*4020*/  ISETP.NE.U32.AND P0, PT, R3, RZ, PT ;  /* 0x000000ff0300720c */ /* 0x000fe20003f05070 */
[----:B------:R-:W-:-:S03]  /*4030*/  IMAD.X R4, RZ, RZ, R4, P1 ;  /* 0x000000ffff047224 */ /* 0x000fc600008e0604 */
[----:B------:R-:W-:Y:S01]  /*4040*/  ISETP.NE.AND.EX P0, PT, R2, RZ, PT, P0 ;  /* 0x000000ff0200720c */ /* 0x000fe20003f05300 */
[----:B--2---:R-:W-:-:S04]  /*4050*/  FADD R25, -R9, R14 ;  /* 0x0000000e09197221 */ /* 0x004fc80000000100 */
[----:B------:R-:W-:Y:S01]  /*4060*/  FMUL R25, R8, R25 ;  /* 0x0000001908197220 */ /* 0x000fe20000400000 */
[----:B---3--:R-:W-:-:S03]  /*4070*/  FADD R21, R21, R16 ;  /* 0x0000001015157221 */ /* 0x008fc60000000000 */
[----:B------:R-:W-:-:S04]  /*4080*/  FFMA R13, R16, R25, R13 ;  /* 0x00000019100d7223 */ /* 0x000fc8000000000d */
[----:B------:R-:W-:Y:S05]  /*4090*/  @P0 BRA `(.L_x_151) ;  /* 0xffffffe800540947 */ /* 0x000fea000383ffff */
.L_x_138:
[----:B0-----:R-:W-:Y:S05]  /*40a0*/  BSYNC.RECONVERGENT B1 ;  /* 0x0000000000017941 */ /* 0x001fea0003800200 */
.L_x_137:
[----:B------:R-:W0:Y:S01]  /*40b0*/  LDCU UR5, c[0x0][0x3b0] ;  /* 0x00007600ff0577ac */ /* 0x000e220008000800 */
[----:B------:R-:W-:Y:S01]  /*40c0*/  LOP3.LUT R2, RZ, R11, RZ, 0x33, !PT ;  /* 0x0000000bff027212 */ /* 0x000fe200078e33ff */
[----:B0-----:R-:W-:Y:S02]  /*40d0*/  USHF.R.S32.HI UR4, URZ, 0x1f, UR5 ;  /* 0x0000001fff047899 */ /* 0x001fe40008011405 */
[----:B------:R-:W-:Y:S02]  /*40e0*/  IMAD R3, R7, UR5, RZ ;  /* 0x0000000507037c24 */ /* 0x000fe4000f8e02ff */
[----:B------:R-:W-:-:S04]  /*40f0*/  IMAD.WIDE.U32 R14, R0, UR5, RZ ;  /* 0x00000005000e7c25 */ /* 0x000fc8000f8e00ff */
[----:B------:R-:W-:-:S05]  /*4100*/  IMAD R3, R0, UR4, R3 ;  /* 0x0000000400037c24 */ /* 0x000fca000f8e0203 */
[----:B------:R-:W-:Y:S01]  /*4110*/  IADD3 R6, PT, PT, R15, R3, RZ ;  /* 0x000000030f067210 */ /* 0x000fe20007ffe0ff */
[----:B------:R-:W-:-:S04]  /*4120*/  IMAD.MOV.U32 R3, RZ, RZ, -0x1 ;  /* 0xffffffffff037424 */ /* 0x000fc800078e00ff */
[-C--:B------:R-:W-:Y:S02]  /*4130*/  IMAD R15, R6, R19.reuse, RZ ;  /* 0x00000013060f7224 */ /* 0x080fe400078e02ff */
[----:B------:R-:W-:-:S04]  /*4140*/  IMAD.WIDE.U32 R2, R14, R19, R2 ;  /* 0x000000130e027225 */ /* 0x000fc800078e0002 */
[----:B------:R-:W-:-:S05]  /*4150*/  IMAD R15, R10, R14, R15 ;  /* 0x0000000e0a0f7224 */ /* 0x000fca00078e020f */
[----:B------:R-:W-:-:S04]  /*4160*/  IADD3 R3, PT, PT, R3, R15, RZ ;  /* 0x0000000f03037210 */ /* 0x000fc80007ffe0ff */
        /* <DEDUP_REMOVED lines=20> */
[----:B0-----:R-:W-:Y:S01]  /*42b0*/  MOV R2, RZ ;  /* 0x000000ff00027202 */ /* 0x001fe20000000f00 */
        /* <DEDUP_REMOVED lines=14> */
.L_x_155:
[----:B------:R-:W-:Y:S01]  /*43a0*/  MOV R22, R5 ;  /* 0x0000000500167202 */ /* 0x000fe20000000f00 */
[----:B------:R-:W-:Y:S01]  /*43b0*/  IMAD.MOV.U32 R6, RZ, RZ, R4 ;  /* 0x000000ffff067224 */ /* 0x000fe200078e0004 */
[----:B------:R-:W-:-:S07]  /*43c0*/  MOV R18, 0x43e0 ;  /* 0x000043e000127802 */ /* 0x000fce0000000f00 */
[----:B-----5:R-:W-:Y:S05]  /*43d0*/  CALL.REL.NOINC `($__internal_4_$__cuda_sm20_div_s64) ;  /* 0x0000001400b47944 */ /* 0x020fea0003c00000 */
[----:B------:R-:W-:-:S05]  /*43e0*/  IADD3 R0, PT, PT, -R6, RZ, RZ ;  /* 0x000000ff06007210 */ /* 0x000fca0007ffe1ff */
[----:B------:R-:W-:-:S07]  /*43f0*/  IMAD R0, R24, R0, R5 ;  /* 0x0000000018007224 */ /* 0x000fce00078e0205 */
.L_x_156:
[----:B------:R-:W-:Y:S05]  /*4400*/  BSYNC.RECONVERGENT B2 ;  /* 0x0000000000027941 */ /* 0x000fea0003800200 */
.L_x_154:
        /* <DEDUP_REMOVED lines=11> */
[----:B------:R-:W0:Y:S02]  /*44c0*/  F2I.FTZ.U32.TRUNC.NTZ R3, R18 ;  /* 0x0000001200037305 */ /* 0x000e24000021f000 */
[----:B0-----:R-:W-:-:S05]  /*44d0*/  IADD3 R15, PT, PT, RZ, -R3, RZ ;  /* 0x80000003ff0f7210 */ /* 0x001fca0007ffe0ff */
        /* <DEDUP_REMOVED lines=15> */
[----:B-1----:R-:W-:-:S09]  /*45d0*/  IMAD.WIDE.U32 R2, R6, UR4, R2 ;  /* 0x0000000406027c25 */ /* 0x002fd2000f8e0002 */
[----:B------:R-:W-:-:S05]  /*45e0*/  @P0 IADD3 R15, PT, PT, R15, 0x1, RZ ;  /* 0x000000010f0f0810 */ /* 0x000fca0007ffe0ff */
[----:B------:R-:W-:Y:S02]  /*45f0*/  IMAD.MOV.U32 R14, RZ, RZ, R15 ;  /* 0x000000ffff0e7224 */ /* 0x000fe400078e000f */
[----:B------:R-:W-:-:S03]  /*4600*/  IMAD R15, R16, UR4, RZ ;  /* 0x00000004100f7c24 */ /* 0x000fc6000f8e02ff */
[----:B------:R-:W-:Y:S01]  /*4610*/  @!P2 IADD3 R14, PT, PT, -R14, RZ, RZ ;  /* 0x000000ff0e0ea210 */ /* 0x000fe20007ffe1ff */
[----:B------:R-:W-:Y:S01]  /*4620*/  IMAD.IADD R3, R3, 0x1, R15 ;  /* 0x0000000103037824 */ /* 0x000fe200078e020f */
[----:B------:R-:W-:-:S03]  /*4630*/  @!P1 LOP3.LUT R14, RZ, R17, RZ, 0x33, !PT ;  /* 0x00000011ff0e9212 */ /* 0x000fc600078e33ff */
[----:B--2---:R-:W-:Y:S01]  /*4640*/  IMAD R3, R3, UR5, RZ ;  /* 0x0000000503037c24 */ /* 0x004fe2000f8e02ff */
[--C-:B------:R-:W-:Y:S02]  /*4650*/  SHF.R.S32.HI R15, RZ, 0x1f, R14.reuse ;  /* 0x0000001fff0f7819 */ /* 0x100fe4000001140e */
[----:B------:R-:W-:Y:S01]  /*4660*/  IADD3 R6, PT, PT, -R14, RZ, RZ ;  /* 0x000000ff0e067210 */ /* 0x000fe20007ffe1ff */
[----:B------:R-:W-:Y:S02]  /*4670*/  IMAD R19, R7, R2, R3 ;  /* 0x0000000207137224 */ /* 0x000fe400078e0203 */
        /* <DEDUP_REMOVED lines=9> */
[----:B---3--:R-:W-:-:S04]  /*4710*/  IADD3 R2, P0, PT, R0, UR22, RZ ;  /* 0x0000001600027c10 */ /* 0x008fc8000ff1e0ff */
        /* <DEDUP_REMOVED lines=24> */
[----:B------:R-:W-:Y:S01]  /*48a0*/  IMAD.HI.U32 R6, R3, R15, R2 ;  /* 0x0000000f03067227 */ /* 0x000fe200078e0002 */
[----:B------:R-:W-:-:S05]  /*48b0*/  IADD3 R3, PT, PT, R5, 0x100, RZ ;  /* 0x0000010005037810 */ /* 0x000fca0007ffe0ff */
        /* <DEDUP_REMOVED lines=12> */
.L_x_158:
[----:B------:R-:W-:-:S07]  /*4980*/  MOV R18, 0x49a0 ;  /* 0x000049a000127802 */ /* 0x000fce0000000f00 */
[----:B------:R-:W-:Y:S05]  /*4990*/  CALL.REL.NOINC `($__internal_4_$__cuda_sm20_div_s64) ;  /* 0x0000001000447944 */ /* 0x000fea0003c00000 */
[----:B------:R-:W-:-:S05]  /*49a0*/  IADD3 R3, PT, PT, -R6, RZ, RZ ;  /* 0x000000ff06037210 */ /* 0x000fca0007ffe1ff */
[----:B------:R-:W-:-:S07]  /*49b0*/  IMAD R22, R24, R3, R22 ;  /* 0x0000000318167224 */ /* 0x000fce00078e0216 */
.L_x_159:
[----:B------:R-:W-:Y:S05]  /*49c0*/  BSYNC.RECONVERGENT B2 ;  /* 0x0000000000027941 */ /* 0x000fea0003800200 */
.L_x_157:
[----:B------:R-:W0:Y:S01]  /*49d0*/  LDCU UR4, c[0x0][0x3bc] ;  /* 0x00007780ff0477ac */ /* 0x000e220008000800 */
[----:B------:R-:W-:Y:S02]  /*49e0*/  MOV R2, RZ ;  /* 0x000000ff00027202 */ /* 0x000fe40000000f00 */
[----:B------:R-:W-:Y:S01]  /*49f0*/  IABS R16, R22 ;  /* 0x0000001600107213 */ /* 0x000fe20000000000 */
[----:B------:R-:W1:Y:S01]  /*4a00*/  LDCU UR5, c[0x0][0x3b8] ;  /* 0x00007700ff0577ac */ /* 0x000e620008000800 */
[----:B------:R-:W2:Y:S01]  /*4a10*/  LDCU.128 UR20, c[0x0][0x380] ;  /* 0x00007000ff1477ac */ /* 0x000ea20008000c00 */
[----:B0-----:R-:W-:Y:S01]  /*4a20*/  IMAD.U32 R19, RZ, RZ, UR4 ;  /* 0x00000004ff137e24 */ /* 0x001fe2000f8e00ff */
[----:B------:R-:W0:Y:S04]  /*4a30*/  LDCU UR4, c[0x0][0x3b4] ;  /* 0x00007680ff0477ac */ /* 0x000e280008000800 */
[----:B------:R-:W-:-:S04]  /*4a40*/  IABS R0, R19 ;  /* 0x0000001300007213 */ /* 0x000fc80000000000 */
[----:B------:R-:W3:Y:S08]  /*4a50*/  I2F.RP R14, R0 ;  /* 0x00000000000e7306 */ /* 0x000ef00000209400 */
[----:B---3--:R-:W3:Y:S02]  /*4a60*/  MUFU.RCP R14, R14 ;  /* 0x0000000e000e7308 */ /* 0x008ee40000001000 */
[----:B---3--:R-:W-:-:S06]  /*4a70*/  IADD3 R15, PT, PT, R14, 0xffffffe, RZ ;  /* 0x0ffffffe0e0f7810 */ /* 0x008fcc0007ffe0ff */
[----:B------:R-:W3:Y:S02]  /*4a80*/  F2I.FTZ.U32.TRUNC.NTZ R3, R15 ;  /* 0x0000000f00037305 */ /* 0x000ee4000021f000 */
[----:B---3--:R-:W-:-:S04]  /*4a90*/  IMAD.MOV R17, RZ, RZ, -R3 ;  /* 0x000000ffff117224 */ /* 0x008fc800078e0a03 */
[----:B------:R-:W-:-:S04]  /*4aa0*/  IMAD R17, R17, R0, RZ ;  /* 0x0000000011117224 */ /* 0x000fc800078e02ff */
[----:B------:R-:W-:-:S04]  /*4ab0*/  IMAD.HI.U32 R2, R3, R17, R2 ;  /* 0x0000001103027227 */ /* 0x000fc800078e0002 */
[----:B------:R-:W-:-:S04]  /*4ac0*/  IMAD.MOV.U32 R3, RZ, RZ, R16 ;  /* 0x000000ffff037224 */ /* 0x000fc800078e0010 */
[----:B------:R-:W-:-:S05]  /*4ad0*/  IMAD.HI.U32 R16, R2, R3, RZ ;  /* 0x0000000302107227 */ /* 0x000fca00078e00ff */
[----:B------:R-:W-:-:S05]  /*4ae0*/  IADD3 R2, PT, PT, -R16, RZ, RZ ;  /* 0x000000ff10027210 */ /* 0x000fca0007ffe1ff */
[----:B------:R-:W-:Y:S01]  /*4af0*/  IMAD R3, R0, R2, R3 ;  /* 0x0000000200037224 */ /* 0x000fe200078e0203 */
[----:B------:R-:W-:-:S04]  /*4b00*/  MOV R2, R12 ;  /* 0x0000000c00027202 */ /* 0x000fc80000000f00 */
[----:B------:R-:W-:-:S13]  /*4b10*/  ISETP.GT.U32.AND P1, PT, R0, R3, PT ;  /* 0x000000030000720c */ /* 0x000fda0003f24070 */
[----:B------:R-:W-:Y:S01]  /*4b20*/  @!P1 IMAD.IADD R3, R3, 0x1, -R0 ;  /* 0x0000000103039824 */ /* 0x000fe200078e0a00 */
[----:B------:R-:W-:Y:S02]  /*4b30*/  @!P1 IADD3 R16, PT, PT, R16, 0x1, RZ ;  /* 0x0000000110109810 */ /* 0x000fe40007ffe0ff */
[----:B------:R-:W-:Y:S02]  /*4b40*/  ISETP.NE.AND P1, PT, R19, RZ, PT ;  /* 0x000000ff1300720c */ /* 0x000fe40003f25270 */
[----:B------:R-:W-:Y:S01]  /*4b50*/  ISETP.GE.U32.AND P0, PT, R3, R0, PT ;  /* 0x000000000300720c */ /* 0x000fe20003f06070 */
[----:B------:R-:W-:Y:S01]  /*4b60*/  IMAD.MOV.U32 R3, RZ, RZ, RZ ;  /* 0x000000ffff037224 */ /* 0x000fe200078e00ff */
[----:B------:R-:W-:Y:S01]  /*4b70*/  LOP3.LUT R0, R22, R19, RZ, 0x3c, !PT ;  /* 0x0000001316007212 */ /* 0x000fe200078e3cff */
[----:B0-----:R-:W-:-:S03]  /*4b80*/  IMAD.WIDE.U32 R14, R6, UR4, R2 ;  /* 0x00000004060e7c25 */ /* 0x001fc6000f8e0002 */
[----:B------:R-:W-:Y:S02]  /*4b90*/  ISETP.GE.AND P2, PT, R0, RZ, PT ;  /* 0x000000ff0000720c */ /* 0x000fe40003f46270 */
[----:B------:R-:W-:-:S05]  /*4ba0*/  SHF.R.S32.HI R0, RZ, 0x1f, R6 ;  /* 0x0000001fff007819 */ /* 0x000fca0000011406 */
[----:B------:R-:W-:Y:S02]  /*4bb0*/  @P0 VIADD R16, R16, 0x1 ;  /* 0x0000000110100836 */ /* 0x000fe40000000000 */
[----:B------:R-:W-:Y:S01]  /*4bc0*/  IMAD R3, R0, UR4, RZ ;  /* 0x0000000400037c24 */ /* 0x000fe2000f8e02ff */
[----:B-1----:R-:W-:Y:S02]  /*4bd0*/  MOV R0, UR5 ;  /* 0x0000000500007c02 */ /* 0x002fe40008000f00 */
[----:B------:R-:W-:Y:S01]  /*4be0*/  MOV R2, R16 ;  /* 0x0000001000027202 */ /* 0x000fe20000000f00 */
[----:B------:R-:W-:-:S04]  /*4bf0*/  IMAD.IADD R3, R15, 0x1, R3 ;  /* 0x000000010f037824 */ /* 0x000fc800078e0203 */
[----:B------:R-:W-:Y:S01]  /*4c00*/  @!P2 IMAD.MOV R2, RZ, RZ, -R2 ;  /* 0x000000ffff02a224 */ /* 0x000fe200078e0a02 */
[----:B------:R-:W-:Y:S01]  /*4c10*/  @!P1 LOP3.LUT R2, RZ, R19, RZ, 0x33, !PT ;  /* 0x00000013ff029212 */ /* 0x000fe200078e33ff */
[----:B------:R-:W-:-:S03]  /*4c20*/  IMAD R6, R3, R0, RZ ;  /* 0x0000000003067224 */ /* 0x000fc600078e02ff */
[----:B------:R-:W-:Y:S01]  /*4c30*/  SHF.R.S32.HI R3, RZ, 0x1f, R2 ;  /* 0x0000001fff037819 */ /* 0x000fe20000011402 */
[----:B------:R-:W-:Y:S01]  /*4c40*/  IMAD R15, R7, R14, R6 ;  /* 0x0000000e070f7224 */ /* 0x000fe200078e0206 */
[----:B------:R-:W-:Y:S01]  /*4c50*/  IADD3 R16, PT, PT, -R2, RZ, RZ ;  /* 0x000000ff02107210 */ /* 0x000fe20007ffe1ff */
[----:B------:R-:W-:-:S04]  /*4c60*/  IMAD.WIDE.U32 R2, R14, R0, R2 ;  /* 0x000000000e027225 */ /* 0x000fc800078e0002 */
        /* <DEDUP_REMOVED lines=8> */
[----:B--2---:R-:W-:-:S04]  /*4cf0*/  IADD3 R2, P0, PT, R6, UR22, RZ ;  /* 0x0000001606027c10 */ /* 0x004fc8000ff1e0ff */
[----:B------:R-:W-:-:S04]  /*4d00*/  SHF.L.U64.HI R15, R14, 0x2, R15 ;  /* 0x000000020e0f7819 */ /* 0x000fc8000001020f */
[----:B------:R-:W-:Y:S02]  /*4d10*/  IADD3.X R3, PT, PT, R15, UR23, RZ, P0, !PT ;  /* 0x000000170f037c10 */ /* 0x000fe400087fe4ff */
[----:B------:R-:W-:-:S03]  /*4d20*/  IADD3 R14, P0, PT, R6, UR20, RZ ;  /* 0x00000014060e7c10 */ /* 0x000fc6000ff1e0ff */
[----:B------:R-:W2:Y:S01]  /*4d30*/  LDG.E.CONSTANT R2, desc[UR6][R2.64] ;  /* 0x0000000602027981 */ /* 0x000ea2000c1e9900 */
[----:B------:R-:W-:-:S05]  /*4d40*/  IADD3.X R15, PT, PT, R15, UR21, RZ, P0, !PT ;  /* 0x000000150f0f7c10 */ /* 0x000fca00087fe4ff */
[----:B------:R-:W3:Y:S01]  /*4d50*/  LDG.E.CONSTANT R14, desc[UR6][R14.64] ;  /* 0x000000060e0e7981 */ /* 0x000ee2000c1e9900 */
[----:B------:R-:W-:-:S04]  /*4d60*/  IADD3 R5, P0, PT, R5, 0x200, RZ ;  /* 0x0000020005057810 */ /* 0x000fc80007f1e0ff */
[----:B------:R-:W-:Y:S01]  /*4d70*/  IADD3.X R4, PT, PT, RZ, R4, RZ, P0, !PT ;  /* 0x00000004ff047210 */ /* 0x000fe200007fe4ff */
[----:B--2---:R-:W-:-:S04]  /*4d80*/  FADD R17, -R9, R2 ;  /* 0x0000000209117221 */ /* 0x004fc80000000100 */
[----:B------:R-:W-:Y:S01]  /*4d90*/  FMUL R17, R8, R17 ;  /* 0x0000001108117220 */ /* 0x000fe20000400000 */
[----:B---3--:R-:W-:-:S03]  /*4da0*/  FADD R21, R21, R14 ;  /* 0x0000000e15157221 */ /* 0x008fc60000000000 */
[----:B------:R-:W-:-:S07]  /*4db0*/  FFMA R13, R14, R17, R13 ;  /* 0x000000110e0d7223 */ /* 0x000fce000000000d */
.L_x_153:
[----:B------:R-:W-:Y:S05]  /*4dc0*/  BSYNC.RECONVERGENT B1 ;  /* 0x0000000000017941 */ /* 0x000fea0003800200 */
.L_x_152:
[----:B------:R-:W0:Y:S01]  /*4dd0*/  LDCU UR4, c[0x0][0x3b0] ;  /* 0x00007600ff0477ac */ /* 0x000e220008000800 */
[----:B------:R-:W-:Y:S01]  /*4de0*/  LOP3.LUT R2, RZ, R11, RZ, 0x33, !PT ;  /* 0x0000000bff027212 */ /* 0x000fe200078e33ff */
[----:B0-----:R-:W-:-:S04]  /*4df0*/  IMAD R0, R0, UR4, RZ ;  /* 0x0000000400007c24 */ /* 0x001fc8000f8e02ff */
[----:B------:R-:W-:-:S05]  /*4e00*/  IMAD R0, R0, R19, R2 ;  /* 0x0000001300007224 */ /* 0x000fca00078e0202 */
        /* <DEDUP_REMOVED lines=27> */
.L_x_161:
[----:B------:R-:W-:Y:S01]  /*4fc0*/  IMAD.MOV.U32 R6, RZ, RZ, R4 ;  /* 0x000000ffff067224 */ /* 0x000fe200078e0004 */
[----:B------:R-:W-:Y:S02]  /*4fd0*/  MOV R22, R5 ;  /* 0x0000000500167202 */ /* 0x000fe40000000f00 */
[----:B------:R-:W-:-:S07]  /*4fe0*/  MOV R18, 0x5000 ;  /* 0x0000500000127802 */ /* 0x000fce0000000f00 */
[----:B-----5:R-:W-:Y:S05]  /*4ff0*/  CALL.REL.NOINC `($__internal_4_$__cuda_sm20_div_s64) ;  /* 0x0000000800ac7944 */ /* 0x020fea0003c00000 */
[----:B------:R-:W-:-:S04]  /*5000*/  IMAD.MOV R15, RZ, RZ, -R6 ;  /* 0x000000ffff0f7224 */ /* 0x000fc800078e0a06 */
[----:B------:R-:W-:-:S07]  /*5010*/  IMAD R15, R24, R15, R5 ;  /* 0x0000000f180f7224 */ /* 0x000fce00078e0205 */
.L_x_162:
[----:B------:R-:W-:Y:S05]  /*5020*/  BSYNC.RECONVERGENT B1 ;  /* 0x0000000000017941 */ /* 0x000fea0003800200 */
.L_x_160:
        /* <DEDUP_REMOVED lines=30> */
[----:B------:R-:W-:-:S04]  /*5210*/  IMAD.WIDE.U32 R2, R6, UR4, R2 ;  /* 0x0000000406027c25 */ /* 0x000fc8000f8e0002 */
        /* <DEDUP_REMOVED lines=23> */
[----:B--2--5:R-:W-:-:S04]  /*5390*/  FADD R9, -R9, R6 ;  /* 0x0000000609097221 */ /* 0x024fc80000000100 */
[----:B------:R-:W-:Y:S01]  /*53a0*/  FMUL R9, R8, R9 ;  /* 0x0000000908097220 */ /* 0x000fe20000400000 */
[----:B---3--:R-:W-:-:S03]  /*53b0*/  FADD R21, R21, R2 ;  /* 0x0000000215157221 */ /* 0x008fc60000000000 */
[----:B------:R-:W-:-:S07]  /*53c0*/  FFMA R13, R2, R9, R13 ;  /* 0x00000009020d7223 */ /* 0x000fce000000000d */
.L_x_109:
[----:B0-----:R-:W-:Y:S05]  /*53d0*/  BSYNC.RECONVERGENT B0 ;  /* 0x0000000000007941 */ /* 0x001fea0003800200 */
.L_x_108:
[----:B------:R-:W0:Y:S01]  /*53e0*/  S2UR UR5, SR_CgaCtaId ;  /* 0x00000000000579c3 */ /* 0x000e220000008800 */
[----:B------:R-:W-:Y:S01]  /*53f0*/  UMOV UR4, 0x400 ;  /* 0x0000040000047882 */ /* 0x000fe20000000000 */
[C---:B------:R-:W-:Y:S02]  /*5400*/  ISETP.GT.U32.AND P0, PT, R11.reuse, 0x7f, PT ;  /* 0x0000007f0b00780c */ /* 0x040fe40003f04070 */
        /* <DEDUP_REMOVED lines=19> */
[----:B-----5:R-:W1:Y:S01]  /*5540*/  @!P1 LDS R9, [R0+0x400] ;  /* 0x0004000000099984 */ /* 0x020e620000000800 */
        /* <DEDUP_REMOVED lines=54> */
[----:B------:R-:W-:Y:S06]  /*58b0*/  BAR.SYNC.DEFER_BLOCKING 0x0 ;  /* 0x0000000000007b1d */ /* 0x000fec0000010000 */
        /* <DEDUP_REMOVED lines=9> */
[----:B------:R-:W-:Y:S05]  /*5950*/  @P1 EXIT ;  /* 0x000000000000194d */ /* 0x000fea0003800000 */
[----:B------:R-:W1:Y:S08]  /*5960*/  LDC.64 R2, c[0x0][0x3a0] ;  /* 0x0000e800ff027b82 */ /* 0x000e700000000a00 */
[----:B------:R-:W2:Y:S01]  /*5970*/  LDC.64 R6, c[0x0][0x3a8] ;  /* 0x0000ea00ff067b82 */ /* 0x000ea20000000a00 */
[----:B-1----:R-:W-:-:S04]  /*5980*/  ISETP.NE.U32.AND P0, PT, R2, RZ, PT ;  /* 0x000000ff0200720c */ /* 0x002fc80003f05070 */
[----:B------:R-:W-:Y:S02]  /*5990*/  ISETP.NE.AND.EX P0, PT, R3, RZ, PT, P0 ;  /* 0x000000ff0300720c */ /* 0x000fe40003f05300 */
[----:B--2---:R-:W-:-:S04]  /*59a0*/  ISETP.NE.U32.AND P1, PT, R6, RZ, PT ;  /* 0x000000ff0600720c */ /* 0x004fc80003f25070 */
[----:B------:R-:W-:-:S07]  /*59b0*/  ISETP.NE.AND.EX P1, PT, R7, RZ, PT, P1 ;  /* 0x000000ff0700720c */ /* 0x000fce0003f25310 */
[----:B------:R-:W-:Y:S06]  /*59c0*/  @!P0 BRA `(.L_x_163) ;  /* 0x0000000000188947 */ /* 0x000fec0003800000 */
[C---:B------:R-:W-:Y:S01]  /*59d0*/  LEA R2, P0, R12.reuse, R2, 0x2 ;  /* 0x000000020c027211 */ /* 0x040fe200078010ff */
[----:B0-----:R-:W0:Y:S03]  /*59e0*/  LDS R0, [UR4] ;  /* 0x00000004ff007984 */ /* 0x001e260008000800 */
[----:B------:R-:W-:-:S05]  /*59f0*/  LEA.HI.X R3, R12, R3, RZ, 0x2, P0 ;  /* 0x000000030c037211 */ /* 0x000fca00000f14ff */
[----:B------:R-:W0:Y:S02]  /*5a00*/  LDG.E R5, desc[UR6][R2.64] ;  /* 0x0000000602057981 */ /* 0x000e24000c1e1900 */
[----:B0-----:R-:W-:-:S05]  /*5a10*/  FADD R5, R0, R5 ;  /* 0x0000000500057221 */ /* 0x001fca0000000000 */
[----:B------:R1:W-:Y:S02]  /*5a20*/  STG.E desc[UR6][R2.64], R5 ;  /* 0x0000000502007986 */ /* 0x0003e4000c101906 */
.L_x_163:
[----:B------:R-:W-:Y:S05]  /*5a30*/  @!P1 EXIT ;  /* 0x000000000000994d */ /* 0x000fea0003800000 */
[C---:B-1----:R-:W-:Y:S01]  /*5a40*/  LEA R2, P0, R12.reuse, R6, 0x2 ;  /* 0x000000060c027211 */ /* 0x042fe200078010ff */
[----:B0-----:R-:W0:Y:S03]  /*5a50*/  LDS R0, [UR4+0x400] ;  /* 0x00040004ff007984 */ /* 0x001e260008000800 */
[----:B------:R-:W-:-:S05]  /*5a60*/  LEA.HI.X R3, R12, R7, RZ, 0x2, P0 ;  /* 0x000000070c037211 */ /* 0x000fca00000f14ff */
[----:B------:R-:W0:Y:S02]  /*5a70*/  LDG.E R5, desc[UR6][R2.64] ;  /* 0x0000000602057981 */ /* 0x000e24000c1e1900 */
[----:B0-----:R-:W-:-:S05]  /*5a80*/  FADD R5, R0, R5 ;  /* 0x0000000500057221 */ /* 0x001fca0000000000 */
[----:B------:R-:W-:Y:S01]  /*5a90*/  STG.E desc[UR6][R2.64], R5 ;  /* 0x0000000502007986 */ /* 0x000fe2000c101906 */
[----:B------:R-:W-:Y:S05]  /*5aa0*/  EXIT ;  /* 0x000000000000794d */ /* 0x000fea0003800000 */
        .weak           $__internal_4_$__cuda_sm20_div_s64
        .type           $__internal_4_$__cuda_sm20_div_s64,@function
        .size           $__internal_4_$__cuda_sm20_div_s64,(.L_x_342 - $__internal_4_$__cuda_sm20_div_s64)
$__internal_4_$__cuda_sm20_div_s64:
[-C--:B------:R-:W-:Y:S02]  /*5ab0*/  IADD3 R15, P1, PT, RZ, -R24.reuse, RZ ;  /* 0x80000018ff0f7210 */ /* 0x080fe40007f3e0ff */
[----:B------:R-:W-:Y:S02]  /*5ac0*/  ISETP.GE.AND P0, PT, R23, RZ, PT ;  /* 0x000000ff1700720c */ /* 0x000fe40003f06270 */
[-C--:B------:R-:W-:Y:S02]  /*5ad0*/  IADD3.X R16, PT, PT, RZ, ~R23.reuse, RZ, P1, !PT ;  /* 0x80000017ff107210 */ /* 0x080fe40000ffe4ff */
[----:B------:R-:W-:Y:S02]  /*5ae0*/  SEL R14, R15, R24, !P0 ;  /* 0x000000180f0e7207 */ /* 0x000fe40004000000 */
[----:B------:R-:W-:Y:S02]  /*5af0*/  SEL R15, R16, R23, !P0 ;  /* 0x00000017100f7207 */ /* 0x000fe40004000000 */
[----:B------:R-:W-:-:S02]  /*5b00*/  ISETP.GE.AND P2, PT, R6, RZ, PT ;  /* 0x000000ff0600720c */ /* 0x000fc40003f46270 */
[----:B------:R-:W0:Y:S08]  /*5b10*/  I2F.U64.RP R20, R14 ;  /* 0x0000000e00147312 */ /* 0x000e300000309000 */
[----:B0-----:R-:W0:Y:S02]  /*5b20*/  MUFU.RCP R26, R20 ;  /* 0x00000014001a7308 */ /* 0x001e240000001000 */
[----:B0-----:R-:W-:-:S06]  /*5b30*/  VIADD R26, R26, 0x1ffffffe ;  /* 0x1ffffffe1a1a7836 */ /* 0x001fcc0000000000 */
[----:B------:R-:W0:Y:S02]  /*5b40*/  F2I.U64.TRUNC R26, R26 ;  /* 0x0000001a001a7311 */ /* 0x000e24000020d800 */
[----:B0-----:R-:W-:-:S04]  /*5b50*/  IMAD.WIDE.U32 R16, R26, R14, RZ ;  /* 0x0000000e1a107225 */ /* 0x001fc800078e00ff */
[C---:B------:R-:W-:Y:S01]  /*5b60*/  IMAD R19, R26.reuse, R15, R17 ;  /* 0x0000000f1a137224 */ /* 0x040fe200078e0211 */
[----:B------:R-:W-:Y:S01]  /*5b70*/  IADD3 R17, P0, PT, RZ, -R16, RZ ;  /* 0x80000010ff117210 */ /* 0x000fe20007f1e0ff */
[----:B------:R-:W-:Y:S02]  /*5b80*/  IMAD.MOV.U32 R29, RZ, RZ, R26 ;  /* 0x000000ffff1d7224 */ /* 0x000fe400078e001a */
[----:B------:R-:W-:Y:S02]  /*5b90*/  IMAD R16, R27, R14, R19 ;  /* 0x0000000e1b107224 */ /* 0x000fe400078e0213 */
[----:B------:R-:W-:-:S03]  /*5ba0*/  IMAD.HI.U32 R28, R26, R17, RZ ;  /* 0x000000111a1c7227 */ /* 0x000fc600078e00ff */
[----:B------:R-:W-:-:S05]  /*5bb0*/  IADD3.X R16, PT, PT, RZ, ~R16, RZ, P0, !PT ;  /* 0x80000010ff107210 */ /* 0x000fca00007fe4ff */
[----:B------:R-:W-:-:S04]  /*5bc0*/  IMAD.WIDE.U32 R28, P0, R26, R16, R28 ;  /* 0x000000101a1c7225 */ /* 0x000fc8000780001c */
[----:B------:R-:W-:-:S04]  /*5bd0*/  IMAD.HI.U32 R19, R27, R16, RZ ;  /* 0x000000101b137227 */ /* 0x000fc800078e00ff */
[----:B------:R-:W-:Y:S01]  /*5be0*/  IMAD.HI.U32 R17, P1, R27, R17, R28 ;  /* 0x000000111b117227 */ /* 0x000fe2000782001c */
[----:B------:R-:W-:-:S03]  /*5bf0*/  IADD3.X R19, PT, PT, R19, R27, RZ, P0, !PT ;  /* 0x0000001b13137210 */ /* 0x000fc600007fe4ff */
[----:B------:R-:W-:-:S05]  /*5c00*/  IMAD R16, R27, R16, RZ ;  /* 0x000000101b107224 */ /* 0x000fca00078e02ff */
[----:B------:R-:W-:-:S04]  /*5c10*/  IADD3 R17, P0, PT, R16, R17, RZ ;  /* 0x0000001110117210 */ /* 0x000fc80007f1e0ff */
[----:B------:R-:W-:Y:S01]  /*5c20*/  IADD3.X R19, PT, PT, RZ, RZ, R19, P0, P1 ;  /* 0x000000ffff137210 */ /* 0x000fe200007e2413 */
[----:B------:R-:W-:-:S04]  /*5c30*/  IMAD.WIDE.U32 R26, R17, R14, RZ ;  /* 0x0000000e111a7225 */ /* 0x000fc800078e00ff */
[----:B------:R-:W-:Y:S01]  /*5c40*/  IMAD R16, R17, R15, R27 ;  /* 0x0000000f11107224 */ /* 0x000fe200078e021b */
[----:B------:R-:W-:Y:S01]  /*5c50*/  IADD3 R20, P0, PT, RZ, -R26, RZ ;  /* 0x8000001aff147210 */ /* 0x000fe20007f1e0ff */
[----:B------:R-:W-:Y:S02]  /*5c60*/  HFMA2 R27, -RZ, RZ, 0, 0 ;  /* 0x00000000ff1b7431 */ /* 0x000fe400000001ff */
[----:B------:R-:W-:-:S04]  /*5c70*/  IMAD R16, R19, R14, R16 ;  /* 0x0000000e13107224 */ /* 0x000fc800078e0210 */
[----:B------:R-:W-:Y:S02]  /*5c80*/  IMAD.X R26, RZ, RZ, ~R16, P0 ;  /* 0x000000ffff1a7224 */ /* 0x000fe400000e0e10 */
[----:B------:R-:W-:-:S04]  /*5c90*/  IMAD.HI.U32 R16, R17, R20, RZ ;  /* 0x0000001411107227 */ /* 0x000fc800078e00ff */
[----:B------:R-:W-:-:S04]  /*5ca0*/  IMAD.WIDE.U32 R16, P1, R17, R26, R16 ;  /* 0x0000001a11107225 */ /* 0x000fc80007820010 */
[----:B------:R-:W-:-:S04]  /*5cb0*/  IMAD.HI.U32 R20, P0, R19, R20, R16 ;  /* 0x0000001413147227 */ /* 0x000fc80007800010 */
[----:B------:R-:W-:-:S04]  /*5cc0*/  IMAD.HI.U32 R16, R19, R26, RZ ;  /* 0x0000001a13107227 */ /* 0x000fc800078e00ff */
[----:B------:R-:W-:Y:S01]  /*5cd0*/  IMAD R17, R19, R26, RZ ;  /* 0x0000001a13117224 */ /* 0x000fe200078e02ff */
[----:B------:R-:W-:Y:S02]  /*5ce0*/  IADD3.X R16, PT, PT, R16, R19, RZ, P1, !PT ;  /* 0x0000001310107210 */ /* 0x000fe40000ffe4ff */
[----:B------:R-:W-:Y:S02]  /*5cf0*/  IADD3 R19, P3, PT, RZ, -R22, RZ ;  /* 0x80000016ff137210 */ /* 0x000fe40007f7e0ff */
[----:B------:R-:W-:Y:S02]  /*5d00*/  IADD3 R20, P1, PT, R17, R20, RZ ;  /* 0x0000001411147210 */ /* 0x000fe40007f3e0ff */
[----:B------:R-:W-:Y:S01]  /*5d10*/  SEL R19, R19, R22, !P2 ;  /* 0x0000001613137207 */ /* 0x000fe20005000000 */
[----:B------:R-:W-:Y:S01]  /*5d20*/  IMAD.X R17, RZ, RZ, ~R6, P3 ;  /* 0x000000ffff117224 */ /* 0x000fe200018e0e06 */
[----:B------:R-:W-:-:S03]  /*5d30*/  IADD3.X R16, PT, PT, RZ, RZ, R16, P1, P0 ;  /* 0x000000ffff107210 */ /* 0x000fc60000fe0410 */
[----:B------:R-:W-:Y:S01]  /*5d40*/  IMAD.HI.U32 R26, R20, R19, RZ ;  /* 0x00000013141a7227 */ /* 0x000fe200078e00ff */
[-C--:B------:R-:W-:Y:S02]  /*5d50*/  SEL R17, R17, R6.reuse, !P2 ;  /* 0x0000000611117207 */ /* 0x080fe40005000000 */
[----:B------:R-:W-:-:S03]  /*5d60*/  LOP3.LUT R6, R23, R6, RZ, 0x3c, !PT ;  /* 0x0000000617067212 */ /* 0x000fc600078e3cff */
[----:B------:R-:W-:-:S04]  /*5d70*/  IMAD.WIDE.U32 R26, R20, R17, R26 ;  /* 0x00000011141a7225 */ /* 0x000fc800078e001a */
[----:B------:R-:W-:-:S04]  /*5d80*/  IMAD.HI.U32 R20, P0, R16, R19, R26 ;  /* 0x0000001310147227 */ /* 0x000fc8000780001a */
[CC--:B------:R-:W-:Y:S02]  /*5d90*/  IMAD R27, R16.reuse, R17.reuse, RZ ;  /* 0x00000011101b7224 */ /* 0x0c0fe400078e02ff */
[----:B------:R-:W-:-:S03]  /*5da0*/  IMAD.HI.U32 R16, R16, R17, RZ ;  /* 0x0000001110107227 */ /* 0x000fc600078e00ff */
[----:B------:R-:W-:Y:S01]  /*5db0*/  IADD3 R27, P1, PT, R27, R20, RZ ;  /* 0x000000141b1b7210 */ /* 0x000fe20007f3e0ff */
[----:B------:R-:W-:-:S04]  /*5dc0*/  IMAD.X R16, RZ, RZ, R16, P0 ;  /* 0x000000ffff107224 */ /* 0x000fc800000e0610 */
[----:B------:R-:W-:Y:S01]  /*5dd0*/  IMAD.WIDE.U32 R28, R27, R14, RZ ;  /* 0x0000000e1b1c7225 */ /* 0x000fe200078e00ff */
[----:B------:R-:W-:-:S03]  /*5de0*/  IADD3.X R16, PT, PT, RZ, R16, RZ, P1, !PT ;  /* 0x00000010ff107210 */ /* 0x000fc60000ffe4ff */
[C---:B------:R-:W-:Y:S01]  /*5df0*/  IMAD R25, R27.reuse, R15, R29 ;  /* 0x0000000f1b197224 */ /* 0x040fe200078e021d */
[----:B------:R-:W-:Y:S01]  /*5e00*/  IADD3 R19, P2, PT, -R28, R19, RZ ;  /* 0x000000131c137210 */ /* 0x000fe20007f5e1ff */
[----:B------:R-:W-:Y:S02]  /*5e10*/  VIADD R20, R27, 0x1 ;  /* 0x000000011b147836 */ /* 0x000fe40000000000 */
[-C--:B------:R-:W-:Y:S01]  /*5e20*/  IMAD R16, R16, R14.reuse, R25 ;  /* 0x0000000e10107224 */ /* 0x080fe200078e0219 */
[----:B------:R-:W-:-:S03]  /*5e30*/  ISETP.GE.U32.AND P0, PT, R19, R14, PT ;  /* 0x0000000e1300720c */ /* 0x000fc60003f06070 */
[----:B------:R-:W-:Y:S01]  /*5e40*/  IMAD.X R17, R17, 0x1, ~R16, P2 ;  /* 0x0000000111117824 */ /* 0x000fe200010e0e10 */
[----:B------:R-:W-:-:S04]  /*5e50*/  IADD3 R16, P1, PT, R19, -R14, RZ ;  /* 0x8000000e13107210 */ /* 0x000fc80007f3e0ff */
[----:B------:R-:W-:-:S04]  /*5e60*/  ISETP.GE.U32.AND.EX P0, PT, R17, R15, PT, P0 ;  /* 0x0000000f1100720c */ /* 0x000fc80003f06100 */
[----:B------:R-:W-:Y:S02]  /*5e70*/  SEL R19, R16, R19, P0 ;  /* 0x0000001310137207 */ /* 0x000fe40000000000 */
[----:B------:R-:W-:Y:S02]  /*5e80*/  IADD3.X R16, PT, PT, R17, ~R15, RZ, P1, !PT ;  /* 0x8000000f11107210 */ /* 0x000fe40000ffe4ff */
[----:B------:R-:W-:Y:S02]  /*5e90*/  SEL R20, R20, R27, P0 ;  /* 0x0000001b14147207 */ /* 0x000fe40000000000 */
[----:B------:R-:W-:Y:S02]  /*5ea0*/  SEL R17, R16, R17, P0 ;  /* 0x0000001110117207 */ /* 0x000fe40000000000 */
[----:B------:R-:W-:Y:S02]  /*5eb0*/  ISETP.GE.U32.AND P0, PT, R19, R14, PT ;  /* 0x0000000e1300720c */ /* 0x000fe40003f06070 */
[----:B------:R-:W-:-:S02]  /*5ec0*/  IADD3 R19, PT, PT, R20, 0x1, RZ ;  /* 0x0000000114137810 */ /* 0x000fc40007ffe0ff */
[----:B------:R-:W-:Y:S02]  /*5ed0*/  ISETP.GE.U32.AND.EX P0, PT, R17, R15, PT, P0 ;  /* 0x0000000f1100720c */ /* 0x000fe40003f06100 */
[----:B------:R-:W-:Y:S02]  /*5ee0*/  ISETP.GE.AND P1, PT, R6, RZ, PT ;  /* 0x000000ff0600720c */ /* 0x000fe40003f26270 */
[----:B------:R-:W-:Y:S02]  /*5ef0*/  SEL R19, R19, R20, P0 ;  /* 0x0000001413137207 */ /* 0x000fe40000000000 */
[----:B------:R-:W-:-:S03]  /*5f00*/  ISETP.NE.U32.AND P0, PT, R24, RZ, PT ;  /* 0x000000ff1800720c */ /* 0x000fc60003f05070 */
[----:B------:R-:W-:Y:S01]  /*5f10*/  IMAD.MOV R6, RZ, RZ, -R19 ;  /* 0x000000ffff067224 */ /* 0x000fe200078e0a13 */
[----:B------:R-:W-:-:S04]  /*5f20*/  ISETP.NE.AND.EX P0, PT, R23, RZ, PT, P0 ;  /* 0x000000ff1700720c */ /* 0x000fc80003f05300 */
[----:B------:R-:W-:Y:S02]  /*5f30*/  SEL R6, R6, R19, !P1 ;  /* 0x0000001306067207 */ /* 0x000fe40004800000 */
[----:B------:R-:W-:Y:S02]  /*5f40*/  MOV R19, 0x0 ;  /* 0x0000000000137802 */ /* 0x000fe40000000f00 */
[----:B------:R-:W-:Y:S02]  /*5f50*/  SEL R6, R6, 0xffffffff, P0 ;  /* 0xffffffff06067807 */ /* 0x000fe40000000000 */
[----:B------:R-:W-:Y:S05]  /*5f60*/  RET.REL.NODEC R18 `(_ZN36_GLOBAL__N__14e552c2_4_k_cu_db92b4fc26bn_bwd_dbeta_dgamma_kernelILb0ELi256EEEvPKfS2_S2_S2_PfS3_iiii) ;  /* 0xffffffa012247950 */ /* 0x000fea0003c3ffff */
.L_x_164:
        /* <DEDUP_REMOVED lines=9> */
.L_x_342:


//--------------------- .text._ZN36_GLOBAL__N__14e552c2_4_k_cu_db92b4fc26bn_bwd_dbeta_dgamma_kernelILb1ELi256EEEvPKfS2_S2_S2_PfS3_iiii --------------------------
	.section	.text._ZN36_GLOBAL__N__14e552c2_4_k_cu_db92b4fc26bn_bwd_dbeta_dgamma_kernelILb1ELi256EEEvPKfS2_S2_S2_PfS3_iiii,"ax",@progbits
	.align	128
.text._ZN36_GLOBAL__N__14e552c2_4_k_cu_db92b4fc26bn_bwd_dbeta_dgamma_kernelILb1ELi256EEEvPKfS2_S2_S2_PfS3_iiii:
        .type           _ZN36_GLOBAL__N__14e552c2_4_k_cu_db92b4fc26bn_bwd_dbeta_dgamma_kernelILb1ELi256EEEvPKfS2_S2_S2_PfS3_iiii,@function
        .size           _ZN36_GLOBAL__N__14e552c2_4_k_cu_db92b4fc26bn_bwd_dbeta_dgamma_kernelILb1ELi256EEEvPKfS2_S2_S2_PfS3_iiii,(.L_x_344 - _ZN36_GLOBAL__N__14e552c2_4_k_cu_db92b4fc26bn_bwd_dbeta_dgamma_kernelILb1ELi256EEEvPKfS2_S2_S2_PfS3_iiii)
        .other          _ZN36_GLOBAL__N__14e552c2_4_k_cu_db92b4fc26bn_bwd_dbeta_dgamma_kernelILb1ELi256EEEvPKfS2_S2_S2_PfS3_iiii,@"STO_CUDA_ENTRY STV_DEFAULT"
_ZN36_GLOBAL__N__14e552c2_4_k_cu_db92b4fc26bn_bwd_dbeta_dgamma_kernelILb1ELi256EEEvPKfS2_S2_S2_PfS3_iiii:
        /* <DEDUP_REMOVED lines=56> */
[----:B------:R-:W1:Y:S01]  /*0380*/  LDC R0, c[0x0][0x3bc] ;  /* 0x0000ef00ff007b82 */ /* 0x000e620000000800 */
[----:B------:R-:W-:Y:S01]  /*0390*/  LOP3.LUT R9, R9, 0xfffffffc, RZ, 0xc0, !PT ;  /* 0xfffffffc09097812 */ /* 0x000fe200078ec0ff */
[----:B------:R-:W-:Y:S01]  /*03a0*/  IMAD.MOV.U32 R5, RZ, RZ, R11 ;  /* 0x000000ffff057224 */ /* 0x000fe200078e000b */
[----:B------:R-:W-:Y:S01]  /*03b0*/  LOP3.LUT R8, R8, 0x1ffffff, RZ, 0xc0, !PT ;  /* 0x01ffffff08087812 */ /* 0x000fe200078ec0ff */
[----:B------:R-:W-:Y:S01]  /*03c0*/  IMAD.MOV.U32 R4, RZ, RZ, RZ ;  /* 0x000000ffff047224 */ /* 0x000fe200078e00ff */
[----:B------:R-:W-:-:S07]  /*03d0*/  MOV R21, RZ ;  /* 0x000000ff00157202 */ /* 0x000fce0000000f00 */
.L_x_182:
[----:B------:R-:W-:Y:S01]  /*03e0*/  LOP3.LUT R6, R4, R23, RZ, 0xfc, !PT ;  /* 0x0000001704067212 */ /* 0x000fe200078efcff */
[----:B------:R-:W-:Y:S03]  /*03f0*/  BSSY.RECONVERGENT B2, `(.L_x_170) ;  /* 0x000001e000027945 */ /* 0x000fe60003800200 */
[----:B------:R-:W-:-:S13]  /*0400*/  ISETP.NE.U32.AND P0, PT, R6, RZ, PT ;  /* 0x000000ff0600720c */ /* 0x000fda0003f05070 */
[----:B------:R-:W-:Y:S05]  /*0410*/  @P0 BRA `(.L_x_171) ;  /* 0x0000000000540947 */ /* 0x000fea0003800000 */
[----:B------:R-:W2:Y:S01]  /*0420*/  I2F.U32.RP R6, R24 ;  /* 0x0000001800067306 */ /* 0x000ea20000209000 */
[----:B------:R-:W-:Y:S01]  /*0430*/  IMAD.MOV R17, RZ, RZ, -R24 ;  /* 0x000000ffff117224 */ /* 0x000fe200078e0a18 */
[----:B------:R-:W-:-:S06]  /*0440*/  ISETP.NE.U32.AND P2, PT, R24, RZ, PT ;  /* 0x000000ff1800720c */ /* 0x000fcc0003f45070 */
[----:B--2---:R-:W2:Y:S02]  /*0450*/  MUFU.RCP R6, R6 ;  /* 0x0000000600067308 */ /* 0x004ea40000001000 */
[----:B--2---:R-:W-:-:S06]  /*0460*/  IADD3 R14, PT, PT, R6, 0xffffffe, RZ ;  /* 0x0ffffffe060e7810 */ /* 0x004fcc0007ffe0ff */
[----:B------:R2:W3:Y:S02]  /*0470*/  F2I.FTZ.U32.TRUNC.NTZ R15, R14 ;  /* 0x0000000e000f7305 */ /* 0x0004e4000021f000 */
[----:B--2---:R-:W-:Y:S02]  /*0480*/  IMAD.MOV.U32 R14, RZ, RZ, RZ ;  /* 0x000000ffff0e7224 */ /* 0x004fe400078e00ff */
[----:B---3--:R-:W-:-:S04]  /*0490*/  IMAD R17, R17, R15, RZ ;  /* 0x0000000f11117224 */ /* 0x008fc800078e02ff */
        /* <DEDUP_REMOVED lines=13> */
.L_x_171:
[----:B------:R-:W-:Y:S01]  /*0570*/  IMAD.MOV.U32 R22, RZ, RZ, R5 ;  /* 0x000000ffff167224 */ /* 0x000fe200078e0005 */
[----:B------:R-:W-:Y:S02]  /*0580*/  MOV R6, R4 ;  /* 0x0000000400067202 */ /* 0x000fe40000000f00 */
[----:B------:R-:W-:-:S07]  /*0590*/  MOV R18, 0x5b0 ;  /* 0x000005b000127802 */ /* 0x000fce0000000f00 */
[----:B01----:R-:W-:Y:S05]  /*05a0*/  CALL.REL.NOINC `($__internal_5_$__cuda_sm20_div_s64) ;  /* 0x0000005400247944 */ /* 0x003fea0003c00000 */
[----:B------:R-:W-:-:S04]  /*05b0*/  IMAD.MOV R17, RZ, RZ, -R6 ;  /* 0x000000ffff117224 */ /* 0x000fc800078e0a06 */
[----:B------:R-:W-:-:S07]  /*05c0*/  IMAD R17, R24, R17, R5 ;  /* 0x0000001118117224 */ /* 0x000fce00078e0205 */
.L_x_172:
[----:B0-----:R-:W-:Y:S05]  /*05d0*/  BSYNC.RECONVERGENT B2 ;  /* 0x0000000000027941 */ /* 0x001fea0003800200 */
.L_x_170:
[----:B-1----:R-:W-:Y:S02]  /*05e0*/  IABS R16, R0 ;  /* 0x0000000000107213 */ /* 0x002fe40000000000 */
[----:B------:R-:W-:Y:S02]  /*05f0*/  IABS R20, R17 ;  /* 0x0000001100147213 */ /* 0x000fe40000000000 */
        /* <DEDUP_REMOVED lines=8> */
[----:B------:R-:W-:-:S03]  /*0680*/  LOP3.LUT R14, R17, R0, RZ, 0x3c, !PT ;  /* 0x00000000110e7212 */ /* 0x000fc600078e3cff */
[----:B------:R-:W-:Y:S01]  /*0690*/  IMAD.MOV.U32 R19, RZ, RZ, R20 ;  /* 0x000000ffff137224 */ /* 0x000fe200078e0014 */
[----:B------:R-:W-:-:S03]  /*06a0*/  ISETP.GE.AND P2, PT, R14, RZ, PT ;  /* 0x000000ff0e00720c */ /* 0x000fc60003f46270 */
[----:B------:R-:W-:-:S05]  /*06b0*/  IMAD.HI.U32 R15, R15, R19, RZ ;  /* 0x000000130f0f7227 */ /* 0x000fca00078e00ff */
[----:B------:R-:W-:-:S05]  /*06c0*/  IADD3 R18, PT, PT, -R15, RZ, RZ ;  /* 0x000000ff0f127210 */ /* 0x000fca0007ffe1ff */
[----:B------:R-:W-:-:S05]  /*06d0*/  IMAD R19, R16, R18, R19 ;  /* 0x0000001210137224 */ /* 0x000fca00078e0213 */
[----:B------:R-:W-:-:S13]  /*06e0*/  ISETP.GT.U32.AND P1, PT, R16, R19, PT ;  /* 0x000000131000720c */ /* 0x000fda0003f24070 */
[----:B------:R-:W-:Y:S02]  /*06f0*/  @!P1 IMAD.IADD R19, R19, 0x1, -R16 ;  /* 0x0000000113139824 */ /* 0x000fe400078e0a10 */
[----:B------:R-:W-:Y:S01]  /*0700*/  @!P1 VIADD R15, R15, 0x1 ;  /* 0x000000010f0f9836 */ /* 0x000fe20000000000 */
[----:B------:R-:W-:Y:S02]  /*0710*/  ISETP.NE.AND P1, PT, R0, RZ, PT ;  /* 0x000000ff0000720c */ /* 0x000fe40003f25270 */
[----:B------:R-:W-:-:S13]  /*0720*/  ISETP.GE.U32.AND P0, PT, R19, R16, PT ;  /* 0x000000101300720c */ /* 0x000fda0003f06070 */
[----:B------:R-:W-:-:S05]  /*0730*/  @P0 IADD3 R15, PT, PT, R15, 0x1, RZ ;  /* 0x000000010f0f0810 */ /* 0x000fca0007ffe0ff */
[----:B------:R-:W-:Y:S01]  /*0740*/  IMAD.MOV.U32 R14, RZ, RZ, R15 ;  /* 0x000000ffff0e7224 */ /* 0x000fe200078e000f */
[----:B------:R-:W-:-:S03]  /*0750*/  SHF.R.S32.HI R15, RZ, 0x1f, R6 ;  /* 0x0000001fff0f7819 */ /* 0x000fc60000011406 */
[----:B------:R-:W-:Y:S01]  /*0760*/  @!P2 IMAD.MOV R14, RZ, RZ, -R14 ;  /* 0x000000ffff0ea224 */ /* 0x000fe200078e0a0e */
[----:B------:R-:W-:Y:S01]  /*0770*/  @!P1 LOP3.LUT R14, RZ, R0, RZ, 0x33, !PT ;  /* 0x00000000ff0e9212 */ /* 0x000fe200078e33ff */
[----:B------:R-:W-:-:S03]  /*0780*/  IMAD R16, R15, UR14, RZ ;  /* 0x0000000e0f107c24 */ /* 0x000fc6000f8e02ff */
[----:B------:R-:W-:Y:S01]  /*0790*/  SHF.R.S32.HI R15, RZ, 0x1f, R14 ;  /* 0x0000001fff0f7819 */ /* 0x000fe2000001140e */
[----:B------:R-:W-:Y:S01]  /*07a0*/  IMAD R19, R7, R6, R16 ;  /* 0x0000000607137224 */ /* 0x000fe200078e0210 */
        /* <DEDUP_REMOVED lines=8> */
[----:B------:R-:W-:-:S03]  /*0830*/  MOV R14, R12 ;  /* 0x0000000c000e7202 */ /* 0x000fc60000000f00 */
[----:B------:R-:W-:Y:S02]  /*0840*/  IMAD.IADD R6, R17, 0x1, R15 ;  /* 0x0000000111067824 */ /* 0x000fe400078e020f */
[----:B------:R-:W-:Y:S02]  /*0850*/  IMAD.MOV.U32 R15, RZ, RZ, RZ ;  /* 0x000000ffff0f7224 */ /* 0x000fe400078e00ff */
[----:B------:R-:W-:-:S04]  /*0860*/  IMAD.WIDE.U32 R16, R16, UR15, R14 ;  /* 0x0000000f10107c25 */ /* 0x000fc8000f8e000e */
[----:B------:R-:W-:Y:S01]  /*0870*/  IMAD R15, R6, UR15, RZ ;  /* 0x0000000f060f7c24 */ /* 0x000fe2000f8e02ff */
[----:B------:R-:W-:-:S03]  /*0880*/  LEA R14, P0, R16, UR12, 0x2 ;  /* 0x0000000c100e7c11 */ /* 0x000fc6000f8010ff */
[----:B------:R-:W-:-:S05]  /*0890*/  IMAD.IADD R15, R17, 0x1, R15 ;  /* 0x00000001110f7824 */ /* 0x000fca00078e020f */
[----:B------:R-:W-:-:S05]  /*08a0*/  LEA.HI.X R15, R16, UR13, R15, 0x2, P0 ;  /* 0x0000000d100f7c11 */ /* 0x000fca00080f140f */
[----:B------:R-:W2:Y:S01]  /*08b0*/  LDG.E.CONSTANT R14, desc[UR6][R14.64] ;  /* 0x000000060e0e7981 */ /* 0x000ea2000c1e9900 */
[----:B------:R-:W-:Y:S01]  /*08c0*/  IADD3 R22, P0, PT, R5, 0x100, RZ ;  /* 0x0000010005167810 */ /* 0x000fe20007f1e0ff */
[----:B------:R-:W-:Y:S03]  /*08d0*/  BSSY.RECONVERGENT B2, `(.L_x_173) ;  /* 0x0000020000027945 */ /* 0x000fe60003800200 */
[----:B------:R-:W-:-:S04]  /*08e0*/  IADD3.X R16, PT, PT, RZ, R4, RZ, P0, !PT ;  /* 0x00000004ff107210 */ /* 0x000fc800007fe4ff */
        /* <DEDUP_REMOVED lines=25> */
.L_x_174:
[----:B------:R-:W-:Y:S02]  /*0a80*/  MOV R6, R16 ;  /* 0x0000001000067202 */ /* 0x000fe40000000f00 */
[----:B------:R-:W-:-:S07]  /*0a90*/  MOV R18, 0xab0 ;  /* 0x00000ab000127802 */ /* 0x000fce0000000f00 */
[----:B------:R-:W-:Y:S05]  /*0aa0*/  CALL.REL.NOINC `($__internal_5_$__cuda_sm20_div_s64) ;  /* 0x0000004c00e47944 */ /* 0x000fea0003c00000 */
[----:B------:R-:W-:-:S04]  /*0ab0*/  IMAD.MOV R17, RZ, RZ, -R6 ;  /* 0x000000ffff117224 */ /* 0x000fc800078e0a06 */
[----:B------:R-:W-:-:S07]  /*0ac0*/  IMAD R17, R24, R17, R22 ;  /* 0x0000001118117224 */ /* 0x000fce00078e0216 */
.L_x_175:
[----:B------:R-:W-:Y:S05]  /*0ad0*/  BSYNC.RECONVERGENT B2 ;  /* 0x0000000000027941 */ /* 0x000fea0003800200 */
.L_x_173:
        /* <DEDUP_REMOVED lines=24> */
[----:B------:R-:W-:Y:S02]  /*0c60*/  IMAD R19, R7, R6, R16 ;  /* 0x0000000607137224 */ /* 0x000fe400078e0210 */
        /* <DEDUP_REMOVED lines=11> */
[----:B------:R-:W-:Y:S02]  /*0d20*/  IMAD.MOV.U32 R14, RZ, RZ, R12 ;  /* 0x000000ffff0e7224 */ /* 0x000fe400078e000c */
[----:B------:R-:W-:Y:S02]  /*0d30*/  IMAD.IADD R6, R17, 0x1, R15 ;  /* 0x0000000111067824 */ /* 0x000fe400078e020f */
[----:B------:R-:W-:-:S03]  /*0d40*/  HFMA2 R15, -RZ, RZ, 0, 0 ;  /* 0x00000000ff0f7431 */ /* 0x000fc600000001ff */
[----:B------:R-:W-:-:S04]  /*0d50*/  IMAD.WIDE.U32 R16, R16, UR15, R14 ;  /* 0x0000000f10107c25 */ /* 0x000fc8000f8e000e */
[----:B------:R-:W-:Y:S01]  /*0d60*/  IMAD R15, R6, UR15, RZ ;  /* 0x0000000f060f7c24 */ /* 0x000fe2000f8e02ff */
        /* <DEDUP_REMOVED lines=32> */
.L_x_177:
[----:B------:R-:W-:Y:S01]  /*0f70*/  IMAD.MOV.U32 R6, RZ, RZ, R16 ;  /* 0x000000ffff067224 */ /* 0x000fe200078e0010 */
[----:B------:R-:W-:-:S07]  /*0f80*/  MOV R18, 0xfa0 ;  /* 0x00000fa000127802 */ /* 0x000fce0000000f00 */
[----:B------:R-:W-:Y:S05]  /*0f90*/  CALL.REL.NOINC `($__internal_5_$__cuda_sm20_div_s64) ;  /* 0x0000004800a87944 */ /* 0x000fea0003c00000 */
[----:B------:R-:W-:-:S05]  /*0fa0*/  IADD3 R17, PT, PT, -R6, RZ, RZ ;  /* 0x000000ff06117210 */ /* 0x000fca0007ffe1ff */
[----:B------:R-:W-:-:S07]  /*0fb0*/  IMAD R17, R24, R17, R22 ;  /* 0x0000001118117224 */ /* 0x000fce00078e0216 */
.L_x_178:
[----:B------:R-:W-:Y:S05]  /*0fc0*/  BSYNC.RECONVERGENT B2 ;  /* 0x0000000000027941 */ /* 0x000fea0003800200 */
.L_x_176:
[----:B------:R-:W-:Y:S02]  /*0fd0*/  IABS R16, R0 ;  /* 0x0000000000107213 */ /* 0x000fe40000000000 */
[----:B------:R-:W-:Y:S02]  /*0fe0*/  MOV R14, RZ ;  /* 0x000000ff000e7202 */ /* 0x000fe40000000f00 */
[----:B------:R-:W0:Y:S01]  /*0ff0*/  I2F.RP R18, R16 ;  /* 0x0000001000127306 */ /* 0x000e220000209400 */
[----:B------:R-:W-:-:S07]  /*1000*/  IABS R20, R17 ;  /* 0x0000001100147213 */ /* 0x000fce0000000000 */
        /* <DEDUP_REMOVED lines=21> */
[----:B------:R-:W-:Y:S01]  /*1160*/  IMAD R19, R7, R6, R16 ;  /* 0x0000000607137224 */ /* 0x000fe200078e0210 */
[----:B------:R-:W-:-:S04]  /*1170*/  @!P1 LOP3.LUT R14, RZ, R0, RZ, 0x33, !PT ;  /* 0x00000000ff0e9212 */ /* 0x000fc800078e33ff */
[--C-:B------:R-:W-:Y:S01]  /*1180*/  SHF.R.S32.HI R15, RZ, 0x1f, R14.reuse ;  /* 0x0000001fff0f7819 */ /* 0x100fe2000001140e */
[--C-:B------:R-:W-:Y:S02]  /*1190*/  IMAD.MOV R18, RZ, RZ, -R14.reuse ;  /* 0x000000ffff127224 */ /* 0x100fe400078e0a0e */
[----:B------:R-:W-:-:S04]  /*11a0*/  IMAD.WIDE.U32 R14, R6, UR14, R14 ;  /* 0x0000000e060e7c25 */ /* 0x000fc8000f8e000e */
[----:B------:R-:W-:Y:S02]  /*11b0*/  IMAD R16, R0, R18, R17 ;  /* 0x0000001200107224 */ /* 0x000fe400078e0211 */
[----:B------:R-:W-:-:S03]  /*11c0*/  IMAD.IADD R15, R15, 0x1, R19 ;  /* 0x000000010f0f7824 */ /* 0x000fc600078e0213 */
[--C-:B------:R-:W-:Y:S01]  /*11d0*/  SHF.R.S32.HI R17, RZ, 0x1f, R16.reuse ;  /* 0x0000001fff117819 */ /* 0x100fe20000011410 */
[-C--:B------:R-:W-:Y:S02]  /*11e0*/  IMAD R15, R15, R0.reuse, RZ ;  /* 0x000000000f0f7224 */ /* 0x080fe400078e02ff */
[----:B------:R-:W-:-:S04]  /*11f0*/  IMAD.WIDE.U32 R16, R14, R0, R16 ;  /* 0x000000000e107225 */ /* 0x000fc800078e0010 */
[----:B------:R-:W-:Y:S02]  /*1200*/  IMAD R15, R10, R14, R15 ;  /* 0x0000000e0a0f7224 */ /* 0x000fe400078e020f */
[----:B------:R-:W-:-:S03]  /*1210*/  IMAD.MOV.U32 R14, RZ, RZ, R12 ;  /* 0x000000ffff0e7224 */ /* 0x000fc600078e000c */
[----:B------:R-:W-:Y:S01]  /*1220*/  IADD3 R6, PT, PT, R17, R15, RZ ;  /* 0x0000000f11067210 */ /* 0x000fe20007ffe0ff */
[----:B------:R-:W-:Y:S02]  /*1230*/  IMAD.MOV.U32 R15, RZ, RZ, RZ ;  /* 0x000000ffff0f7224 */ /* 0x000fe400078e00ff */
[----:B------:R-:W-:-:S04]  /*1240*/  IMAD.WIDE.U32 R16, R16, UR15, R14 ;  /* 0x0000000f10107c25 */ /* 0x000fc8000f8e000e */
[----:B------:R-:W-:Y:S01]  /*1250*/  IMAD R15, R6, UR15, RZ ;  /* 0x0000000f060f7c24 */ /* 0x000fe2000f8e02ff */
[----:B------:R-:W-:-:S04]  /*1260*/  LEA R14, P0, R16, UR12, 0x2 ;  /* 0x0000000c100e7c11 */ /* 0x000fc8000f8010ff */
        /* <DEDUP_REMOVED lines=31> */
.L_x_180:
[----:B------:R-:W-:Y:S01]  /*1460*/  IMAD.MOV.U32 R6, RZ, RZ, R16 ;  /* 0x000000ffff067224 */ /* 0x000fe200078e0010 */
[----:B------:R-:W-:-:S07]  /*1470*/  MOV R18, 0x1490 ;  /* 0x0000149000127802 */ /* 0x000fce0000000f00 */
[----:B------:R-:W-:Y:S05]  /*1480*/  CALL.REL.NOINC `($__internal_5_$__cuda_sm20_div_s64) ;  /* 0x00000044006c7944 */ /* 0x000fea0003c00000 */
[----:B------:R-:W-:-:S04]  /*1490*/  IMAD.MOV R17, RZ, RZ, -R6 ;  /* 0x000000ffff117224 */ /* 0x000fc800078e0a06 */
[----:B------:R-:W-:-:S07]  /*14a0*/  IMAD R17, R24, R17, R22 ;  /* 0x0000001118117224 */ /* 0x000fce00078e0216 */
.L_x_181:
[----:B------:R-:W-:Y:S05]  /*14b0*/  BSYNC.RECONVERGENT B2 ;  /* 0x0000000000027941 */ /* 0x000fea0003800200 */
.L_x_179:
[----:B------:R-:W-:Y:S01]  /*14c0*/  IABS R16, R0 ;  /* 0x0000000000107213 */ /* 0x000fe20000000000 */
[----:B------:R-:W-:Y:S01]  /*14d0*/  IMAD.MOV.U32 R14, RZ, RZ, RZ ;  /* 0x000000ffff0e7224 */ /* 0x000fe200078e00ff */
        /* <DEDUP_REMOVED lines=24> */
[----:B------:R-:W-:-:S03]  /*1660*/  IMAD R19, R7, R6, R16 ;  /* 0x0000000607137224 */ /* 0x000fc600078e0210 */
        /* <DEDUP_REMOVED lines=18> */
[----:B------:R-:W-:Y:S02]  /*1790*/  IADD3 R9, P0, PT, R9, -0x4, RZ ;  /* 0xfffffffc09097810 */ /* 0x000fe40007f1e0ff */
[----:B------:R-:W-:Y:S02]  /*17a0*/  IADD3 R5, P1, PT, R5, 0x400, RZ ;  /* 0x0000040005057810 */ /* 0x000fe40007f3e0ff */
[----:B------:R-:W-:Y:S02]  /*17b0*/  IADD3.X R8, PT, PT, R8, -0x1, RZ, P0, !PT ;  /* 0xffffffff08087810 */ /* 0x000fe400007fe4ff */
[----:B------:R-:W-:Y:S02]  /*17c0*/  ISETP.NE.U32.AND P0, PT, R9, RZ, PT ;  /* 0x000000ff0900720c */ /* 0x000fe40003f05070 */
[----:B------:R-:W-:Y:S02]  /*17d0*/  IADD3.X R4, PT, PT, RZ, R4, RZ, P1, !PT ;  /* 0x00000004ff047210 */ /* 0x000fe40000ffe4ff */
[----:B------:R-:W-:Y:S01]  /*17e0*/  ISETP.NE.AND.EX P0, PT, R8, RZ, PT, P0 ;  /* 0x000000ff0800720c */ /* 0x000fe20003f05300 */
[----:B--2---:R-:W-:-:S12]  /*17f0*/  FADD R21, R21, R14 ;  /* 0x0000000e15157221 */ /* 0x004fd80000000000 */
[----:B------:R-:W-:Y:S05]  /*1800*/  @P0 BRA `(.L_x_182) ;  /* 0xffffffe800f40947 */ /* 0x000fea000383ffff */
.L_x_169:
[----:B0-----:R-:W-:Y:S05]  /*1810*/  BSYNC.RECONVERGENT B1 ;  /* 0x0000000000017941 */ /* 0x001fea0003800200 */
.L_x_168:
        /* <DEDUP_REMOVED lines=35> */
.L_x_186:
[----:B------:R-:W-:Y:S01]  /*1a50*/  IMAD.MOV.U32 R22, RZ, RZ, R5 ;  /* 0x000000ffff167224 */ /* 0x000fe200078e0005 */
[----:B------:R-:W-:Y:S01]  /*1a60*/  MOV R18, 0x1a90 ;  /* 0x00001a9000127802 */ /* 0x000fe20000000f00 */
[----:B------:R-:W-:-:S07]  /*1a70*/  IMAD.MOV.U32 R6, RZ, RZ, R4 ;  /* 0x000000ffff067224 */ /* 0x000fce00078e0004 */
[----:B------:R-:W-:Y:S05]  /*1a80*/  CALL.REL.NOINC `($__internal_5_$__cuda_sm20_div_s64) ;  /* 0x0000003c00ec7944 */ /* 0x000fea0003c00000 */
[----:B------:R-:W-:-:S05]  /*1a90*/  IADD3 R14, PT, PT, -R6, RZ, RZ ;  /* 0x000000ff060e7210 */ /* 0x000fca0007ffe1ff */
[----:B------:R-:W-:-:S07]  /*1aa0*/  IMAD R14, R24, R14, R5 ;  /* 0x0000000e180e7224 */ /* 0x000fce00078e0205 */
.L_x_187:
[----:B------:R-:W-:Y:S05]  /*1ab0*/  BSYNC.RECONVERGENT B2 ;  /* 0x0000000000027941 */ /* 0x000fea0003800200 */
.L_x_185:
[----:B------:R-:W0:Y:S01]  /*1ac0*/  LDC R17, c[0x0][0x3bc] ;  /* 0x0000ef00ff117b82 */ /* 0x000e220000000800 */
[----:B------:R-:W-:Y:S01]  /*1ad0*/  IABS R2, R14 ;  /* 0x0000000e00027213 */ /* 0x000fe20000000000 */
[----:B------:R-:W1:Y:S01]  /*1ae0*/  LDCU UR4, c[0x0][0x3b8] ;  /* 0x00007700ff0477ac */ /* 0x000e620008000800 */
[----:B------:R-:W2:Y:S01]  /*1af0*/  LDCU.64 UR16, c[0x0][0x380] ;  /* 0x00007000ff1077ac */ /* 0x000ea20008000a00 */
[----:B0-----:R-:W-:-:S04]  /*1b00*/  IABS R15, R17 ;  /* 0x00000011000f7213 */ /* 0x001fc80000000000 */
[----:B------:R-:W0:Y:S08]  /*1b10*/  I2F.RP R16, R15 ;  /* 0x0000000f00107306 */ /* 0x000e300000209400 */
[----:B0-----:R-:W0:Y:S02]  /*1b20*/  MUFU.RCP R16, R16 ;  /* 0x0000001000107308 */ /* 0x001e240000001000 */
[----:B0-----:R-:W-:-:S06]  /*1b30*/  VIADD R8, R16, 0xffffffe ;  /* 0x0ffffffe10087836 */ /* 0x001fcc0000000000 */
[----:B------:R0:W3:Y:S02]  /*1b40*/  F2I.FTZ.U32.TRUNC.NTZ R9, R8 ;  /* 0x0000000800097305 */ /* 0x0000e4000021f000 */
[----:B0-----:R-:W-:Y:S02]  /*1b50*/  HFMA2 R8, -RZ, RZ, 0, 0 ;  /* 0x00000000ff087431 */ /* 0x001fe400000001ff */
[----:B---3--:R-:W-:-:S04]  /*1b60*/  IMAD.MOV R0, RZ, RZ, -R9 ;  /* 0x000000ffff007224 */ /* 0x008fc800078e0a09 */
[----:B------:R-:W-:-:S04]  /*1b70*/  IMAD R19, R0, R15, RZ ;  /* 0x0000000f00137224 */ /* 0x000fc800078e02ff */
        /* <DEDUP_REMOVED lines=10> */
[----:B------:R-:W-:-:S07]  /*1c20*/  ISETP.GE.AND P2, PT, R2, RZ, PT ;  /* 0x000000ff0200720c */ /* 0x000fce0003f46270 */
[----:B------:R-:W-:-:S04]  /*1c30*/  @P0 VIADD R0, R0, 0x1 ;  /* 0x0000000100000836 */ /* 0x000fc80000000000 */
[----:B------:R-:W-:Y:S01]  /*1c40*/  IMAD.MOV.U32 R8, RZ, RZ, R0 ;  /* 0x000000ffff087224 */ /* 0x000fe200078e0000 */
[----:B------:R-:W-:-:S04]  /*1c50*/  SHF.R.S32.HI R0, RZ, 0x1f, R6 ;  /* 0x0000001fff007819 */ /* 0x000fc80000011406 */
[----:B------:R-:W-:Y:S01]  /*1c60*/  @!P2 IADD3 R8, PT, PT, -R8, RZ, RZ ;  /* 0x000000ff0808a210 */ /* 0x000fe20007ffe1ff */
[----:B-1----:R-:W-:Y:S01]  /*1c70*/  IMAD R0, R0, UR4, RZ ;  /* 0x0000000400007c24 */ /* 0x002fe2000f8e02ff */
[----:B------:R-:W-:-:S03]  /*1c80*/  @!P1 LOP3.LUT R8, RZ, R17, RZ, 0x33, !PT ;  /* 0x00000011ff089212 */ /* 0x000fc600078e33ff */
[----:B------:R-:W-:Y:S01]  /*1c90*/  IMAD R15, R7, R6, R0 ;  /* 0x00000006070f7224 */ /* 0x000fe200078e0200 */
[--C-:B------:R-:W-:Y:S01]  /*1ca0*/  SHF.R.S32.HI R9, RZ, 0x1f, R8.reuse ;  /* 0x0000001fff097819 */ /* 0x100fe20000011408 */
[--C-:B------:R-:W-:Y:S02]  /*1cb0*/  IMAD.MOV R2, RZ, RZ, -R8.reuse ;  /* 0x000000ffff027224 */ /* 0x100fe400078e0a08 */
[----:B------:R-:W-:Y:S01]  /*1cc0*/  IMAD.WIDE.U32 R8, R6, UR4, R8 ;  /* 0x0000000406087c25 */ /* 0x000fe2000f8e0008 */
[----:B------:R-:W0:Y:S03]  /*1cd0*/  LDCU UR4, c[0x0][0x3b4] ;  /* 0x00007680ff0477ac */ /* 0x000e260008000800 */
        /* <DEDUP_REMOVED lines=9> */
[----:B0-----:R-:W-:-:S04]  /*1d70*/  IMAD.WIDE.U32 R14, R14, UR4, R8 ;  /* 0x000000040e0e7c25 */ /* 0x001fc8000f8e0008 */
[----:B------:R-:W-:Y:S01]  /*1d80*/  IMAD R9, R0, UR4, RZ ;  /* 0x0000000400097c24 */ /* 0x000fe2000f8e02ff */
[----:B--2---:R-:W-:-:S04]  /*1d90*/  LEA R8, P0, R14, UR16, 0x2 ;  /* 0x000000100e087c11 */ /* 0x004fc8000f8010ff */
        /* <DEDUP_REMOVED lines=31> */
.L_x_189:
[----:B------:R-:W-:-:S07]  /*1f90*/  MOV R18, 0x1fb0 ;  /* 0x00001fb000127802 */ /* 0x000fce0000000f00 */
[----:B------:R-:W-:Y:S05]  /*1fa0*/  CALL.REL.NOINC `($__internal_5_$__cuda_sm20_div_s64) ;  /* 0x0000003800a47944 */ /* 0x000fea0003c00000 */
[----:B------:R-:W-:-:S05]  /*1fb0*/  IADD3 R9, PT, PT, -R6, RZ, RZ ;  /* 0x000000ff06097210 */ /* 0x000fca0007ffe1ff */
[----:B------:R-:W-:-:S07]  /*1fc0*/  IMAD R22, R24, R9, R22 ;  /* 0x0000000918167224 */ /* 0x000fce00078e0216 */
.L_x_190:
[----:B------:R-:W-:Y:S05]  /*1fd0*/  BSYNC.RECONVERGENT B2 ;  /* 0x0000000000027941 */ /* 0x000fea0003800200 */
.L_x_188:
        /* <DEDUP_REMOVED lines=23> */
[----:B------:R-:W-:-:S05]  /*2150*/  @P0 VIADD R0, R0, 0x1 ;  /* 0x0000000100000836 */ /* 0x000fca0000000000 */
[----:B------:R-:W-:Y:S02]  /*2160*/  MOV R8, R0 ;  /* 0x0000000000087202 */ /* 0x000fe40000000f00 */
[----:B------:R-:W-:-:S03]  /*2170*/  SHF.R.S32.HI R0, RZ, 0x1f, R6 ;  /* 0x0000001fff007819 */ /* 0x000fc60000011406 */
[----:B------:R-:W-:Y:S01]  /*2180*/  @!P2 IMAD.MOV R8, RZ, RZ, -R8 ;  /* 0x000000ffff08a224 */ /* 0x000fe200078e0a08 */
[----:B------:R-:W-:Y:S01]  /*2190*/  @!P1 LOP3.LUT R8, RZ, R17, RZ, 0x33, !PT ;  /* 0x00000011ff089212 */ /* 0x000fe200078e33ff */
[----:B-1----:R-:W-:-:S03]  /*21a0*/  IMAD R0, R0, UR4, RZ ;  /* 0x0000000400007c24 */ /* 0x002fc6000f8e02ff */
[----:B------:R-:W-:Y:S01]  /*21b0*/  SHF.R.S32.HI R9, RZ, 0x1f, R8 ;  /* 0x0000001fff097819 */ /* 0x000fe20000011408 */
[----:B------:R-:W-:Y:S01]  /*21c0*/  IMAD R15, R7, R6, R0 ;  /* 0x00000006070f7224 */ /* 0x000fe200078e0200 */
[----:B------:R-:W-:Y:S01]  /*21d0*/  IADD3 R14, PT, PT, -R8, RZ, RZ ;  /* 0x000000ff080e7210 */ /* 0x000fe20007ffe1ff */
        /* <DEDUP_REMOVED lines=10> */
[----:B------:R-:W-:-:S03]  /*2280*/  HFMA2 R9, -RZ, RZ, 0, 0 ;  /* 0x00000000ff097431 */ /* 0x000fc600000001ff */
[----:B0-----:R-:W-:-:S04]  /*2290*/  IMAD.WIDE.U32 R14, R14, UR4, R8 ;  /* 0x000000040e0e7c25 */ /* 0x001fc8000f8e0008 */
[----:B------:R-:W-:Y:S01]  /*22a0*/  IMAD R9, R0, UR4, RZ ;  /* 0x0000000400097c24 */ /* 0x000fe2000f8e02ff */
[----:B--2---:R-:W-:-:S03]  /*22b0*/  LEA R8, P0, R14, UR16, 0x2 ;  /* 0x000000100e087c11 */ /* 0x004fc6000f8010ff */
[----:B------:R-:W-:-:S05]  /*22c0*/  IMAD.IADD R9, R15, 0x1, R9 ;  /* 0x000000010f097824 */ /* 0x000fca00078e0209 */
[----:B------:R-:W-:-:S05]  /*22d0*/  LEA.HI.X R9, R14, UR17, R9, 0x2, P0 ;  /* 0x000000110e097c11 */ /* 0x000fca00080f1409 */
[----:B------:R-:W2:Y:S01]  /*22e0*/  LDG.E.CONSTANT R8, desc[UR6][R8.64] ;  /* 0x0000000608087981 */ /* 0x000ea2000c1e9900 */
[----:B------:R-:W-:-:S04]  /*22f0*/  IADD3 R5, P0, PT, R5, 0x200, RZ ;  /* 0x0000020005057810 */ /* 0x000fc80007f1e0ff */
[----:B------:R-:W-:Y:S01]  /*2300*/  IADD3.X R4, PT, PT, RZ, R4, RZ, P0, !PT ;  /* 0x00000004ff047210 */ /* 0x000fe200007fe4ff */
[----:B--2---:R-:W-:-:S08]  /*2310*/  FADD R21, R21, R8 ;  /* 0x0000000815157221 */ /* 0x004fd00000000000 */
.L_x_184:
[----:B------:R-:W-:Y:S05]  /*2320*/  BSYNC.RECONVERGENT B1 ;  /* 0x0000000000017941 */ /* 0x000fea0003800200 */
.L_x_183:
        /* <DEDUP_REMOVED lines=27> */
.L_x_192:
[----:B------:R-:W-:Y:S01]  /*24e0*/  IMAD.MOV.U32 R6, RZ, RZ, R4 ;  /* 0x000000ffff067224 */ /* 0x000fe200078e0004 */
[----:B------:R-:W-:Y:S02]  /*24f0*/  MOV R22, R5 ;  /* 0x0000000500167202 */ /* 0x000fe40000000f00 */
[----:B------:R-:W-:-:S07]  /*2500*/  MOV R18, 0x2520 ;  /* 0x0000252000127802 */ /* 0x000fce0000000f00 */
[----:B------:R-:W-:Y:S05]  /*2510*/  CALL.REL.NOINC `($__internal_5_$__cuda_sm20_div_s64) ;  /* 0x0000003400487944 */ /* 0x000fea0003c00000 */
[----:B------:R-:W-:-:S04]  /*2520*/  IMAD.MOV R3, RZ, RZ, -R6 ;  /* 0x000000ffff037224 */ /* 0x000fc800078e0a06 */
[----:B------:R-:W-:-:S07]  /*2530*/  IMAD R3, R24, R3, R5 ;  /* 0x0000000318037224 */ /* 0x000fce00078e0205 */
.L_x_193:
[----:B------:R-:W-:Y:S05]  /*2540*/  BSYNC.RECONVERGENT B1 ;  /* 0x0000000000017941 */ /* 0x000fea0003800200 */
.L_x_191:
[----:B------:R-:W0:Y:S01]  /*2550*/  LDC R0, c[0x0][0x3bc] ;  /* 0x0000ef00ff007b82 */ /* 0x000e220000000800 */
[----:B------:R-:W-:Y:S01]  /*2560*/  HFMA2 R4, -RZ, RZ, 0, 0 ;  /* 0x00000000ff047431 */ /* 0x000fe200000001ff */
[----:B------:R-:W1:Y:S01]  /*2570*/  LDCU UR4, c[0x0][0x3b8] ;  /* 0x00007700ff0477ac */ /* 0x000e620008000800 */
[----:B------:R-:W2:Y:S01]  /*2580*/  LDCU.64 UR16, c[0x0][0x380] ;  /* 0x00007000ff1077ac */ /* 0x000ea20008000a00 */
        /* <DEDUP_REMOVED lines=8> */
[----:B------:R-:W-:-:S04]  /*2610*/  IMAD.HI.U32 R15, R5, R15, R4 ;  /* 0x0000000f050f7227 */ /* 0x000fc800078e0004 */
[----:B------:R-:W-:-:S04]  /*2620*/  IMAD.MOV.U32 R4, RZ, RZ, R2 ;  /* 0x000000ffff047224 */ /* 0x000fc800078e0002 */
        /* <DEDUP_REMOVED lines=22> */
[----:B------:R-:W-:Y:S02]  /*2790*/  IMAD.IADD R5, R7, 0x1, R9 ;  /* 0x0000000107057824 */ /* 0x000fe400078e0209 */
[----:B------:R-:W-:Y:S01]  /*27a0*/  IMAD.MOV.U32 R4, RZ, RZ, R12 ;  /* 0x000000ffff047224 */ /* 0x000fe200078e000c */
[----:B------:R-:W-:Y:S01]  /*27b0*/  SHF.R.S32.HI R3, RZ, 0x1f, R2 ;  /* 0x0000001fff037819 */ /* 0x000fe20000011402 */
[----:B------:R-:W-:-:S02]  /*27c0*/  IMAD R5, R5, R0, RZ ;  /* 0x0000000005057224 */ /* 0x000fc400078e02ff */
[----:B------:R-:W-:-:S04]  /*27d0*/  IMAD.WIDE.U32 R2, R6, R0, R2 ;  /* 0x0000000006027225 */ /* 0x000fc800078e0002 */
[----:B------:R-:W-:-:S05]  /*27e0*/  IMAD R5, R10, R6, R5 ;  /* 0x000000060a057224 */ /* 0x000fca00078e0205 */
[----:B------:R-:W-:Y:S01]  /*27f0*/  IADD3 R0, PT, PT, R3, R5, RZ ;  /* 0x0000000503007210 */ /* 0x000fe20007ffe0ff */
[----:B------:R-:W-:-:S03]  /*2800*/  HFMA2 R5, -RZ, RZ, 0, 0 ;  /* 0x00000000ff057431 */ /* 0x000fc600000001ff */
[----:B0-----:R-:W-:-:S04]  /*2810*/  IMAD.WIDE.U32 R2, R2, UR4, R4 ;  /* 0x0000000402027c25 */ /* 0x001fc8000f8e0004 */
[----:B------:R-:W-:Y:S01]  /*2820*/  IMAD R5, R0, UR4, RZ ;  /* 0x0000000400057c24 */ /* 0x000fe2000f8e02ff */
[----:B--2---:R-:W-:-:S03]  /*2830*/  LEA R4, P0, R2, UR16, 0x2 ;  /* 0x0000001002047c11 */ /* 0x004fc6000f8010ff */
[----:B------:R-:W-:-:S05]  /*2840*/  IMAD.IADD R3, R3, 0x1, R5 ;  /* 0x0000000103037824 */ /* 0x000fca00078e0205 */
[----:B------:R-:W-:-:S05]  /*2850*/  LEA.HI.X R5, R2, UR17, R3, 0x2, P0 ;  /* 0x0000001102057c11 */ /* 0x000fca00080f1403 */
[----:B------:R-:W2:Y:S02]  /*2860*/  LDG.E.CONSTANT R4, desc[UR6][R4.64] ;  /* 0x0000000604047981 */ /* 0x000ea4000c1e9900 */
[----:B--2---:R-:W-:Y:S01]  /*2870*/  FADD R21, R21, R4 ;  /* 0x0000000415157221 */ /* 0x004fe20000000000 */
[----:B------:R-:W-:Y:S06]  /*2880*/  BRA `(.L_x_166) ;  /* 0x0000002800b47947 */ /* 0x000fec0003800000 */
.L_x_167:
[----:B------:R-:W-:Y:S01]  /*2890*/  LOP3.LUT R3, RZ, R11, RZ, 0x33, !PT ;  /* 0x0000000bff037212 */ /* 0x000fe200078e33ff */
[----:B------:R-:W-:Y:S01]  /*28a0*/  BSSY.RECONVERGENT B1, `(.L_x_194) ;  /* 0x000017a000017945 */ /* 0x000fe20003800200 */
[----:B------:R-:W-:Y:S01]  /*28b0*/  HFMA2 R4, -RZ, RZ, 0, 0 ;  /* 0x00000000ff047431 */ /* 0x000fe200000001ff */
[----:B------:R-:W-:Y:S01]  /*28c0*/  MOV R13, RZ ;  /* 0x000000ff000d7202 */ /* 0x000fe20000000f00 */
[----:B------:R-:W-:Y:S01]  /*28d0*/  IMAD.MOV.U32 R5, RZ, RZ, R11 ;  /* 0x000000ffff057224 */ /* 0x000fe200078e000b */
[----:B------:R-:W-:Y:S01]  /*28e0*/  IADD3 R3, P0, PT, R3, R2, RZ ;  /* 0x0000000203037210 */ /* 0x000fe20007f1e0ff */
[----:B------:R-:W-:-:S03]  /*28f0*/  IMAD.MOV.U32 R21, RZ, RZ, RZ ;  /* 0x000000ffff157224 */ /* 0x000fc600078e00ff */
        /* <DEDUP_REMOVED lines=12> */
.L_x_208:
        /* <DEDUP_REMOVED lines=25> */
.L_x_197:
[----:B------:R-:W-:Y:S01]  /*2b50*/  IMAD.MOV.U32 R22, RZ, RZ, R5 ;  /* 0x000000ffff167224 */ /* 0x000fe200078e0005 */
[----:B------:R-:W-:Y:S02]  /*2b60*/  MOV R6, R4 ;  /* 0x0000000400067202 */ /* 0x000fe40000000f00 */
[----:B------:R-:W-:-:S07]  /*2b70*/  MOV R18, 0x2b90 ;  /* 0x00002b9000127802 */ /* 0x000fce0000000f00 */
[----:B0----5:R-:W-:Y:S05]  /*2b80*/  CALL.REL.NOINC `($__internal_5_$__cuda_sm20_div_s64) ;  /* 0x0000002c00ac7944 */ /* 0x021fea0003c00000 */
[----:B------:R-:W-:-:S04]  /*2b90*/  IMAD.MOV R17, RZ, RZ, -R6 ;  /* 0x000000ffff117224 */ /* 0x000fc800078e0a06 */
[----:B------:R-:W-:-:S07]  /*2ba0*/  IMAD R17, R24, R17, R5 ;  /* 0x0000001118117224 */ /* 0x000fce00078e0205 */
.L_x_198:
[----:B0-----:R-:W-:Y:S05]  /*2bb0*/  BSYNC.RECONVERGENT B2 ;  /* 0x0000000000027941 */ /* 0x001fea0003800200 */
.L_x_196:
[----:B------:R-:W0:Y:S01]  /*2bc0*/  LDC R0, c[0x0][0x3bc] ;  /* 0x0000ef00ff007b82 */ /* 0x000e220000000800 */
[----:B------:R-:W-:Y:S01]  /*2bd0*/  HFMA2 R14, -RZ, RZ, 0, 0 ;  /* 0x00000000ff0e7431 */ /* 0x000fe200000001ff */
[----:B------:R-:W-:Y:S02]  /*2be0*/  IABS R20, R17 ;  /* 0x0000001100147213 */ /* 0x000fe40000000000 */
[----:B0-----:R-:W-:-:S04]  /*2bf0*/  IABS R16, R0 ;  /* 0x0000000000107213 */ /* 0x001fc80000000000 */
[----:B------:R-:W0:Y:S08]  /*2c00*/  I2F.RP R18, R16 ;  /* 0x0000001000127306 */ /* 0x000e300000209400 */
[----:B0-----:R-:W0:Y:S02]  /*2c10*/  MUFU.RCP R18, R18 ;  /* 0x0000001200127308 */ /* 0x001e240000001000 */
[----:B0-----:R-:W-:-:S06]  /*2c20*/  IADD3 R19, PT, PT, R18, 0xffffffe, RZ ;  /* 0x0ffffffe12137810 */ /* 0x001fcc0007ffe0ff */
[----:B------:R-:W0:Y:S02]  /*2c30*/  F2I.FTZ.U32.TRUNC.NTZ R15, R19 ;  /* 0x00000013000f7305 */ /* 0x000e24000021f000 */
[----:B0-----:R-:W-:-:S04]  /*2c40*/  IMAD.MOV R25, RZ, RZ, -R15 ;  /* 0x000000ffff197224 */ /* 0x001fc800078e0a0f */
[----:B------:R-:W-:-:S04]  /*2c50*/  IMAD R25, R25, R16, RZ ;  /* 0x0000001019197224 */ /* 0x000fc800078e02ff */
        /* <DEDUP_REMOVED lines=73> */
.L_x_200:
[----:B------:R-:W-:Y:S02]  /*30f0*/  MOV R6, R18 ;  /* 0x0000001200067202 */ /* 0x000fe40000000f00 */
[----:B------:R-:W-:-:S07]  /*3100*/  MOV R18, 0x3120 ;  /* 0x0000312000127802 */ /* 0x000fce0000000f00 */
[----:B------:R-:W-:Y:S05]  /*3110*/  CALL.REL.NOINC `($__internal_5_$__cuda_sm20_div_s64) ;  /* 0x0000002800487944 */ /* 0x000fea0003c00000 */
[----:B------:R-:W-:-:S04]  /*3120*/  IMAD.MOV R17, RZ, RZ, -R6 ;  /* 0x000000ffff117224 */ /* 0x000fc800078e0a06 */
[----:B------:R-:W-:-:S07]  /*3130*/  IMAD R17, R24, R17, R22 ;  /* 0x0000001118117224 */ /* 0x000fce00078e0216 */
.L_x_201:
[----:B------:R-:W-:Y:S05]  /*3140*/  BSYNC.RECONVERGENT B2 ;  /* 0x0000000000027941 */ /* 0x000fea0003800200 */
.L_x_199:
        /* <DEDUP_REMOVED lines=82> */
.L_x_203:
[----:B------:R-:W-:Y:S02]  /*3670*/  MOV R6, R18 ;  /* 0x0000001200067202 */ /* 0x000fe40000000f00 */
[----:B------:R-:W-:-:S07]  /*3680*/  MOV R18, 0x36a0 ;  /* 0x000036a000127802 */ /* 0x000fce0000000f00 */
[----:B------:R-:W-:Y:S05]  /*3690*/  CALL.REL.NOINC `($__internal_5_$__cuda_sm20_div_s64) ;  /* 0x0000002000e87944 */ /* 0x000fea0003c00000 */
[----:B------:R-:W-:-:S04]  /*36a0*/  IMAD.MOV R19, RZ, RZ, -R6 ;  /* 0x000000ffff137224 */ /* 0x000fc800078e0a06 */
[----:B------:R-:W-:-:S07]  /*36b0*/  IMAD R19, R24, R19, R22 ;  /* 0x0000001318137224 */ /* 0x000fce00078e0216 */
.L_x_204:
[----:B------:R-:W-:Y:S05]  /*36c0*/  BSYNC.RECONVERGENT B2 ;  /* 0x0000000000027941 */ /* 0x000fea0003800200 */
.L_x_202:
        /* <DEDUP_REMOVED lines=39> */
[----:B------:R-:W-:-:S04]  /*3940*/  HFMA2 R17, -RZ, RZ, 0, 0 ;  /* 0x00000000ff117431 */ /* 0x000fc800000001ff */
[----:B------:R-:W-:Y:S02]  /*3950*/  IMAD R15, R0, UR19, RZ ;  /* 0x00000013000f7c24 */ /* 0x000fe4000f8e02ff */
[----:B------:R-:W-:-:S04]  /*3960*/  IMAD.WIDE.U32 R16, R14, UR19, R16 ;  /* 0x000000130e107c25 */ /* 0x000fc8000f8e0010 */
[----:B------:R-:W-:Y:S01]  /*3970*/  IMAD.SHL.U32 R0, R16, 0x4, RZ ;  /* 0x0000000410007824 */ /* 0x000fe200078e00ff */
[----:B------:R-:W-:-:S04]  /*3980*/  IADD3 R17, PT, PT, R17, R15, RZ ;  /* 0x0000000f11117210 */ /* 0x000fc80007ffe0ff */
        /* <DEDUP_REMOVED lines=39> */
.L_x_206:
[----:B------:R-:W-:-:S07]  /*3c00*/  MOV R18, 0x3c20 ;  /* 0x00003c2000127802 */ /* 0x000fce0000000f00 */
[----:B------:R-:W-:Y:S05]  /*3c10*/  CALL.REL.NOINC `($__internal_5_$__cuda_sm20_div_s64) ;  /* 0x0000001c00887944 */ /* 0x000fea0003c00000 */
[----:B------:R-:W-:-:S04]  /*3c20*/  IMAD.MOV R15, RZ, RZ, -R6 ;  /* 0x000000ffff0f7224 */ /* 0x000fc800078e0a06 */
[----:B------:R-:W-:-:S07]  /*3c30*/  IMAD R16, R24, R15, R22 ;  /* 0x0000000f18107224 */ /* 0x000fce00078e0216 */
.L_x_207:
[----:B------:R-:W-:Y:S05]  /*3c40*/  BSYNC.RECONVERGENT B2 ;  /* 0x0000000000027941 */ /* 0x000fea0003800200 */
.L_x_205:
        /* <DEDUP_REMOVED lines=22> */
[----:B------:R-:W-:-:S02]  /*3db0*/  ISETP.GE.AND P2, PT, R0, RZ, PT ;  /* 0x000000ff0000720c */ /* 0x000fc40003f46270 */
[----:B------:R-:W-:-:S05]  /*3dc0*/  MOV R0, UR18 ;  /* 0x0000001200007c02 */ /* 0x000fca0008000f00 */
[----:B------:R-:W-:Y:S01]  /*3dd0*/  @P0 IADD3 R14, PT, PT, R14, 0x1, RZ ;  /* 0x000000010e0e0810 */ /* 0x000fe20007ffe0ff */
[----:B------:R-:W-:-:S04]  /*3de0*/  IMAD R17, R15, R0, RZ ;  /* 0x000000000f117224 */ /* 0x000fc800078e02ff */
[----:B------:R-:W-:Y:S02]  /*3df0*/  IMAD R17, R7, R6, R17 ;  /* 0x0000000607117224 */ /* 0x000fe400078e0211 */
[----:B------:R-:W-:Y:S01]  /*3e00*/  @!P2 IMAD.MOV R14, RZ, RZ, -R14 ;  /* 0x000000ffff0ea224 */ /* 0x000fe200078e0a0e */
[----:B------:R-:W-:-:S04]  /*3e10*/  @!P1 LOP3.LUT R14, RZ, R19, RZ, 0x33, !PT ;  /* 0x00000013ff0e9212 */ /* 0x000fc800078e33ff */
        /* <DEDUP_REMOVED lines=26> */
[----:B------:R-:W-:Y:S02]  /*3fc0*/  ISETP.NE.U32.AND P0, PT, R3, RZ, PT ;  /* 0x000000ff0300720c */ /* 0x000fe40003f05070 */
[----:B------:R-:W-:Y:S02]  /*3fd0*/  IADD3.X R4, PT, PT, RZ, R4, RZ, P1, !PT ;  /* 0x00000004ff047210 */ /* 0x000fe40000ffe4ff */
[----:B------:R-:W-:Y:S01]  /*3fe0*/  ISETP.NE.AND.EX P0, PT, R2, RZ, PT, P0 ;  /* 0x000000ff0200720c */ /* 0x000fe20003f05300 */
[----:B--2---:R-:W-:-:S04]  /*3ff0*/  FADD R25, -R9, R14 ;  /* 0x0000000e09197221 */ /* 0x004fc80000000100 */
[----:B------:R-:W-:Y:S01]  /*4000*/  FMUL R25, R8, R25 ;  /* 0x0000001908197220 */ /* 0x000fe20000400000 */
[----:B---3--:R-:W-:-:S03]  /*4010*/  FADD R21, R21, R16 ;  /* 0x0000001015157221 */ /* 0x008fc60000000000 */
[----:B------:R-:W-:-:S04]  /*4020*/  FFMA R13, R16, R25, R13 ;  /* 0x00000019100d7223 */ /* 0x000fc8000000000d */
[----:B------:R-:W-:Y:S05]  /*4030*/  @P0 BRA `(.L_x_208) ;  /* 0xffffffe800600947 */ /* 0x000fea000383ffff */
.L_x_195:
[----:B0-----:R-:W-:Y:S05]  /*4040*/  BSYNC.RECONVERGENT B1 ;  /* 0x0000000000017941 */ /* 0x001fea0003800200 */
.L_x_194:
[----:B------:R-:W0:Y:S01]  /*4050*/  LDCU UR5, c[0x0][0x3b0] ;  /* 0x00007600ff0577ac */ /* 0x000e220008000800 */
[----:B------:R-:W-:Y:S01]  /*4060*/  LOP3.LUT R2, RZ, R11, RZ, 0x33, !PT ;  /* 0x0000000bff027212 */ /* 0x000fe200078e33ff */
[----:B0-----:R-:W-:Y:S02]  /*4070*/  USHF.R.S32.HI UR4, URZ, 0x1f, UR5 ;  /* 0x0000001fff047899 */ /* 0x001fe40008011405 */
[----:B------:R-:W-:Y:S02]  /*4080*/  IMAD R3, R7, UR5, RZ ;  /* 0x0000000507037c24 */ /* 0x000fe4000f8e02ff */
[----:B------:R-:W-:-:S04]  /*4090*/  IMAD.WIDE.U32 R14, R0, UR5, RZ ;  /* 0x00000005000e7c25 */ /* 0x000fc8000f8e00ff */
[----:B------:R-:W-:-:S04]  /*40a0*/  IMAD R3, R0, UR4, R3 ;  /* 0x0000000400037c24 */ /* 0x000fc8000f8e0203 */
[----:B------:R-:W-:Y:S01]  /*40b0*/  IMAD.IADD R6, R15, 0x1, R3 ;  /* 0x000000010f067824 */ /* 0x000fe200078e0203 */
[----:B------:R-:W-:-:S03]  /*40c0*/  MOV R3, 0xffffffff ;  /* 0xffffffff00037802 */ /* 0x000fc60000000f00 */
[-C--:B------:R-:W-:Y:S02]  /*40d0*/  IMAD R15, R6, R19.reuse, RZ ;  /* 0x00000013060f7224 */ /* 0x080fe400078e02ff */
[----:B------:R-:W-:-:S04]  /*40e0*/  IMAD.WIDE.U32 R2, R14, R19, R2 ;  /* 0x000000130e027225 */ /* 0x000fc800078e0002 */
[----:B------:R-:W-:-:S04]  /*40f0*/  IMAD R15, R10, R14, R15 ;  /* 0x0000000e0a0f7224 */ /* 0x000fc800078e020f */
[----:B------:R-:W-:-:S05]  /*4100*/  IMAD.IADD R3, R3, 0x1, R15 ;  /* 0x0000000103037824 */ /* 0x000fca00078e020f */
        /* <DEDUP_REMOVED lines=35> */
.L_x_212:
[----:B------:R-:W-:Y:S01]  /*4340*/  IMAD.MOV.U32 R22, RZ, RZ, R5 ;  /* 0x000000ffff167224 */ /* 0x000fe200078e0005 */
[----:B------:R-:W-:Y:S02]  /*4350*/  MOV R6, R4 ;  /* 0x0000000400067202 */ /* 0x000fe40000000f00 */
[----:B------:R-:W-:-:S07]  /*4360*/  MOV R18, 0x4380 ;  /* 0x0000438000127802 */ /* 0x000fce0000000f00 */
[----:B-----5:R-:W-:Y:S05]  /*4370*/  CALL.REL.NOINC `($__internal_5_$__cuda_sm20_div_s64) ;  /* 0x0000001400b07944 */ /* 0x020fea0003c00000 */
[----:B------:R-:W-:-:S04]  /*4380*/  IMAD.MOV R14, RZ, RZ, -R6 ;  /* 0x000000ffff0e7224 */ /* 0x000fc800078e0a06 */
[----:B------:R-:W-:-:S07]  /*4390*/  IMAD R14, R24, R14, R5 ;  /* 0x0000000e180e7224 */ /* 0x000fce00078e0205 */
.L_x_213:
[----:B------:R-:W-:Y:S05]  /*43a0*/  BSYNC.RECONVERGENT B2 ;  /* 0x0000000000027941 */ /* 0x000fea0003800200 */
.L_x_211:
        /* <DEDUP_REMOVED lines=28> */
[----:B------:R-:W-:Y:S01]  /*4570*/  IMAD R15, R7, R6, R0 ;  /* 0x00000006070f7224 */ /* 0x000fe200078e0200 */
[----:B------:R-:W-:-:S04]  /*4580*/  @!P1 LOP3.LUT R2, RZ, R17, RZ, 0x33, !PT ;  /* 0x00000011ff029212 */ /* 0x000fc800078e33ff */
[--C-:B------:R-:W-:Y:S01]  /*4590*/  SHF.R.S32.HI R3, RZ, 0x1f, R2.reuse ;  /* 0x0000001fff037819 */ /* 0x100fe20000011402 */
[--C-:B------:R-:W-:Y:S02]  /*45a0*/  IMAD.MOV R16, RZ, RZ, -R2.reuse ;  /* 0x000000ffff107224 */ /* 0x100fe400078e0a02 */
[----:B------:R-:W-:Y:S01]  /*45b0*/  IMAD.WIDE.U32 R2, R6, UR4, R2 ;  /* 0x0000000406027c25 */ /* 0x000fe2000f8e0002 */
[----:B------:R-:W0:Y:S03]  /*45c0*/  LDCU UR4, c[0x0][0x3b4] ;  /* 0x00007680ff0477ac */ /* 0x000e260008000800 */
        /* <DEDUP_REMOVED lines=9> */
[----:B0-----:R-:W-:-:S04]  /*4660*/  IMAD.WIDE.U32 R14, R14, UR4, R2 ;  /* 0x000000040e0e7c25 */ /* 0x001fc8000f8e0002 */
[----:B------:R-:W-:Y:S01]  /*4670*/  IMAD R3, R0, UR4, RZ ;  /* 0x0000000400037c24 */ /* 0x000fe2000f8e02ff */
        /* <DEDUP_REMOVED lines=41> */
.L_x_215:
[----:B------:R-:W-:-:S07]  /*4910*/  MOV R18, 0x4930 ;  /* 0x0000493000127802 */ /* 0x000fce0000000f00 */
[----:B------:R-:W-:Y:S05]  /*4920*/  CALL.REL.NOINC `($__internal_5_$__cuda_sm20_div_s64) ;  /* 0x0000001000447944 */ /* 0x000fea0003c00000 */
[----:B------:R-:W-:-:S05]  /*4930*/  IADD3 R3, PT, PT, -R6, RZ, RZ ;  /* 0x000000ff06037210 */ /* 0x000fca0007ffe1ff */
[----:B------:R-:W-:-:S07]  /*4940*/  IMAD R14, R24, R3, R22 ;  /* 0x00000003180e7224 */ /* 0x000fce00078e0216 */
.L_x_216:
[----:B------:R-:W-:Y:S05]  /*4950*/  BSYNC.RECONVERGENT B2 ;  /* 0x0000000000027941 */ /* 0x000fea0003800200 */
.L_x_214:
[----:B------:R-:W0:Y:S01]  /*4960*/  LDCU UR4, c[0x0][0x3bc] ;  /* 0x00007780ff0477ac */ /* 0x000e220008000800 */
[----:B------:R-:W-:Y:S01]  /*4970*/  HFMA2 R2, -RZ, RZ, 0, 0 ;  /* 0x00000000ff027431 */ /* 0x000fe200000001ff */
[----:B------:R-:W-:Y:S01]  /*4980*/  IABS R18, R14 ;  /* 0x0000000e00127213 */ /* 0x000fe20000000000 */
[----:B------:R-:W1:Y:S01]  /*4990*/  LDCU.128 UR20, c[0x0][0x380] ;  /* 0x00007000ff1477ac */ /* 0x000e620008000c00 */
[----:B0-----:R-:W-:Y:S01]  /*49a0*/  IMAD.U32 R19, RZ, RZ, UR4 ;  /* 0x00000004ff137e24 */ /* 0x001fe2000f8e00ff */
[----:B------:R-:W0:Y:S04]  /*49b0*/  LDCU UR4, c[0x0][0x3b8] ;  /* 0x00007700ff0477ac */ /* 0x000e280008000800 */
[----:B------:R-:W-:-:S04]  /*49c0*/  IABS R0, R19 ;  /* 0x0000001300007213 */ /* 0x000fc80000000000 */
[----:B------:R-:W2:Y:S08]  /*49d0*/  I2F.RP R15, R0 ;  /* 0x00000000000f7306 */ /* 0x000eb00000209400 */
[----:B--2---:R-:W2:Y:S02]  /*49e0*/  MUFU.RCP R15, R15 ;  /* 0x0000000f000f7308 */ /* 0x004ea40000001000 */
[----:B--2---:R-:W-:-:S06]  /*49f0*/  IADD3 R16, PT, PT, R15, 0xffffffe, RZ ;  /* 0x0ffffffe0f107810 */ /* 0x004fcc0007ffe0ff */
[----:B------:R-:W2:Y:S02]  /*4a00*/  F2I.FTZ.U32.TRUNC.NTZ R3, R16 ;  /* 0x0000001000037305 */ /* 0x000ea4000021f000 */
[----:B--2---:R-:W-:-:S04]  /*4a10*/  IMAD.MOV R17, RZ, RZ, -R3 ;  /* 0x000000ffff117224 */ /* 0x004fc800078e0a03 */
        /* <DEDUP_REMOVED lines=14> */
[----:B0-----:R-:W-:Y:S01]  /*4b00*/  IMAD.U32 R0, RZ, RZ, UR4 ;  /* 0x00000004ff007e24 */ /* 0x001fe2000f8e00ff */
[----:B------:R-:W0:Y:S03]  /*4b10*/  LDCU UR4, c[0x0][0x3b4] ;  /* 0x00007680ff0477ac */ /* 0x000e260008000800 */
[----:B------:R-:W-:-:S02]  /*4b20*/  IMAD R15, R3, R0, RZ ;  /* 0x00000000030f7224 */ /* 0x000fc400078e02ff */
[----:B------:R-:W-:Y:S02]  /*4b30*/  @P0 VIADD R2, R2, 0x1 ;  /* 0x0000000102020836 */ /* 0x000fe40000000000 */
[----:B------:R-:W-:-:S04]  /*4b40*/  IMAD R15, R7, R6, R15 ;  /* 0x00000006070f7224 */ /* 0x000fc800078e020f */
[----:B------:R-:W-:Y:S02]  /*4b50*/  @!P2 IADD3 R2, PT, PT, -R2, RZ, RZ ;  /* 0x000000ff0202a210 */ /* 0x000fe40007ffe1ff */
[----:B------:R-:W-:-:S04]  /*4b60*/  @!P1 LOP3.LUT R2, RZ, R19, RZ, 0x33, !PT ;  /* 0x00000013ff029212 */ /* 0x000fc800078e33ff */
[--C-:B------:R-:W-:Y:S02]  /*4b70*/  SHF.R.S32.HI R3, RZ, 0x1f, R2.reuse ;  /* 0x0000001fff037819 */ /* 0x100fe40000011402 */
[----:B------:R-:W-:Y:S01]  /*4b80*/  IADD3 R16, PT, PT, -R2, RZ, RZ ;  /* 0x000000ff02107210 */ /* 0x000fe20007ffe1ff */
[----:B------:R-:W-:-:S04]  /*4b90*/  IMAD.WIDE.U32 R2, R6, R0, R2 ;  /* 0x0000000006027225 */ /* 0x000fc800078e0002 */
[----:B------:R-:W-:Y:S02]  /*4ba0*/  IMAD R14, R19, R16, R14 ;  /* 0x00000010130e7224 */ /* 0x000fe400078e020e */
[----:B------:R-:W-:-:S03]  /*4bb0*/  IMAD.IADD R6, R3, 0x1, R15 ;  /* 0x0000000103067824 */ /* 0x000fc600078e020f */
[--C-:B------:R-:W-:Y:S01]  /*4bc0*/  SHF.R.S32.HI R15, RZ, 0x1f, R14.reuse ;  /* 0x0000001fff0f7819 */ /* 0x100fe2000001140e */
[-C--:B------:R-:W-:Y:S02]  /*4bd0*/  IMAD R3, R6, R19.reuse, RZ ;  /* 0x0000001306037224 */ /* 0x080fe400078e02ff */
[----:B------:R-:W-:-:S04]  /*4be0*/  IMAD.WIDE.U32 R14, R2, R19, R14 ;  /* 0x00000013020e7225 */ /* 0x000fc800078e000e */
[----:B------:R-:W-:Y:S02]  /*4bf0*/  IMAD R3, R10, R2, R3 ;  /* 0x000000020a037224 */ /* 0x000fe400078e0203 */
[----:B------:R-:W-:-:S03]  /*4c00*/  IMAD.MOV.U32 R2, RZ, RZ, R12 ;  /* 0x000000ffff027224 */ /* 0x000fc600078e000c */
[----:B------:R-:W-:Y:S02]  /*4c10*/  IADD3 R6, PT, PT, R15, R3, RZ ;  /* 0x000000030f067210 */ /* 0x000fe40007ffe0ff */
[----:B------:R-:W-:-:S03]  /*4c20*/  MOV R3, RZ ;  /* 0x000000ff00037202 */ /* 0x000fc60000000f00 */
[----:B0-----:R-:W-:-:S04]  /*4c30*/  IMAD.WIDE.U32 R14, R14, UR4, R2 ;  /* 0x000000040e0e7c25 */ /* 0x001fc8000f8e0002 */
[----:B------:R-:W-:Y:S02]  /*4c40*/  IMAD R3, R6, UR4, RZ ;  /* 0x0000000406037c24 */ /* 0x000fe4000f8e02ff */
[----:B------:R-:W-:-:S03]  /*4c50*/  IMAD.SHL.U32 R6, R14, 0x4, RZ ;  /* 0x000000040e067824 */ /* 0x000fc600078e00ff */
[----:B------:R-:W-:Y:S02]  /*4c60*/  IADD3 R15, PT, PT, R15, R3, RZ ;  /* 0x000000030f0f7210 */ /* 0x000fe40007ffe0ff */
[----:B-1----:R-:W-:Y:S02]  /*4c70*/  IADD3 R2, P0, PT, R6, UR22, RZ ;  /* 0x0000001606027c10 */ /* 0x002fe4000ff1e0ff */
[----:B------:R-:W-:-:S04]  /*4c80*/  SHF.L.U64.HI R15, R14, 0x2, R15 ;  /* 0x000000020e0f7819 */ /* 0x000fc8000001020f */
[----:B------:R-:W-:Y:S02]  /*4c90*/  IADD3.X R3, PT, PT, R15, UR23, RZ, P0, !PT ;  /* 0x000000170f037c10 */ /* 0x000fe400087fe4ff */
[----:B------:R-:W-:-:S03]  /*4ca0*/  IADD3 R14, P0, PT, R6, UR20, RZ ;  /* 0x00000014060e7c10 */ /* 0x000fc6000ff1e0ff */
[----:B------:R-:W2:Y:S01]  /*4cb0*/  LDG.E.CONSTANT R2, desc[UR6][R2.64] ;  /* 0x0000000602027981 */ /* 0x000ea2000c1e9900 */
[----:B------:R-:W-:-:S05]  /*4cc0*/  IADD3.X R15, PT, PT, R15, UR21, RZ, P0, !PT ;  /* 0x000000150f0f7c10 */ /* 0x000fca00087fe4ff */
[----:B------:R-:W3:Y:S01]  /*4cd0*/  LDG.E.CONSTANT R14, desc[UR6][R14.64] ;  /* 0x000000060e0e7981 */ /* 0x000ee2000c1e9900 */
[----:B------:R-:W-:-:S05]  /*4ce0*/  IADD3 R5, P0, PT, R5, 0x200, RZ ;  /* 0x0000020005057810 */ /* 0x000fca0007f1e0ff */
[----:B------:R-:W-:Y:S02]  /*4cf0*/  IMAD.X R4, RZ, RZ, R4, P0 ;  /* 0x000000ffff047224 */ /* 0x000fe400000e0604 */
[----:B--2---:R-:W-:-:S04]  /*4d00*/  FADD R17, -R9, R2 ;  /* 0x0000000209117221 */ /* 0x004fc80000000100 */
[----:B------:R-:W-:Y:S01]  /*4d10*/  FMUL R17, R8, R17 ;  /* 0x0000001108117220 */ /* 0x000fe20000400000 */
[----:B---3--:R-:W-:-:S03]  /*4d20*/  FADD R21, R21, R14 ;  /* 0x0000000e15157221 */ /* 0x008fc60000000000 */
[----:B------:R-:W-:-:S07]  /*4d30*/  FFMA R13, R14, R17, R13 ;  /* 0x000000110e0d7223 */ /* 0x000fce000000000d */
.L_x_210:
[----:B------:R-:W-:Y:S05]  /*4d40*/  BSYNC.RECONVERGENT B1 ;  /* 0x0000000000017941 */ /* 0x000fea0003800200 */
.L_x_209:
        /* <DEDUP_REMOVED lines=31> */
.L_x_218:
[----:B------:R-:W-:Y:S01]  /*4f40*/  MOV R6, R4 ;  /* 0x0000000400067202 */ /* 0x000fe20000000f00 */
[----:B------:R-:W-:Y:S01]  /*4f50*/  IMAD.MOV.U32 R22, RZ, RZ, R5 ;  /* 0x000000ffff167224 */ /* 0x000fe200078e0005 */
[----:B------:R-:W-:-:S07]  /*4f60*/  MOV R18, 0x4f80 ;  /* 0x00004f8000127802 */ /* 0x000fce0000000f00 */
[----:B-----5:R-:W-:Y:S05]  /*4f70*/  CALL.REL.NOINC `($__internal_5_$__cuda_sm20_div_s64) ;  /* 0x0000000800b07944 */ /* 0x020fea0003c00000 */
[----:B------:R-:W-:-:S05]  /*4f80*/  IADD3 R0, PT, PT, -R6, RZ, RZ ;  /* 0x000000ff06007210 */ /* 0x000fca0007ffe1ff */
[----:B------:R-:W-:-:S07]  /*4f90*/  IMAD R24, R24, R0, R5 ;  /* 0x0000000018187224 */ /* 0x000fce00078e0205 */
.L_x_219:
[----:B------:R-:W-:Y:S05]  /*4fa0*/  BSYNC.RECONVERGENT B1 ;  /* 0x0000000000017941 */ /* 0x000fea0003800200 */
.L_x_217:
[----:B------:R-:W0:Y:S01]  /*4fb0*/  LDC R5, c[0x0][0x3bc] ;  /* 0x0000ef00ff057b82 */ /* 0x000e220000000800 */
[----:B------:R-:W-:Y:S01]  /*4fc0*/  IMAD.MOV.U32 R2, RZ, RZ, RZ ;  /* 0x000000ffff027224 */ /* 0x000fe200078e00ff */
        /* <DEDUP_REMOVED lines=8> */
[----:B------:R-:W-:Y:S01]  /*5050*/  IMAD R17, R0, R15, RZ ;  /* 0x0000000f00117224 */ /* 0x000fe200078e02ff */
[----:B------:R-:W-:-:S03]  /*5060*/  IABS R0, R24 ;  /* 0x0000001800007213 */ /* 0x000fc60000000000 */
        /* <DEDUP_REMOVED lines=11> */
[----:B------:R-:W-:-:S07]  /*5120*/  ISETP.GE.AND P2, PT, R2, RZ, PT ;  /* 0x000000ff0200720c */ /* 0x000fce0003f46270 */
[----:B------:R-:W-:-:S05]  /*5130*/  @P0 IADD3 R0, PT, PT, R0, 0x1, RZ ;  /* 0x0000000100000810 */ /* 0x000fca0007ffe0ff */
        /* <DEDUP_REMOVED lines=34> */
.L_x_166:
[----:B0-----:R-:W-:Y:S05]  /*5360*/  BSYNC.RECONVERGENT B0 ;  /* 0x0000000000007941 */ /* 0x001fea0003800200 */
.L_x_165:
        /* <DEDUP_REMOVED lines=101> */
.L_x_220:
        /* <DEDUP_REMOVED lines=8> */
        .weak           $__internal_5_$__cuda_sm20_div_s64
        .type           $__internal_5_$__cuda_sm20_div_s64,@function
        .size           $__internal_5_$__cuda_sm20_div_s64,(.L_x_344 - $__internal_5_$__cuda_sm20_div_s64)
$__internal_5_$__cuda_sm20_div_s64:
        /* <DEDUP_REMOVED lines=75> */
[----:B------:R-:W-:Y:S05]  /*5ef0*/  RET.REL.NODEC R18 `(_ZN36_GLOBAL__N__14e552c2_4_k_cu_db92b4fc26bn_bwd_dbeta_dgamma_kernelILb1ELi256EEEvPKfS2_S2_S2_PfS3_iiii) ;  /* 0xffffffa012407950 */ /* 0x000fea0003c3ffff */
.L_x_221:
        /* <DEDUP_REMOVED lines=16> */
.L_x_344:


//--------------------- .text._ZN36_GLOBAL__N__14e552c2_4_k_cu_db92b4fc29bn_forward_norm_affine_kernelILb0ELi256EEEvPKfS2_S2_S2_S2_Pfiiiib --------------------------
	.section	.text._ZN36_GLOBAL__N__14e552c2_4_k_cu_db92b4fc29bn_forward_norm_affine_kernelILb0ELi256EEEvPKfS2_S2_S2_S2_Pfiiiib,"ax",@progbits
	.align	128
.text._ZN36_GLOBAL__N__14e552c2_4_k_cu_db92b4fc29bn_forward_norm_affine_kernelILb0ELi256EEEvPKfS2_S2_S2_S2_Pfiiiib:
        .type           _ZN36_GLOBAL__N__14e552c2_4_k_cu_db92b4fc29bn_forward_norm_affine_kernelILb0ELi256EEEvPKfS2_S2_S2_S2_Pfiiiib,@function
        .size           _ZN36_GLOBAL__N__14e552c2_4_k_cu_db92b4fc29bn_forward_norm_affine_kernelILb0ELi256EEEvPKfS2_S2_S2_S2_Pfiiiib,(.L_x_346 - _ZN36_GLOBAL__N__14e552c2_4_k_cu_db92b4fc29bn_forward_norm_affine_kernelILb0ELi256EEEvPKfS2_S2_S2_S2_Pfiiiib)
        .other          _ZN36_GLOBAL__N__14e552c2_4_k_cu_db92b4fc29bn_forward_norm_affine_kernelILb0ELi256EEEvPKfS2_S2_S2_S2_Pfiiiib,@"STO_CUDA_ENTRY STV_DEFAULT"
_ZN36_GLOBAL__N__14e552c2_4_k_cu_db92b4fc29bn_forward_norm_affine_kernelILb0ELi256EEEvPKfS2_S2_S2_S2_Pfiiiib:
[----:B------:R-:W-:Y:S01]  /*0000*/  LDC R1, c[0x0][0x37c] ;  /* 0x0000df00ff017b82 */ /* 0x000fe20000000800 */
[----:B------:R-:W0:Y:S01]  /*0010*/  S2R R8, SR_CTAID.X ;  /* 0x0000000000087919 */ /* 0x000e220000002500 */
[----:B------:R-:W0:Y:S02]  /*0020*/  LDCU UR4, c[0x0][0x3b4] ;  /* 0x00007680ff0477ac */ /* 0x000e240008000800 */
[----:B0-----:R-:W-:-:S13]  /*0030*/  ISETP.GE.AND P0, PT, R8, UR4, PT ;  /* 0x0000000408007c0c */ /* 0x001fda000bf06270 */
[----:B------:R-:W-:Y:S05]  /*0040*/  @P0 EXIT ;  /* 0x000000000000094d */ /* 0x000fea0003800000 */
[----:B------:R-:W0:Y:S01]  /*0050*/  LDC.U8 R2, c[0x0][0x3c0] ;  /* 0x0000f000ff027b82 */ /* 0x000e220000000000 */
[----:B------:R-:W1:Y:S01]  /*0060*/  LDCU UR5, c[0x0][0x3b8] ;  /* 0x00007700ff0577ac */ /* 0x000e620008000800 */
[----:B------:R-:W2:Y:S01]  /*0070*/  S2R R3, SR_TID.X ;  /* 0x0000000000037919 */ /* 0x000ea20000002100 */
[----:B------:R-:W3:Y:S05]  /*0080*/  LDCU UR4, c[0x0][0x3bc] ;  /* 0x00007780ff0477ac */ /* 0x000eea0008000800 */
[----:B------:R-:W4:Y:S01]  /*0090*/  LDC.64 R6, c[0x0][0x398] ;  /* 0x0000e600ff067b82 */ /* 0x000f220000000a00 */
[----:B------:R-:W2:Y:S07]  /*00a0*/  LDCU.64 UR6, c[0x0][0x358] ;  /* 0x00006b00ff0677ac */ /* 0x000eae0008000a00 */
[----:B------:R-:W1:Y:S01]  /*00b0*/  LDC.64 R4, c[0x0][0x3a0] ;  /* 0x0000e800ff047b82 */ /* 0x000e620000000a00 */
[----:B---3--:R-:W-:-:S07]  /*00c0*/  USHF.R.S32.HI UR8, URZ, 0x1f, UR4 ;  /* 0x0000001fff087899 */ /* 0x008fce0008011404 */
[----:B------:R-:W3:Y:S01]  /*00d0*/  LDC R0, c[0x0][0x3b0] ;  /* 0x0000ec00ff007b82 */ /* 0x000ee20000000800 */
[----:B0-----:R-:W-:-:S04]  /*00e0*/  PRMT R2, R2, 0x8880, RZ ;  /* 0x0000888002027816 */ /* 0x001fc800000000ff */
[----:B------:R-:W-:Y:S02]  /*00f0*/  ISETP.NE.AND P1, PT, R2, RZ, PT ;  /* 0x000000ff0200720c */ /* 0x000fe40003f25270 */
[----:B----4-:R-:W-:-:S04]  /*0100*/  ISETP.EQ.U32.AND P0, PT, R6, RZ, PT ;  /* 0x000000ff0600720c */ /* 0x010fc80003f02070 */
[----:B------:R-:W-:Y:S02]  /*0110*/  ISETP.EQ.OR.EX P0, PT, R7, RZ, !P1, P0 ;  /* 0x000000ff0700720c */ /* 0x000fe40004f02700 */
[----:B-1----:R-:W-:-:S04]  /*0120*/  ISETP.EQ.U32.AND P2, PT, R4, RZ, PT ;  /* 0x000000ff0400720c */ /* 0x002fc80003f42070 */
[----:B------:R-:W-:Y:S01]  /*0130*/  ISETP.EQ.OR.EX P1, PT, R5, RZ, !P1, P2 ;  /* 0x000000ff0500720c */ /* 0x000fe20004f22720 */
[----:B---3--:R-:W-:-:S04]  /*0140*/  IMAD.WIDE R10, R0, UR5, RZ ;  /* 0x00000005000a7c25 */ /* 0x008fc8000f8e02ff */
[----:B------:R-:W-:Y:S02]  /*0150*/  IMAD R9, R11, UR4, RZ ;  /* 0x000000040b097c24 */ /* 0x000fe4000f8e02ff */
[----:B------:R-:W-:-:S06]  /*0160*/  IMAD.WIDE.U32 R12, R10, UR4, RZ ;  /* 0x000000040a0c7c25 */ /* 0x000fcc000f8e00ff */
[----:B------:R-:W-:Y:S01]  /*0170*/  @!P1 LEA R4, P4, R8, R4, 0x2 ;  /* 0x0000000408049211 */ /* 0x000fe200078810ff */
[----:B------:R-:W-:Y:S01]  /*0180*/  IMAD R9, R10, UR8, R9 ;  /* 0x000000080a097c24 */ /* 0x000fe2000f8e0209 */
[C---:B------:R-:W-:Y:S01]  /*0190*/  @!P0 LEA R10, P3, R8.reuse, R6, 0x2 ;  /* 0x00000006080a8211 */ /* 0x040fe200078610ff */
[----:B------:R-:W-:Y:S01]  /*01a0*/  HFMA2 R6, -RZ, RZ, 0, 0 ;  /* 0x00000000ff067431 */ /* 0x000fe200000001ff */
[C---:B------:R-:W-:Y:S02]  /*01b0*/  @!P1 LEA.HI.X R5, R8.reuse, R5, RZ, 0x2, P4 ;  /* 0x0000000508059211 */ /* 0x040fe400020f14ff */
[----:B------:R-:W-:Y:S01]  /*01c0*/  @!P0 LEA.HI.X R11, R8, R7, RZ, 0x2, P3 ;  /* 0x00000007080b8211 */ /* 0x000fe200018f14ff */
[----:B------:R-:W-:Y:S01]  /*01d0*/  IMAD.MOV.U32 R7, RZ, RZ, 0x3f800000 ;  /* 0x3f800000ff077424 */ /* 0x000fe200078e00ff */
[----:B--2---:R-:W-:Y:S01]  /*01e0*/  ISETP.GT.U32.AND P2, PT, R12, R3, PT ;  /* 0x000000030c00720c */ /* 0x004fe20003f44070 */
[----:B------:R-:W-:-:S04]  /*01f0*/  IMAD.IADD R12, R13, 0x1, R9 ;  /* 0x000000010d0c7824 */ /* 0x000fc800078e0209 */
[----:B------:R0:W5:Y:S01]  /*0200*/  @!P0 LDG.E.CONSTANT R7, desc[UR6][R10.64] ;  /* 0x000000060a078981 */ /* 0x000162000c1e9900 */
[----:B------:R-:W-:-:S03]  /*0210*/  ISETP.GT.AND.EX P2, PT, R12, RZ, PT, P2 ;  /* 0x000000ff0c00720c */ /* 0x000fc60003f44320 */
[----:B------:R0:W5:Y:S10]  /*0220*/  @!P1 LDG.E.CONSTANT R6, desc[UR6][R4.64] ;  /* 0x0000000604069981 */ /* 0x000174000c1e9900 */
[----:B0-----:R-:W-:Y:S05]  /*0230*/  @!P2 EXIT ;  /* 0x000000000000a94d */ /* 0x001fea0003800000 */
[----:B------:R-:W0:Y:S08]  /*0240*/  LDC.64 R14, c[0x0][0x390] ;  /* 0x0000e400ff0e7b82 */ /* 0x000e300000000a00 */
[----:B------:R-:W1:Y:S01]  /*0250*/  LDC.64 R12, c[0x0][0x388] ;  /* 0x0000e200ff0c7b82 */ /* 0x000e620000000a00 */
[----:B------:R-:W-:Y:S01]  /*0260*/  USHF.R.S32.HI UR9, URZ, 0x1f, UR5 ;  /* 0x0000001fff097899 */ /* 0x000fe20008011405 */
[----:B------:R-:W-:Y:S01]  /*0270*/  IMAD.MOV.U32 R2, RZ, RZ, RZ ;  /* 0x000000ffff027224 */ /* 0x000fe200078e00ff */
[----:B------:R-:W-:Y:S01]  /*0280*/  SHF.R.S32.HI R9, RZ, 0x1f, R0 ;  /* 0x0000001fff097819 */ /* 0x000fe20000011400 */
[----:B------:R-:W-:Y:S01]  /*0290*/  IMAD.WIDE.U32 R10, R0, UR5, RZ ;  /* 0x00000005000a7c25 */ /* 0x000fe2000f8e00ff */
[----:B------:R-:W-:Y:S01]  /*02a0*/  LOP3.LUT R16, RZ, R3, RZ, 0x33, !PT ;  /* 0x00000003ff107212 */ /* 0x000fe200078e33ff */
[----:B------:R-:W2:Y:S01]  /*02b0*/  LDCU.U8 UR11, c[0x0][0x3c0] ;  /* 0x00007800ff0b77ac */ /* 0x000ea20008000000 */
[----:B------:R-:W3:Y:S01]  /*02c0*/  LDCU UR17, c[0x0][0x3b8] ;  /* 0x00007700ff1177ac */ /* 0x000ee20008000800 */
[----:B------:R-:W4:Y:S01]  /*02d0*/  LDCU UR16, c[0x0][0x3b4] ;  /* 0x00007680ff1077ac */ /* 0x000f220008000800 */
[C---:B0-----:R-:W-:Y:S01]  /*02e0*/  IMAD.WIDE.U32 R14, R8.reuse, 0x4, R14 ;  /* 0x00000004080e7825 */ /* 0x041fe200078e000e */
[----:B------:R-:W0:Y:S04]  /*02f0*/  LDCU.64 UR12, c[0x0][0x380] ;  /* 0x00007000ff0c77ac */ /* 0x000e280008000a00 */
[----:B------:R-:W5:Y:S01]  /*0300*/  LDG.E.CONSTANT R4, desc[UR6][R14.64] ;  /* 0x000000060e047981 */ /* 0x000f62000c1e9900 */
[----:B------:R-:W-:Y:S01]  /*0310*/  LOP3.LUT R17, RZ, R2, RZ, 0x33, !PT ;  /* 0x00000002ff117212 */ /* 0x000fe200078e33ff */
[----:B------:R-:W0:Y:S01]  /*0320*/  LDCU.64 UR14, c[0x0][0x3a8] ;  /* 0x00007500ff0e77ac */ /* 0x000e220008000a00 */
[----:B-1----:R-:W-:-:S04]  /*0330*/  IMAD.WIDE.U32 R12, R8, 0x4, R12 ;  /* 0x00000004080c7825 */ /* 0x002fc800078e000c */
[----:B------:R-:W-:Y:S01]  /*0340*/  IMAD R0, R0, UR9, RZ ;  /* 0x0000000900007c24 */ /* 0x000fe2000f8e02ff */
[----:B------:R1:W5:Y:S03]  /*0350*/  LDG.E.CONSTANT R5, desc[UR6][R12.64] ;  /* 0x000000060c057981 */ /* 0x000366000c1e9900 */
[----:B------:R-:W-:Y:S02]  /*0360*/  IMAD R9, R9, UR5, R0 ;  /* 0x0000000509097c24 */ /* 0x000fe4000f8e0200 */
[----:B-1----:R-:W-:-:S04]  /*0370*/  IMAD.WIDE.U32 R12, R10, UR4, R16 ;  /* 0x000000040a0c7c25 */ /* 0x002fc8000f8e0010 */
[----:B------:R-:W-:Y:S01]  /*0380*/  IMAD.IADD R0, R11, 0x1, R9 ;  /* 0x000000010b007824 */ /* 0x000fe200078e0209 */
[----:B------:R-:W-:-:S04]  /*0390*/  LOP3.LUT R11, R12, 0x300, RZ, 0xc0, !PT ;  /* 0x000003000c0b7812 */ /* 0x000fc800078ec0ff */
[----:B------:R-:W-:-:S04]  /*03a0*/  ISETP.NE.U32.AND P0, PT, R11, 0x300, PT ;  /* 0x000003000b00780c */ /* 0x000fc80003f05070 */
[----:B------:R-:W-:Y:S01]  /*03b0*/  ISETP.NE.AND.EX P0, PT, RZ, RZ, PT, P0 ;  /* 0x000000ffff00720c */ /* 0x000fe20003f05300 */
[----:B------:R-:W-:Y:S01]  /*03c0*/  IMAD R9, R0, UR4, RZ ;  /* 0x0000000400097c24 */ /* 0x000fe2000f8e02ff */
[----:B------:R-:W-:Y:S01]  /*03d0*/  UIMAD UR4, UR4, UR5, URZ ;  /* 0x00000005040472a4 */ /* 0x000fe2000f8e02ff */
[----:B------:R-:W-:Y:S02]  /*03e0*/  BSSY.RECONVERGENT B0, `(.L_x_222) ;  /* 0x0000069000007945 */ /* 0x000fe40003800200 */
[----:B------:R-:W-:Y:S01]  /*03f0*/  IMAD R9, R10, UR8, R9 ;  /* 0x000000080a097c24 */ /* 0x000fe2000f8e0209 */
[----:B------:R-:W-:-:S04]  /*0400*/  USHF.R.S32.HI UR10, URZ, 0x1f, UR4 ;  /* 0x0000001fff0a7899 */ /* 0x000fc80008011404 */
[----:B------:R-:W-:-:S03]  /*0410*/  IADD3 R0, PT, PT, R13, R9, RZ ;  /* 0x000000090d007210 */ /* 0x000fc60007ffe0ff */
[----:B0-234-:R-:W-:Y:S05]  /*0420*/  @!P0 BRA `(.L_x_223) ;  /* 0x0000000400908947 */ /* 0x01dfea0003800000 */
[----:B------:R-:W0:Y:S01]  /*0430*/  LDC R14, c[0x0][0x3bc] ;  /* 0x0000ef00ff0e7b82 */ /* 0x000e220000000800 */
[----:B------:R-:W-:Y:S01]  /*0440*/  SHF.R.U64 R23, R12, 0x8, R0 ;  /* 0x000000080c177819 */ /* 0x000fe20000001200 */
[----:B------:R-:W-:-:S04]  /*0450*/  IMAD.MOV.U32 R15, RZ, RZ, RZ ;  /* 0x000000ffff0f7224 */ /* 0x000fc800078e00ff */
[----:B------:R-:W-:-:S05]  /*0460*/  VIADD R23, R23, 0x1 ;  /* 0x0000000117177836 */ /* 0x000fca0000000000 */
[----:B------:R-:W-:-:S07]  /*0470*/  LOP3.LUT R23, R23, 0x3, RZ, 0xc0, !PT ;  /* 0x0000000317177812 */ /* 0x000fce00078ec0ff */
.L_x_227:
[----:B-1----:R-:W-:Y:S01]  /*0480*/  LOP3.LUT R9, R2, UR10, RZ, 0xfc, !PT ;  /* 0x0000000a02097c12 */ /* 0x002fe2000f8efcff */
[----:B------:R-:W-:Y:S03]  /*0490*/  BSSY.RECONVERGENT B1, `(.L_x_224) ;  /* 0x0000020000017945 */ /* 0x000fe60003800200 */
[----:B------:R-:W-:-:S13]  /*04a0*/  ISETP.NE.U32.AND P0, PT, R9, RZ, PT ;  /* 0x000000ff0900720c */ /* 0x000fda0003f05070 */
[----:B------:R-:W-:Y:S05]  /*04b0*/  @P0 BRA `(.L_x_225) ;  /* 0x0000000000540947 */ /* 0x000fea0003800000 */
[----:B------:R-:W1:Y:S01]  /*04c0*/  I2F.U32.RP R9, UR4 ;  /* 0x0000000400097d06 */ /* 0x000e620008209000 */
[----:B------:R-:W-:Y:S01]  /*04d0*/  IMAD R17, RZ, RZ, -UR4 ;  /* 0x80000004ff117e24 */ /* 0x000fe2000f8e02ff */
[----:B------:R-:W-:-:S06]  /*04e0*/  ISETP.NE.U32.AND P2, PT, RZ, UR4, PT ;  /* 0x00000004ff007c0c */ /* 0x000fcc000bf45070 */
        /* <DEDUP_REMOVED lines=8> */
[----:B------:R-:W-:-:S05]  /*0570*/  IMAD R11, R16, UR4, R3 ;  /* 0x00000004100b7c24 */ /* 0x000fca000f8e0203 */
[----:B------:R-:W-:-:S13]  /*0580*/  ISETP.GE.U32.AND P0, PT, R11, UR4, PT ;  /* 0x000000040b007c0c */ /* 0x000fda000bf06070 */
[----:B------:R-:W-:Y:S02]  /*0590*/  @P0 VIADD R11, R11, -UR4 ;  /* 0x800000040b0b0c36 */ /* 0x000fe40008000000 */
[----:B------:R-:W-:-:S03]  /*05a0*/  @P0 VIADD R17, R17, 0x1 ;  /* 0x0000000111110836 */ /* 0x000fc60000000000 */
[----:B------:R-:W-:-:S13]  /*05b0*/  ISETP.GE.U32.AND P1, PT, R11, UR4, PT ;  /* 0x000000040b007c0c */ /* 0x000fda000bf26070 */
[----:B------:R-:W-:Y:S02]  /*05c0*/  @P1 IADD3 R17, PT, PT, R17, 0x1, RZ ;  /* 0x0000000111111810 */ /* 0x000fe40007ffe0ff */
[----:B------:R-:W-:-:S05]  /*05d0*/  @!P2 LOP3.LUT R17, RZ, UR4, RZ, 0x33, !PT ;  /* 0x00000004ff11ac12 */ /* 0x000fca000f8e33ff */
[----:B------:R-:W-:-:S04]  /*05e0*/  IMAD.MOV R10, RZ, RZ, -R17 ;  /* 0x000000ffff0a7224 */ /* 0x000fc800078e0a11 */
[----:B------:R-:W-:Y:S01]  /*05f0*/  IMAD R19, R10, UR4, R3 ;  /* 0x000000040a137c24 */ /* 0x000fe2000f8e0203 */
[----:B------:R-:W-:Y:S06]  /*0600*/  BRA `(.L_x_226) ;  /* 0x0000000000207947 */ /* 0x000fec0003800000 */
.L_x_225:
[----:B------:R-:W-:Y:S01]  /*0610*/  IMAD.MOV.U32 R24, RZ, RZ, R3 ;  /* 0x000000ffff187224 */ /* 0x000fe200078e0003 */
[----:B------:R-:W-:Y:S01]  /*0620*/  MOV R9, R2 ;  /* 0x0000000200097202 */ /* 0x000fe20000000f00 */
[----:B------:R-:W-:Y:S01]  /*0630*/  IMAD.U32 R11, RZ, RZ, UR4 ;  /* 0x00000004ff0b7e24 */ /* 0x000fe2000f8e00ff */
[----:B------:R-:W-:Y:S01]  /*0640*/  MOV R10, 0x670 ;  /* 0x00000670000a7802 */ /* 0x000fe20000000f00 */
[----:B------:R-:W-:-:S07]  /*0650*/  IMAD.U32 R18, RZ, RZ, UR10 ;  /* 0x0000000aff127e24 */ /* 0x000fce000f8e00ff */
[----:B0----5:R-:W-:Y:S05]  /*0660*/  CALL.REL.NOINC `($__internal_6_$__cuda_sm20_div_s64) ;  /* 0x0000001c001c7944 */ /* 0x021fea0003c00000 */
[----:B------:R-:W-:-:S05]  /*0670*/  IADD3 R10, PT, PT, -R17, RZ, RZ ;  /* 0x000000ff110a7210 */ /* 0x000fca0007ffe1ff */
[----:B------:R-:W-:-:S07]  /*0680*/  IMAD R19, R10, UR4, R3 ;  /* 0x000000040a137c24 */ /* 0x000fce000f8e0203 */
.L_x_226:
[----:B------:R-:W-:Y:S05]  /*0690*/  BSYNC.RECONVERGENT B1 ;  /* 0x0000000000017941 */ /* 0x000fea0003800200 */
.L_x_224:
[----:B0-----:R-:W-:Y:S02]  /*06a0*/  IABS R9, R14 ;  /* 0x0000000e00097213 */ /* 0x001fe40000000000 */
[----:B------:R-:W-:Y:S02]  /*06b0*/  IABS R20, R19 ;  /* 0x0000001300147213 */ /* 0x000fe40000000000 */
[----:B------:R-:W0:Y:S08]  /*06c0*/  I2F.RP R16, R9 ;  /* 0x0000000900107306 */ /* 0x000e300000209400 */
[----:B0-----:R-:W0:Y:S02]  /*06d0*/  MUFU.RCP R16, R16 ;  /* 0x0000001000107308 */ /* 0x001e240000001000 */
[----:B0-----:R-:W-:-:S06]  /*06e0*/  VIADD R10, R16, 0xffffffe ;  /* 0x0ffffffe100a7836 */ /* 0x001fcc0000000000 */
[----:B------:R0:W1:Y:S02]  /*06f0*/  F2I.FTZ.U32.TRUNC.NTZ R11, R10 ;  /* 0x0000000a000b7305 */ /* 0x000064000021f000 */
[----:B0-----:R-:W-:Y:S02]  /*0700*/  HFMA2 R10, -RZ, RZ, 0, 0 ;  /* 0x00000000ff0a7431 */ /* 0x001fe400000001ff */
[----:B-1----:R-:W-:-:S04]  /*0710*/  IMAD.MOV R18, RZ, RZ, -R11 ;  /* 0x000000ffff127224 */ /* 0x002fc800078e0a0b */
[----:B------:R-:W-:-:S04]  /*0720*/  IMAD R21, R18, R9, RZ ;  /* 0x0000000912157224 */ /* 0x000fc800078e02ff */
        /* <DEDUP_REMOVED lines=34> */
[----:B------:R-:W-:-:S04]  /*0950*/  SHF.L.U64.HI R16, R16, 0x2, R9 ;  /* 0x0000000210107819 */ /* 0x000fc80000010209 */
[----:B------:R-:W-:-:S05]  /*0960*/  IADD3.X R19, PT, PT, R16, UR13, RZ, P0, !PT ;  /* 0x0000000d10137c10 */ /* 0x000fca00087fe4ff */
[----:B------:R-:W2:Y:S01]  /*0970*/  LDG.E.CONSTANT R18, desc[UR6][R18.64] ;  /* 0x0000000612127981 */ /* 0x000ea2000c1e9900 */
[----:B------:R-:W-:Y:S01]  /*0980*/  UPRMT UR5, UR11, 0x8880, URZ ;  /* 0x000088800b057896 */ /* 0x000fe200080000ff */
[----:B------:R-:W-:-:S04]  /*0990*/  IADD3 R10, P0, PT, R10, UR14, RZ ;  /* 0x0000000e0a0a7c10 */ /* 0x000fc8000ff1e0ff */
[----:B------:R-:W-:Y:S02]  /*09a0*/  IADD3.X R11, PT, PT, R16, UR15, RZ, P0, !PT ;  /* 0x0000000f100b7c10 */ /* 0x000fe400087fe4ff */
[----:B------:R-:W-:Y:S02]  /*09b0*/  ISETP.NE.AND P1, PT, RZ, UR5, PT ;  /* 0x00000005ff007c0c */ /* 0x000fe4000bf25270 */
[----:B------:R-:W-:-:S04]  /*09c0*/  IADD3 R23, P0, PT, R23, -0x1, RZ ;  /* 0xffffffff17177810 */ /* 0x000fc80007f1e0ff */
[----:B------:R-:W-:Y:S02]  /*09d0*/  IADD3.X R15, PT, PT, R15, -0x1, RZ, P0, !PT ;  /* 0xffffffff0f0f7810 */ /* 0x000fe400007fe4ff */
[----:B------:R-:W-:-:S04]  /*09e0*/  ISETP.NE.U32.AND P0, PT, R23, RZ, PT ;  /* 0x000000ff1700720c */ /* 0x000fc80003f05070 */
[----:B------:R-:W-:Y:S01]  /*09f0*/  ISETP.NE.AND.EX P0, PT, R15, RZ, PT, P0 ;  /* 0x000000ff0f00720c */ /* 0x000fe20003f05300 */
[----:B--2--5:R-:W-:-:S04]  /*0a00*/  FADD R9, -R5, R18 ;  /* 0x0000001205097221 */ /* 0x024fc80000000100 */
[----:B------:R-:W-:-:S04]  /*0a10*/  FMUL R9, R4, R9 ;  /* 0x0000000904097220 */ /* 0x000fc80000400000 */
[----:B------:R-:W-:Y:S01]  /*0a20*/  @P1 FFMA R9, R9, R7, R6 ;  /* 0x0000000709091223 */ /* 0x000fe20000000006 */
[----:B------:R-:W-:-:S04]  /*0a30*/  IADD3 R3, P1, PT, R3, 0x100, RZ ;  /* 0x0000010003037810 */ /* 0x000fc80007f3e0ff */
[----:B------:R1:W-:Y:S01]  /*0a40*/  STG.E desc[UR6][R10.64], R9 ;  /* 0x000000090a007986 */ /* 0x0003e2000c101906 */
[----:B------:R-:W-:Y:S01]  /*0a50*/  IMAD.X R2, RZ, RZ, R2, P1 ;  /* 0x000000ffff027224 */ /* 0x000fe200008e0602 */
[----:B------:R-:W-:Y:S07]  /*0a60*/  @P0 BRA `(.L_x_227) ;  /* 0xfffffff800840947 */ /* 0x000fee000383ffff */
.L_x_223:
[----:B------:R-:W-:Y:S05]  /*0a70*/  BSYNC.RECONVERGENT B0 ;  /* 0x0000000000007941 */ /* 0x000fea0003800200 */
.L_x_222:
[----:B------:R-:W0:Y:S01]  /*0a80*/  LDC R13, c[0x0][0x3bc] ;  /* 0x0000ef00ff0d7b82 */ /* 0x000e220000000800 */
[----:B------:R-:W-:Y:S01]  /*0a90*/  ISETP.GE.U32.AND P0, PT, R12, 0x300, PT ;  /* 0x000003000c00780c */ /* 0x000fe20003f06070 */
[----:B------:R-:W2:Y:S03]  /*0aa0*/  LDCU.U8 UR24, c[0x0][0x3c0] ;  /* 0x00007800ff1877ac */ /* 0x000ea60008000000 */
[----:B------:R-:W-:Y:S01]  /*0ab0*/  ISETP.GE.U32.AND.EX P0, PT, R0, RZ, PT, P0 ;  /* 0x000000ff0000720c */ /* 0x000fe20003f06100 */
[----:B------:R-:W3:Y:S02]  /*0ac0*/  LDCU UR18, c[0x0][0x3b8] ;  /* 0x00007700ff1277ac */ /* 0x000ee40008000800 */
[----:B------:R-:W4:Y:S01]  /*0ad0*/  LDC R23, c[0x0][0x3b8] ;  /* 0x0000ee00ff177b82 */ /* 0x000f220000000800 */
[----:B------:R-:W0:Y:S01]  /*0ae0*/  LDCU UR19, c[0x0][0x3b4] ;  /* 0x00007680ff1377ac */ /* 0x000e220008000800 */
[----:B------:R-:W0:Y:S06]  /*0af0*/  LDCU.64 UR20, c[0x0][0x380] ;  /* 0x00007000ff1477ac */ /* 0x000e2c0008000a00 */
[----:B------:R-:W0:Y:S01]  /*0b00*/  LDC.64 R14, c[0x0][0x3b0] ;  /* 0x0000ec00ff0e7b82 */ /* 0x000e220000000a00 */
[----:B------:R-:W0:Y:S02]  /*0b10*/  LDCU.64 UR22, c[0x0][0x3a8] ;  /* 0x00007500ff1677ac */ /* 0x000e240008000a00 */
[----:B0-23--:R-:W-:Y:S05]  /*0b20*/  @!P0 EXIT ;  /* 0x000000000000894d */ /* 0x00dfea0003800000 */
[----:B------:R-:W-:Y:S01]  /*0b30*/  BSSY.RECONVERGENT B0, `(.L_x_228) ;  /* 0x0000179000007945 */ /* 0x000fe20003800200 */
.L_x_241:
[----:B------:R-:W-:Y:S01]  /*0b40*/  LOP3.LUT R0, R2, UR10, RZ, 0xfc, !PT ;  /* 0x0000000a02007c12 */ /* 0x000fe2000f8efcff */
[----:B------:R-:W-:Y:S03]  /*0b50*/  BSSY.RECONVERGENT B1, `(.L_x_229) ;  /* 0x0000020000017945 */ /* 0x000fe60003800200 */
[----:B------:R-:W-:-:S13]  /*0b60*/  ISETP.NE.U32.AND P0, PT, R0, RZ, PT ;  /* 0x000000ff0000720c */ /* 0x000fda0003f05070 */
[----:B------:R-:W-:Y:S05]  /*0b70*/  @P0 BRA `(.L_x_230) ;  /* 0x0000000000540947 */ /* 0x000fea0003800000 */
[----:B-1----:R-:W0:Y:S01]  /*0b80*/  I2F.U32.RP R9, UR4 ;  /* 0x0000000400097d06 */ /* 0x002e220008209000 */
[----:B------:R-:W-:Y:S02]  /*0b90*/  IADD3 R17, PT, PT, RZ, -UR4, RZ ;  /* 0x80000004ff117c10 */ /* 0x000fe4000fffe0ff */
[----:B------:R-:W-:-:S05]  /*0ba0*/  ISETP.NE.U32.AND P2, PT, RZ, UR4, PT ;  /* 0x00000004ff007c0c */ /* 0x000fca000bf45070 */
        /* <DEDUP_REMOVED lines=13> */
[----:B------:R-:W-:Y:S01]  /*0c80*/  @P1 VIADD R17, R17, 0x1 ;  /* 0x0000000111111836 */ /* 0x000fe20000000000 */
[----:B------:R-:W-:-:S04]  /*0c90*/  @!P2 LOP3.LUT R17, RZ, UR4, RZ, 0x33, !PT ;  /* 0x00000004ff11ac12 */ /* 0x000fc8000f8e33ff */
[----:B------:R-:W-:-:S05]  /*0ca0*/  IADD3 R0, PT, PT, -R17, RZ, RZ ;  /* 0x000000ff11007210 */ /* 0x000fca0007ffe1ff */
[----:B------:R-:W-:Y:S01]  /*0cb0*/  IMAD R0, R0, UR4, R3 ;  /* 0x0000000400007c24 */ /* 0x000fe2000f8e0203 */
[----:B------:R-:W-:Y:S06]  /*0cc0*/  BRA `(.L_x_231) ;  /* 0x0000000000207947 */ /* 0x000fec0003800000 */
.L_x_230:
[----:B------:R-:W-:Y:S01]  /*0cd0*/  IMAD.MOV.U32 R24, RZ, RZ, R3 ;  /* 0x000000ffff187224 */ /* 0x000fe200078e0003 */
[----:B-1----:R-:W-:Y:S01]  /*0ce0*/  MOV R11, UR4 ;  /* 0x00000004000b7c02 */ /* 0x002fe20008000f00 */
[----:B------:R-:W-:Y:S01]  /*0cf0*/  IMAD.MOV.U32 R9, RZ, RZ, R2 ;  /* 0x000000ffff097224 */ /* 0x000fe200078e0002 */
[----:B------:R-:W-:Y:S01]  /*0d00*/  MOV R10, 0xd30 ;  /* 0x00000d30000a7802 */ /* 0x000fe20000000f00 */
[----:B------:R-:W-:-:S07]  /*0d10*/  IMAD.U32 R18, RZ, RZ, UR10 ;  /* 0x0000000aff127e24 */ /* 0x000fce000f8e00ff */
[----:B----45:R-:W-:Y:S05]  /*0d20*/  CALL.REL.NOINC `($__internal_6_$__cuda_sm20_div_s64) ;  /* 0x00000014006c7944 */ /* 0x030fea0003c00000 */
[----:B------:R-:W-:-:S04]  /*0d30*/  IMAD.MOV R0, RZ, RZ, -R17 ;  /* 0x000000ffff007224 */ /* 0x000fc800078e0a11 */
[----:B------:R-:W-:-:S07]  /*0d40*/  IMAD R0, R0, UR4, R3 ;  /* 0x0000000400007c24 */ /* 0x000fce000f8e0203 */
.L_x_231:
[----:B------:R-:W-:Y:S05]  /*0d50*/  BSYNC.RECONVERGENT B1 ;  /* 0x0000000000017941 */ /* 0x000fea0003800200 */
.L_x_229:
[----:B------:R-:W-:Y:S01]  /*0d60*/  IABS R16, R13 ;  /* 0x0000000d00107213 */ /* 0x000fe20000000000 */
[----:B------:R-:W-:Y:S01]  /*0d70*/  IMAD.MOV.U32 R10, RZ, RZ, RZ ;  /* 0x000000ffff0a7224 */ /* 0x000fe200078e00ff */
[----:B------:R-:W-:Y:S02]  /*0d80*/  IABS R12, R0 ;  /* 0x00000000000c7213 */ /* 0x000fe40000000000 */
[----:B------:R-:W0:Y:S08]  /*0d90*/  I2F.RP R18, R16 ;  /* 0x0000001000127306 */ /* 0x000e300000209400 */
[----:B0-----:R-:W0:Y:S02]  /*0da0*/  MUFU.RCP R18, R18 ;  /* 0x0000001200127308 */ /* 0x001e240000001000 */
[----:B0-----:R-:W-:-:S02]  /*0db0*/  IADD3 R11, PT, PT, R18, 0xffffffe, RZ ;  /* 0x0ffffffe120b7810 */ /* 0x001fc40007ffe0ff */
[----:B------:R-:W-:-:S04]  /*0dc0*/  SHF.R.S32.HI R18, RZ, 0x1f, R17 ;  /* 0x0000001fff127819 */ /* 0x000fc80000011411 */
        /* <DEDUP_REMOVED lines=41> */
[----:B------:R-:W-:Y:S01]  /*1060*/  IADD3 R10, P0, PT, R0, UR22, RZ ;  /* 0x00000016000a7c10 */ /* 0x000fe2000ff1e0ff */
[----:B------:R-:W-:Y:S03]  /*1070*/  BSSY.RECONVERGENT B1, `(.L_x_232) ;  /* 0x0000029000017945 */ /* 0x000fe60003800200 */
[----:B------:R-:W-:Y:S02]  /*1080*/  IADD3.X R11, PT, PT, R11, UR23, RZ, P0, !PT ;  /* 0x000000170b0b7c10 */ /* 0x000fe400087fe4ff */
[----:B------:R-:W-:Y:S02]  /*1090*/  ISETP.NE.AND P1, PT, RZ, UR5, PT ;  /* 0x00000005ff007c0c */ /* 0x000fe4000bf25270 */
[----:B------:R-:W-:Y:S01]  /*10a0*/  IADD3 R0, P0, PT, R3, 0x100, RZ ;  /* 0x0000010003007810 */ /* 0x000fe20007f1e0ff */
[----:B--2--5:R-:W-:-:S04]  /*10b0*/  FADD R9, -R5, R16 ;  /* 0x0000001005097221 */ /* 0x024fc80000000100 */
[----:B------:R-:W-:Y:S02]  /*10c0*/  IMAD.X R16, RZ, RZ, R2, P0 ;  /* 0x000000ffff107224 */ /* 0x000fe400000e0602 */
[----:B------:R-:W-:-:S03]  /*10d0*/  FMUL R9, R4, R9 ;  /* 0x0000000904097220 */ /* 0x000fc60000400000 */
[----:B------:R-:W-:Y:S01]  /*10e0*/  LOP3.LUT R12, R16, UR10, RZ, 0xfc, !PT ;  /* 0x0000000a100c7c12 */ /* 0x000fe2000f8efcff */
[----:B------:R-:W-:-:S03]  /*10f0*/  @P1 FFMA R9, R9, R7, R6 ;  /* 0x0000000709091223 */ /* 0x000fc60000000006 */
[----:B------:R-:W-:Y:S02]  /*1100*/  ISETP.NE.U32.AND P0, PT, R12, RZ, PT ;  /* 0x000000ff0c00720c */ /* 0x000fe40003f05070 */
[----:B------:R0:W-:Y:S11]  /*1110*/  STG.E desc[UR6][R10.64], R9 ;  /* 0x000000090a007986 */ /* 0x0001f6000c101906 */
[----:B------:R-:W-:Y:S05]  /*1120*/  @P0 BRA `(.L_x_233) ;  /* 0x0000000000540947 */ /* 0x000fea0003800000 */
[----:B------:R-:W1:Y:S01]  /*1130*/  I2F.U32.RP R12, UR4 ;  /* 0x00000004000c7d06 */ /* 0x000e620008209000 */
[----:B0-----:R-:W-:Y:S02]  /*1140*/  IADD3 R9, PT, PT, RZ, -UR4, RZ ;  /* 0x80000004ff097c10 */ /* 0x001fe4000fffe0ff */
[----:B------:R-:W-:-:S05]  /*1150*/  ISETP.NE.U32.AND P2, PT, RZ, UR4, PT ;  /* 0x00000004ff007c0c */ /* 0x000fca000bf45070 */
[----:B-1----:R-:W0:Y:S02]  /*1160*/  MUFU.RCP R12, R12 ;  /* 0x0000000c000c7308 */ /* 0x002e240000001000 */
        /* <DEDUP_REMOVED lines=17> */
.L_x_233:
[----:B0-----:R-:W-:Y:S01]  /*1280*/  IMAD.MOV.U32 R9, RZ, RZ, R16 ;  /* 0x000000ffff097224 */ /* 0x001fe200078e0010 */
[----:B------:R-:W-:Y:S01]  /*1290*/  MOV R11, UR4 ;  /* 0x00000004000b7c02 */ /* 0x000fe20008000f00 */
[----:B------:R-:W-:Y:S01]  /*12a0*/  IMAD.MOV.U32 R24, RZ, RZ, R0 ;  /* 0x000000ffff187224 */ /* 0x000fe200078e0000 */
[----:B------:R-:W-:Y:S01]  /*12b0*/  MOV R10, 0x12e0 ;  /* 0x000012e0000a7802 */ /* 0x000fe20000000f00 */
[----:B------:R-:W-:-:S07]  /*12c0*/  IMAD.U32 R18, RZ, RZ, UR10 ;  /* 0x0000000aff127e24 */ /* 0x000fce000f8e00ff */
[----:B----4-:R-:W-:Y:S05]  /*12d0*/  CALL.REL.NOINC `($__internal_6_$__cuda_sm20_div_s64) ;  /* 0x0000001000007944 */ /* 0x010fea0003c00000 */
[----:B------:R-:W-:-:S04]  /*12e0*/  IMAD.MOV R9, RZ, RZ, -R17 ;  /* 0x000000ffff097224 */ /* 0x000fc800078e0a11 */
[----:B------:R-:W-:-:S07]  /*12f0*/  IMAD R0, R9, UR4, R0 ;  /* 0x0000000409007c24 */ /* 0x000fce000f8e0200 */
.L_x_234:
[----:B------:R-:W-:Y:S05]  /*1300*/  BSYNC.RECONVERGENT B1 ;  /* 0x0000000000017941 */ /* 0x000fea0003800200 */
.L_x_232:
        /* <DEDUP_REMOVED lines=53> */
[----:B--2---:R-:W-:-:S04]  /*1660*/  FADD R9, -R5, R16 ;  /* 0x0000001005097221 */ /* 0x004fc80000000100 */
        /* <DEDUP_REMOVED lines=8> */
[----:B0-----:R-:W-:Y:S01]  /*16f0*/  IMAD R9, RZ, RZ, -UR4 ;  /* 0x80000004ff097e24 */ /* 0x001fe2000f8e02ff */
[----:B------:R-:W-:-:S06]  /*1700*/  ISETP.NE.U32.AND P2, PT, RZ, UR4, PT ;  /* 0x00000004ff007c0c */ /* 0x000fcc000bf45070 */
[----:B-1----:R-:W0:Y:S02]  /*1710*/  MUFU.RCP R12, R12 ;  /* 0x0000000c000c7308 */ /* 0x002e240000001000 */
[----:B0-----:R-:W-:-:S06]  /*1720*/  IADD3 R10, PT, PT, R12, 0xffffffe, RZ ;  /* 0x0ffffffe0c0a7810 */ /* 0x001fcc0007ffe0ff */
[----:B------:R0:W1:Y:S02]  /*1730*/  F2I.FTZ.U32.TRUNC.NTZ R11, R10 ;  /* 0x0000000a000b7305 */ /* 0x000064000021f000 */
[----:B0-----:R-:W-:Y:S02]  /*1740*/  HFMA2 R10, -RZ, RZ, 0, 0 ;  /* 0x00000000ff0a7431 */ /* 0x001fe400000001ff */
        /* <DEDUP_REMOVED lines=14> */
.L_x_236:
[----:B0-----:R-:W-:Y:S01]  /*1830*/  MOV R9, R16 ;  /* 0x0000001000097202 */ /* 0x001fe20000000f00 */
[----:B------:R-:W-:Y:S01]  /*1840*/  IMAD.MOV.U32 R24, RZ, RZ, R0 ;  /* 0x000000ffff187224 */ /* 0x000fe200078e0000 */
[----:B------:R-:W-:Y:S01]  /*1850*/  MOV R11, UR4 ;  /* 0x00000004000b7c02 */ /* 0x000fe20008000f00 */
[----:B------:R-:W-:Y:S01]  /*1860*/  IMAD.U32 R18, RZ, RZ, UR10 ;  /* 0x0000000aff127e24 */ /* 0x000fe2000f8e00ff */
[----:B------:R-:W-:-:S07]  /*1870*/  MOV R10, 0x1890 ;  /* 0x00001890000a7802 */ /* 0x000fce0000000f00 */
[----:B----4-:R-:W-:Y:S05]  /*1880*/  CALL.REL.NOINC `($__internal_6_$__cuda_sm20_div_s64) ;  /* 0x0000000800947944 */ /* 0x010fea0003c00000 */
[----:B------:R-:W-:-:S05]  /*1890*/  IADD3 R9, PT, PT, -R17, RZ, RZ ;  /* 0x000000ff11097210 */ /* 0x000fca0007ffe1ff */
[----:B------:R-:W-:-:S07]  /*18a0*/  IMAD R0, R9, UR4, R0 ;  /* 0x0000000409007c24 */ /* 0x000fce000f8e0200 */
.L_x_237:
[----:B------:R-:W-:Y:S05]  /*18b0*/  BSYNC.RECONVERGENT B1 ;  /* 0x0000000000017941 */ /* 0x000fea0003800200 */
.L_x_235:
[----:B------:R-:W-:Y:S01]  /*18c0*/  IABS R16, R13 ;  /* 0x0000000d00107213 */ /* 0x000fe20000000000 */
[----:B------:R-:W-:Y:S01]  /*18d0*/  IMAD.MOV.U32 R10, RZ, RZ, RZ ;  /* 0x000000ffff0a7224 */ /* 0x000fe200078e00ff */
[----:B------:R-:W-:Y:S02]  /*18e0*/  IABS R12, R0 ;  /* 0x00000000000c7213 */ /* 0x000fe40000000000 */
        /* <DEDUP_REMOVED lines=22> */
[----:B------:R-:W-:-:S03]  /*1a50*/  IMAD R9, R18, UR19, RZ ;  /* 0x0000001312097c24 */ /* 0x000fc6000f8e02ff */
[----:B------:R-:W-:Y:S02]  /*1a60*/  MOV R16, R12 ;  /* 0x0000000c00107202 */ /* 0x000fe40000000f00 */
[----:B------:R-:W-:-:S03]  /*1a70*/  IADD3 R9, PT, PT, R11, R9, RZ ;  /* 0x000000090b097210 */ /* 0x000fc60007ffe0ff */
[----:B------:R-:W-:Y:S01]  /*1a80*/  @!P2 IMAD.MOV R16, RZ, RZ, -R16 ;  /* 0x000000ffff10a224 */ /* 0x000fe200078e0a10 */
[----:B------:R-:W-:Y:S01]  /*1a90*/  @!P1 LOP3.LUT R16, RZ, R13, RZ, 0x33, !PT ;  /* 0x0000000dff109212 */ /* 0x000fe200078e33ff */
[----:B------:R-:W-:-:S03]  /*1aa0*/  IMAD R9, R9, UR18, RZ ;  /* 0x0000001209097c24 */ /* 0x000fc6000f8e02ff */
[--C-:B------:R-:W-:Y:S01]  /*1ab0*/  SHF.R.S32.HI R17, RZ, 0x1f, R16.reuse ;  /* 0x0000001fff117819 */ /* 0x100fe20000011410 */
[--C-:B------:R-:W-:Y:S02]  /*1ac0*/  IMAD.MOV R11, RZ, RZ, -R16.reuse ;  /* 0x000000ffff0b7224 */ /* 0x100fe400078e0a10 */
[C---:B------:R-:W-:Y:S02]  /*1ad0*/  IMAD R9, R10.reuse, UR9, R9 ;  /* 0x000000090a097c24 */ /* 0x040fe4000f8e0209 */
        /* <DEDUP_REMOVED lines=48> */
.L_x_239:
        /* <DEDUP_REMOVED lines=8> */
.L_x_240:
[----:B------:R-:W-:Y:S05]  /*1e60*/  BSYNC.RECONVERGENT B1 ;  /* 0x0000000000017941 */ /* 0x000fea0003800200 */
.L_x_238:
        /* <DEDUP_REMOVED lines=23> */
[----:B------:R-:W-:-:S04]  /*1fe0*/  IMAD.WIDE.U32 R10, R17, R15, R8 ;  /* 0x0000000f110a7225 */ /* 0x000fc800078e0008 */
[----:B------:R-:W-:Y:S01]  /*1ff0*/  @P0 IADD3 R12, PT, PT, R12, 0x1, RZ ;  /* 0x000000010c0c0810 */ /* 0x000fe20007ffe0ff */
[----:B------:R-:W-:-:S03]  /*2000*/  IMAD R9, R18, R15, RZ ;  /* 0x0000000f12097224 */ /* 0x000fc600078e02ff */
[----:B------:R-:W-:Y:S02]  /*2010*/  MOV R16, R12 ;  /* 0x0000000c00107202 */ /* 0x000fe40000000f00 */
[----:B------:R-:W-:-:S03]  /*2020*/  IADD3 R12, PT, PT, R11, R9, RZ ;  /* 0x000000090b0c7210 */ /* 0x000fc60007ffe0ff */
[----:B------:R-:W-:Y:S01]  /*2030*/  @!P2 IMAD.MOV R16, RZ, RZ, -R16 ;  /* 0x000000ffff10a224 */ /* 0x000fe200078e0a10 */
[----:B------:R-:W-:Y:S01]  /*2040*/  @!P1 LOP3.LUT R16, RZ, R13, RZ, 0x33, !PT ;  /* 0x0000000dff109212 */ /* 0x000fe200078e33ff */
[----:B----4-:R-:W-:-:S03]  /*2050*/  IMAD R9, R12, R23, RZ ;  /* 0x000000170c097224 */ /* 0x010fc600078e02ff */
[--C-:B------:R-:W-:Y:S01]  /*2060*/  SHF.R.S32.HI R17, RZ, 0x1f, R16.reuse ;  /* 0x0000001fff117819 */ /* 0x100fe20000011410 */
[--C-:B------:R-:W-:Y:S02]  /*2070*/  IMAD.MOV R11, RZ, RZ, -R16.reuse ;  /* 0x000000ffff0b7224 */ /* 0x100fe400078e0a10 */
[C---:B------:R-:W-:Y:S02]  /*2080*/  IMAD R9, R10.reuse, UR9, R9 ;  /* 0x000000090a097c24 */ /* 0x040fe4000f8e0209 */
[----:B------:R-:W-:-:S04]  /*2090*/  IMAD.WIDE.U32 R16, R10, R23, R16 ;  /* 0x000000170a107225 */ /* 0x000fc800078e0010 */
        /* <DEDUP_REMOVED lines=11> */
[----:B------:R0:W2:Y:S01]  /*2150*/  LDG.E.CONSTANT R18, desc[UR6][R18.64] ;  /* 0x0000000612127981 */ /* 0x0000a2000c1e9900 */
[----:B------:R-:W-:Y:S01]  /*2160*/  UPRMT UR5, UR24, 0x8880, URZ ;  /* 0x0000888018057896 */ /* 0x000fe200080000ff */
[----:B------:R-:W-:Y:S01]  /*2170*/  SHF.R.S32.HI R10, RZ, 0x1f, R14 ;  /* 0x0000001fff0a7819 */ /* 0x000fe2000001140e */
[----:B------:R-:W-:Y:S02]  /*2180*/  IMAD R9, R14, UR9, RZ ;  /* 0x000000090e097c24 */ /* 0x000fe4000f8e02ff */
[----:B------:R-:W-:Y:S02]  /*2190*/  IMAD.WIDE.U32 R16, R23, R14, RZ ;  /* 0x0000000e17107225 */ /* 0x000fe400078e00ff */
[----:B------:R-:W-:Y:S02]  /*21a0*/  ISETP.NE.AND P1, PT, RZ, UR5, PT ;  /* 0x00000005ff007c0c */ /* 0x000fe4000bf25270 */
[----:B------:R-:W-:Y:S01]  /*21b0*/  IMAD R21, R10, R23, R9 ;  /* 0x000000170a157224 */ /* 0x000fe200078e0209 */
[----:B------:R-:W-:-:S03]  /*21c0*/  IADD3 R10, P0, PT, R0, UR22, RZ ;  /* 0x00000016000a7c10 */ /* 0x000fc6000ff1e0ff */
[----:B------:R-:W-:Y:S01]  /*21d0*/  IMAD.IADD R12, R17, 0x1, R21 ;  /* 0x00000001110c7824 */ /* 0x000fe200078e0215 */
[----:B------:R-:W-:-:S03]  /*21e0*/  IADD3.X R11, PT, PT, R11, UR23, RZ, P0, !PT ;  /* 0x000000170b0b7c10 */ /* 0x000fc600087fe4ff */
[----:B------:R-:W-:-:S04]  /*21f0*/  IMAD R17, R12, R13, RZ ;  /* 0x0000000d0c117224 */ /* 0x000fc800078e02ff */
[C---:B0-----:R-:W-:Y:S02]  /*2200*/  IMAD R19, R16.reuse, UR8, R17 ;  /* 0x0000000810137c24 */ /* 0x041fe4000f8e0211 */
[----:B------:R-:W-:-:S05]  /*2210*/  IMAD.WIDE.U32 R16, R16, R13, RZ ;  /* 0x0000000d10107225 */ /* 0x000fca00078e00ff */
[----:B------:R-:W-:Y:S01]  /*2220*/  IADD3 R17, PT, PT, R19, R17, RZ ;  /* 0x0000001113117210 */ /* 0x000fe20007ffe0ff */
[----:B--2---:R-:W-:-:S04]  /*2230*/  FADD R9, -R5, R18 ;  /* 0x0000001205097221 */ /* 0x004fc80000000100 */
[----:B------:R-:W-:-:S04]  /*2240*/  FMUL R9, R4, R9 ;  /* 0x0000000904097220 */ /* 0x000fc80000400000 */
[----:B------:R-:W-:Y:S01]  /*2250*/  @P1 FFMA R9, R9, R7, R6 ;  /* 0x0000000709091223 */ /* 0x000fe20000000006 */
[----:B------:R-:W-:-:S04]  /*2260*/  IADD3 R3, P1, PT, R3, 0x400, RZ ;  /* 0x0000040003037810 */ /* 0x000fc80007f3e0ff */
[----:B------:R0:W-:Y:S01]  /*2270*/  STG.E desc[UR6][R10.64], R9 ;  /* 0x000000090a007986 */ /* 0x0001e2000c101906 */
[----:B------:R-:W-:Y:S01]  /*2280*/  IMAD.X R2, RZ, RZ, R2, P1 ;  /* 0x000000ffff027224 */ /* 0x000fe200008e0602 */
[----:B------:R-:W-:-:S04]  /*2290*/  ISETP.GE.U32.AND P0, PT, R3, R16, PT ;  /* 0x000000100300720c */ /* 0x000fc80003f06070 */
[----:B------:R-:W-:-:S13]  /*22a0*/  ISETP.GE.AND.EX P0, PT, R2, R17, PT, P0 ;  /* 0x000000110200720c */ /* 0x000fda0003f06300 */
[----:B0-----:R-:W-:Y:S05]  /*22b0*/  @!P0 BRA `(.L_x_241) ;  /* 0xffffffe800208947 */ /* 0x001fea000383ffff */
[----:B------:R-:W-:Y:S05]  /*22c0*/  BSYNC.RECONVERGENT B0 ;  /* 0x0000000000007941 */ /* 0x000fea0003800200 */
.L_x_228:
[----:B------:R-:W-:Y:S05]  /*22d0*/  EXIT ;  /* 0x000000000000794d */ /* 0x000fea0003800000 */
        .weak           $__internal_6_$__cuda_sm20_div_s64
        .type           $__internal_6_$__cuda_sm20_div_s64,@function
        .size           $__internal_6_$__cuda_sm20_div_s64,(.L_x_346 - $__internal_6_$__cuda_sm20_div_s64)
$__internal_6_$__cuda_sm20_div_s64:
        /* <DEDUP_REMOVED lines=18> */
[C---:B------:R-:W-:Y:S02]  /*2400*/  IMAD R26, R21.reuse, R19, RZ ;  /* 0x00000013151a7224 */ /* 0x040fe400078e02ff */
[----:B------:R-:W-:-:S04]  /*2410*/  IMAD.HI.U32 R27, P1, R21, R27, R28 ;  /* 0x0000001b151b7227 */ /* 0x000fc8000782001c */
[----:B------:R-:W-:Y:S01]  /*2420*/  IMAD.HI.U32 R19, R21, R19, RZ ;  /* 0x0000001315137227 */ /* 0x000fe200078e00ff */
[----:B------:R-:W-:-:S04]  /*2430*/  IADD3 R27, P2, PT, R26, R27, RZ ;  /* 0x0000001b1a1b7210 */ /* 0x000fc80007f5e0ff */
[----:B------:R-:W-:Y:S01]  /*2440*/  IADD3.X R20, PT, PT, R19, R21, RZ, P0, !PT ;  /* 0x0000001513147210 */ /* 0x000fe200007fe4ff */
[C---:B------:R-:W-:Y:S01]  /*2450*/  IMAD.WIDE.U32 R28, R27.reuse, R16, RZ ;  /* 0x000000101b1c7225 */ /* 0x040fe200078e00ff */
[----:B------:R-:W-:Y:S02]  /*2460*/  IADD3 R21, P4, PT, RZ, -R24, RZ ;  /* 0x80000018ff157210 */ /* 0x000fe40007f9e0ff */
[----:B------:R-:W-:Y:S01]  /*2470*/  IADD3.X R20, PT, PT, RZ, RZ, R20, P2, P1 ;  /* 0x000000ffff147210 */ /* 0x000fe200017e2414 */
[----:B------:R-:W-:Y:S01]  /*2480*/  IMAD R19, R27, R17, R29 ;  /* 0x000000111b137224 */ /* 0x000fe200078e021d */
[----:B------:R-:W-:Y:S02]  /*2490*/  IADD3 R25, P0, PT, RZ, -R28, RZ ;  /* 0x8000001cff197210 */ /* 0x000fe40007f1e0ff */
[----:B------:R-:W-:Y:S01]  /*24a0*/  SEL R21, R21, R24, !P3 ;  /* 0x0000001815157207 */ /* 0x000fe20005800000 */
[----:B------:R-:W-:Y:S01]  /*24b0*/  IMAD R19, R20, R16, R19 ;  /* 0x0000001014137224 */ /* 0x000fe200078e0213 */
[----:B------:R-:W-:Y:S01]  /*24c0*/  IADD3.X R24, PT, PT, RZ, ~R9, RZ, P4, !PT ;  /* 0x80000009ff187210 */ /* 0x000fe200027fe4ff */
[----:B------:R-:W-:-:S04]  /*24d0*/  IMAD.HI.U32 R26, R27, R25, RZ ;  /* 0x000000191b1a7227 */ /* 0x000fc800078e00ff */
[----:B------:R-:W-:-:S04]  /*24e0*/  IMAD.X R19, RZ, RZ, ~R19, P0 ;  /* 0x000000ffff137224 */ /* 0x000fc800000e0e13 */
[----:B------:R-:W-:-:S04]  /*24f0*/  IMAD.WIDE.U32 R26, P0, R27, R19, R26 ;  /* 0x000000131b1a7225 */ /* 0x000fc8000780001a */
[C---:B------:R-:W-:Y:S02]  /*2500*/  IMAD R22, R20.reuse, R19, RZ ;  /* 0x0000001314167224 */ /* 0x040fe400078e02ff */
[----:B------:R-:W-:-:S04]  /*2510*/  IMAD.HI.U32 R25, P1, R20, R25, R26 ;  /* 0x0000001914197227 */ /* 0x000fc8000782001a */
[----:B------:R-:W-:Y:S02]  /*2520*/  HFMA2 R27, -RZ, RZ, 0, 0 ;  /* 0x00000000ff1b7431 */ /* 0x000fe400000001ff */
[----:B------:R-:W-:Y:S01]  /*2530*/  IMAD.HI.U32 R19, R20, R19, RZ ;  /* 0x0000001314137227 */ /* 0x000fe200078e00ff */
[----:B------:R-:W-:Y:S02]  /*2540*/  IADD3 R22, P2, PT, R22, R25, RZ ;  /* 0x0000001916167210 */ /* 0x000fe40007f5e0ff */
[-C--:B------:R-:W-:Y:S01]  /*2550*/  SEL R25, R24, R9.reuse, !P3 ;  /* 0x0000000918197207 */ /* 0x080fe20005800000 */
[----:B------:R-:W-:Y:S01]  /*2560*/  IMAD.X R20, R19, 0x1, R20, P0 ;  /* 0x0000000113147824 */ /* 0x000fe200000e0614 */
[----:B------:R-:W-:Y:S01]  /*2570*/  LOP3.LUT R9, R18, R9, RZ, 0x3c, !PT ;  /* 0x0000000912097212 */ /* 0x000fe200078e3cff */
[----:B------:R-:W-:-:S03]  /*2580*/  IMAD.HI.U32 R26, R22, R21, RZ ;  /* 0x00000015161a7227 */ /* 0x000fc600078e00ff */
[----:B------:R-:W-:Y:S01]  /*2590*/  IADD3.X R20, PT, PT, RZ, RZ, R20, P2, P1 ;  /* 0x000000ffff147210 */ /* 0x000fe200017e2414 */
[----:B------:R-:W-:-:S04]  /*25a0*/  IMAD.WIDE.U32 R26, R22, R25, R26 ;  /* 0x00000019161a7225 */ /* 0x000fc800078e001a */
[C---:B------:R-:W-:Y:S02]  /*25b0*/  IMAD R19, R20.reuse, R25, RZ ;  /* 0x0000001914137224 */ /* 0x040fe400078e02ff */
[----:B------:R-:W-:-:S04]  /*25c0*/  IMAD.HI.U32 R22, P0, R20, R21, R26 ;  /* 0x0000001514167227 */ /* 0x000fc8000780001a */
[----:B------:R-:W-:Y:S01]  /*25d0*/  IMAD.HI.U32 R20, R20, R25, RZ ;  /* 0x0000001914147227 */ /* 0x000fe200078e00ff */
[----:B------:R-:W-:-:S03]  /*25e0*/  IADD3 R19, P1, PT, R19, R22, RZ ;  /* 0x0000001613137210 */ /* 0x000fc60007f3e0ff */
[----:B------:R-:W-:Y:S02]  /*25f0*/  IMAD.X R20, RZ, RZ, R20, P0 ;  /* 0x000000ffff147224 */ /* 0x000fe400000e0614 */
[----:B------:R-:W-:-:S03]  /*2600*/  IMAD.WIDE.U32 R28, R19, R16, RZ ;  /* 0x00000010131c7225 */ /* 0x000fc600078e00ff */
[----:B------:R-:W-:Y:S01]  /*2610*/  IADD3.X R27, PT, PT, RZ, R20, RZ, P1, !PT ;  /* 0x00000014ff1b7210 */ /* 0x000fe20000ffe4ff */
[C---:B------:R-:W-:Y:S01]  /*2620*/  IMAD R20, R19.reuse, R17, R29 ;  /* 0x0000001113147224 */ /* 0x040fe200078e021d */
[----:B------:R-:W-:Y:S01]  /*2630*/  IADD3 R21, P1, PT, -R28, R21, RZ ;  /* 0x000000151c157210 */ /* 0x000fe20007f3e1ff */
[----:B------:R-:W-:Y:S02]  /*2640*/  VIADD R24, R19, 0x1 ;  /* 0x0000000113187836 */ /* 0x000fe40000000000 */
[-C--:B------:R-:W-:Y:S01]  /*2650*/  IMAD R20, R27, R16.reuse, R20 ;  /* 0x000000101b147224 */ /* 0x080fe200078e0214 */
[----:B------:R-:W-:-:S03]  /*2660*/  ISETP.GE.U32.AND P0, PT, R21, R16, PT ;  /* 0x000000101500720c */ /* 0x000fc60003f06070 */
[----:B------:R-:W-:Y:S01]  /*2670*/  IMAD.X R25, R25, 0x1, ~R20, P1 ;  /* 0x0000000119197824 */ /* 0x000fe200008e0e14 */
[----:B------:R-:W-:-:S04]  /*2680*/  IADD3 R20, P1, PT, R21, -R16, RZ ;  /* 0x8000001015147210 */ /* 0x000fc80007f3e0ff */
[CC--:B------:R-:W-:Y:S02]  /*2690*/  ISETP.GE.U32.AND.EX P0, PT, R25.reuse, R17.reuse, PT, P0 ;  /* 0x000000111900720c */ /* 0x0c0fe40003f06100 */
[----:B------:R-:W-:Y:S02]  /*26a0*/  IADD3.X R22, PT, PT, R25, ~R17, RZ, P1, !PT ;  /* 0x8000001119167210 */ /* 0x000fe40000ffe4ff */
[----:B------:R-:W-:Y:S02]  /*26b0*/  SEL R21, R20, R21, P0 ;  /* 0x0000001514157207 */ /* 0x000fe40000000000 */
[----:B------:R-:W-:Y:S02]  /*26c0*/  SEL R25, R22, R25, P0 ;  /* 0x0000001916197207 */ /* 0x000fe40000000000 */
[----:B------:R-:W-:Y:S02]  /*26d0*/  SEL R24, R24, R19, P0 ;  /* 0x0000001318187207 */ /* 0x000fe40000000000 */
[----:B------:R-:W-:-:S02]  /*26e0*/  ISETP.GE.U32.AND P0, PT, R21, R16, PT ;  /* 0x000000101500720c */ /* 0x000fc40003f06070 */
[----:B------:R-:W-:Y:S02]  /*26f0*/  IADD3 R19, PT, PT, R24, 0x1, RZ ;  /* 0x0000000118137810 */ /* 0x000fe40007ffe0ff */
[----:B------:R-:W-:Y:S02]  /*2700*/  ISETP.GE.U32.AND.EX P0, PT, R25, R17, PT, P0 ;  /* 0x000000111900720c */ /* 0x000fe40003f06100 */
[----:B------:R-:W-:Y:S02]  /*2710*/  ISETP.GE.AND P1, PT, R9, RZ, PT ;  /* 0x000000ff0900720c */ /* 0x000fe40003f26270 */
[----:B------:R-:W-:Y:S02]  /*2720*/  SEL R19, R19, R24, P0 ;  /* 0x0000001813137207 */ /* 0x000fe40000000000 */
[----:B------:R-:W-:Y:S02]  /*2730*/  ISETP.NE.U32.AND P0, PT, R11, RZ, PT ;  /* 0x000000ff0b00720c */ /* 0x000fe40003f05070 */
[----:B------:R-:W-:Y:S01]  /*2740*/  MOV R11, 0x0 ;  /* 0x00000000000b7802 */ /* 0x000fe20000000f00 */
[----:B------:R-:W-:Y:S01]  /*2750*/  IMAD.MOV R16, RZ, RZ, -R19 ;  /* 0x000000ffff107224 */ /* 0x000fe200078e0a13 */
[----:B------:R-:W-:-:S04]  /*2760*/  ISETP.NE.AND.EX P0, PT, R18, RZ, PT, P0 ;  /* 0x000000ff1200720c */ /* 0x000fc80003f05300 */
[----:B------:R-:W-:-:S04]  /*2770*/  SEL R17, R16, R19, !P1 ;  /* 0x0000001310117207 */ /* 0x000fc80004800000 */
[----:B------:R-:W-:Y:S01]  /*2780*/  SEL R17, R17, 0xffffffff, P0 ;  /* 0xffffffff11117807 */ /* 0x000fe20000000000 */
[----:B------:R-:W-:Y:S06]  /*2790*/  RET.REL.NODEC R10 `(_ZN36_GLOBAL__N__14e552c2_4_k_cu_db92b4fc29bn_forward_norm_affine_kernelILb0ELi256EEEvPKfS2_S2_S2_S2_Pfiiiib) ;  /* 0xffffffd80a187950 */ /* 0x000fec0003c3ffff */
.L_x_242:
        /* <DEDUP_REMOVED lines=14> */
.L_x_346:


//--------------------- .text._ZN36_GLOBAL__N__14e552c2_4_k_cu_db92b4fc29bn_forward_norm_affine_kernelILb1ELi256EEEvPKfS2_S2_S2_S2_Pfiiiib --------------------------
	.section	.text._ZN36_GLOBAL__N__14e552c2_4_k_cu_db92b4fc29bn_forward_norm_affine_kernelILb1ELi256EEEvPKfS2_S2_S2_S2_Pfiiiib,"ax",@progbits
	.align	128
.text._ZN36_GLOBAL__N__14e552c2_4_k_cu_db92b4fc29bn_forward_norm_affine_kernelILb1ELi256EEEvPKfS2_S2_S2_S2_Pfiiiib:
        .type           _ZN36_GLOBAL__N__14e552c2_4_k_cu_db92b4fc29bn_forward_norm_affine_kernelILb1ELi256EEEvPKfS2_S2_S2_S2_Pfiiiib,@function
        .size           _ZN36_GLOBAL__N__14e552c2_4_k_cu_db92b4fc29bn_forward_norm_affine_kernelILb1ELi256EEEvPKfS2_S2_S2_S2_Pfiiiib,(.L_x_348 - _ZN36_GLOBAL__N__14e552c2_4_k_cu_db92b4fc29bn_forward_norm_affine_kernelILb1ELi256EEEvPKfS2_S2_S2_S2_Pfiiiib)
        .other          _ZN36_GLOBAL__N__14e552c2_4_k_cu_db92b4fc29bn_forward_norm_affine_kernelILb1ELi256EEEvPKfS2_S2_S2_S2_Pfiiiib,@"STO_CUDA_ENTRY STV_DEFAULT"
_ZN36_GLOBAL__N__14e552c2_4_k_cu_db92b4fc29bn_forward_norm_affine_kernelILb1ELi256EEEvPKfS2_S2_S2_S2_Pfiiiib:
        /* <DEDUP_REMOVED lines=20> */
[----:B---3--:R-:W-:-:S06]  /*0140*/  IMAD.WIDE R10, R8, UR5, RZ ;  /* 0x00000005080a7c25 */ /* 0x008fcc000f8e02ff */
[----:B------:R-:W-:Y:S01]  /*0150*/  @!P0 LEA R4, P3, R0, R4, 0x2 ;  /* 0x0000000400048211 */ /* 0x000fe200078610ff */
[----:B------:R-:W-:-:S03]  /*0160*/  IMAD R7, R11, UR4, RZ ;  /* 0x000000040b077c24 */ /* 0x000fc6000f8e02ff */
[----:B------:R-:W-:Y:S01]  /*0170*/  @!P0 LEA.HI.X R5, R0, R5, RZ, 0x2, P3 ;  /* 0x0000000500058211 */ /* 0x000fe200018f14ff */
[----:B------:R-:W-:-:S04]  /*0180*/  IMAD.WIDE.U32 R12, R10, UR4, RZ ;  /* 0x000000040a0c7c25 */ /* 0x000fc8000f8e00ff */
[----:B------:R-:W-:Y:S01]  /*0190*/  IMAD R7, R10, UR8, R7 ;  /* 0x000000080a077c24 */ /* 0x000fe2000f8e0207 */
[----:B------:R-:W-:Y:S01]  /*01a0*/  @!P1 LEA R10, P4, R0, R2, 0x2 ;  /* 0x00000002000a9211 */ /* 0x000fe200078810ff */
[----:B------:R-:W-:Y:S01]  /*01b0*/  IMAD.MOV.U32 R2, RZ, RZ, 0x3f800000 ;  /* 0x3f800000ff027424 */ /* 0x000fe200078e00ff */
[----:B--2---:R-:W-:Y:S01]  /*01c0*/  ISETP.GT.U32.AND P2, PT, R12, R6, PT ;  /* 0x000000060c00720c */ /* 0x004fe20003f44070 */
[----:B------:R-:W-:Y:S01]  /*01d0*/  IMAD.IADD R12, R13, 0x1, R7 ;  /* 0x000000010d0c7824 */ /* 0x000fe200078e0207 */
[----:B------:R-:W-:Y:S01]  /*01e0*/  @!P1 LEA.HI.X R11, R0, R3, RZ, 0x2, P4 ;  /* 0x00000003000b9211 */ /* 0x000fe200020f14ff */
[----:B------:R-:W-:Y:S02]  /*01f0*/  HFMA2 R3, -RZ, RZ, 0, 0 ;  /* 0x00000000ff037431 */ /* 0x000fe400000001ff */
        /* <DEDUP_REMOVED lines=10> */
[----:B------:R-:W2:Y:S01]  /*02a0*/  LDCU.U8 UR11, c[0x0][0x3c0] ;  /* 0x00007800ff0b77ac */ /* 0x000ea20008000000 */
[----:B------:R-:W3:Y:S01]  /*02b0*/  LDCU UR16, c[0x0][0x3b8] ;  /* 0x00007700ff1077ac */ /* 0x000ee20008000800 */
[----:B------:R-:W4:Y:S01]  /*02c0*/  LDCU UR17, c[0x0][0x3b4] ;  /* 0x00007680ff1177ac */ /* 0x000f220008000800 */
[----:B0-----:R-:W-:Y:S01]  /*02d0*/  IMAD.WIDE.U32 R14, R0, 0x4, R14 ;  /* 0x00000004000e7825 */ /* 0x001fe200078e000e */
[----:B------:R-:W0:Y:S04]  /*02e0*/  LDCU.64 UR12, c[0x0][0x380] ;  /* 0x00007000ff0c77ac */ /* 0x000e280008000a00 */
[----:B------:R-:W5:Y:S01]  /*02f0*/  LDG.E.CONSTANT R5, desc[UR6][R14.64] ;  /* 0x000000060e057981 */ /* 0x000f62000c1e9900 */
[----:B------:R-:W-:Y:S01]  /*0300*/  IMAD R17, R8, UR9, RZ ;  /* 0x0000000908117c24 */ /* 0x000fe2000f8e02ff */
[----:B------:R-:W-:Y:S01]  /*0310*/  LOP3.LUT R8, RZ, R6, RZ, 0x33, !PT ;  /* 0x00000006ff087212 */ /* 0x000fe200078e33ff */
[----:B-1----:R-:W-:Y:S01]  /*0320*/  IMAD.WIDE.U32 R12, R0, 0x4, R12 ;  /* 0x00000004000c7825 */ /* 0x002fe200078e000c */
[----:B------:R-:W-:Y:S01]  /*0330*/  LOP3.LUT R9, RZ, R7, RZ, 0x33, !PT ;  /* 0x00000007ff097212 */ /* 0x000fe200078e33ff */
[----:B------:R-:W1:Y:S02]  /*0340*/  LDCU.64 UR14, c[0x0][0x3a8] ;  /* 0x00007500ff0e77ac */ /* 0x000e640008000a00 */
[----:B------:R-:W-:Y:S01]  /*0350*/  IMAD R17, R16, UR5, R17 ;  /* 0x0000000510117c24 */ /* 0x000fe2000f8e0211 */
[----:B------:R2:W5:Y:S02]  /*0360*/  LDG.E.CONSTANT R4, desc[UR6][R12.64] ;  /* 0x000000060c047981 */ /* 0x000564000c1e9900 */
[----:B--2---:R-:W-:-:S04]  /*0370*/  IMAD.WIDE.U32 R12, R10, UR4, R8 ;  /* 0x000000040a0c7c25 */ /* 0x004fc8000f8e0008 */
        /* <DEDUP_REMOVED lines=16> */
.L_x_248:
[----:B------:R-:W-:Y:S01]  /*0480*/  LOP3.LUT R9, R7, UR10, RZ, 0xfc, !PT ;  /* 0x0000000a07097c12 */ /* 0x000fe2000f8efcff */
[----:B------:R-:W-:Y:S03]  /*0490*/  BSSY.RECONVERGENT B1, `(.L_x_245) ;  /* 0x0000020000017945 */ /* 0x000fe60003800200 */
[----:B------:R-:W-:-:S13]  /*04a0*/  ISETP.NE.U32.AND P0, PT, R9, RZ, PT ;  /* 0x000000ff0900720c */ /* 0x000fda0003f05070 */
[----:B-1----:R-:W-:Y:S05]  /*04b0*/  @P0 BRA `(.L_x_246) ;  /* 0x0000000000540947 */ /* 0x002fea0003800000 */
        /* <DEDUP_REMOVED lines=21> */
.L_x_246:
[----:B------:R-:W-:Y:S01]  /*0610*/  IMAD.MOV.U32 R24, RZ, RZ, R6 ;  /* 0x000000ffff187224 */ /* 0x000fe200078e0006 */
[----:B------:R-:W-:Y:S01]  /*0620*/  MOV R18, R7 ;  /* 0x0000000700127202 */ /* 0x000fe20000000f00 */
[----:B------:R-:W-:Y:S01]  /*0630*/  IMAD.U32 R11, RZ, RZ, UR4 ;  /* 0x00000004ff0b7e24 */ /* 0x000fe2000f8e00ff */
[----:B------:R-:W-:Y:S01]  /*0640*/  MOV R10, 0x670 ;  /* 0x00000670000a7802 */ /* 0x000fe20000000f00 */
[----:B------:R-:W-:-:S07]  /*0650*/  IMAD.U32 R9, RZ, RZ, UR10 ;  /* 0x0000000aff097e24 */ /* 0x000fce000f8e00ff */
[----:B0----5:R-:W-:Y:S05]  /*0660*/  CALL.REL.NOINC `($__internal_7_$__cuda_sm20_div_s64) ;  /* 0x0000001c00207944 */ /* 0x021fea0003c00000 */
[----:B------:R-:W-:-:S05]  /*0670*/  IADD3 R9, PT, PT, -R17, RZ, RZ ;  /* 0x000000ff11097210 */ /* 0x000fca0007ffe1ff */
[----:B------:R-:W-:-:S07]  /*0680*/  IMAD R9, R9, UR4, R6 ;  /* 0x0000000409097c24 */ /* 0x000fce000f8e0206 */
.L_x_247:
[----:B------:R-:W-:Y:S05]  /*0690*/  BSYNC.RECONVERGENT B1 ;  /* 0x0000000000017941 */ /* 0x000fea0003800200 */
.L_x_245:
        /* <DEDUP_REMOVED lines=9> */
[----:B------:R-:W-:Y:S01]  /*0730*/  IMAD.HI.U32 R11, R11, R19, R10 ;  /* 0x000000130b0b7227 */ /* 0x000fe200078e000a */
[----:B------:R-:W-:-:S03]  /*0740*/  LOP3.LUT R10, R9, R14, RZ, 0x3c, !PT ;  /* 0x0000000e090a7212 */ /* 0x000fc600078e3cff */
[----:B------:R-:W-:Y:S01]  /*0750*/  IMAD.MOV.U32 R19, RZ, RZ, R20 ;  /* 0x000000ffff137224 */ /* 0x000fe200078e0014 */
[----:B------:R-:W-:-:S03]  /*0760*/  ISETP.GE.AND P2, PT, R10, RZ, PT ;  /* 0x000000ff0a00720c */ /* 0x000fc60003f46270 */
[----:B------:R-:W-:-:S04]  /*0770*/  IMAD.HI.U32 R11, R11, R19, RZ ;  /* 0x000000130b0b7227 */ /* 0x000fc800078e00ff */
[----:B------:R-:W-:-:S04]  /*0780*/  IMAD.MOV R18, RZ, RZ, -R11 ;  /* 0x000000ffff127224 */ /* 0x000fc800078e0a0b */
[----:B------:R-:W-:-:S05]  /*0790*/  IMAD R19, R16, R18, R19 ;  /* 0x0000001210137224 */ /* 0x000fca00078e0213 */
[----:B------:R-:W-:-:S13]  /*07a0*/  ISETP.GT.U32.AND P1, PT, R16, R19, PT ;  /* 0x000000131000720c */ /* 0x000fda0003f24070 */
[-C--:B------:R-:W-:Y:S01]  /*07b0*/  @!P1 IADD3 R19, PT, PT, R19, -R16.reuse, RZ ;  /* 0x8000001013139210 */ /* 0x080fe20007ffe0ff */
[----:B------:R-:W-:Y:S01]  /*07c0*/  @!P1 VIADD R11, R11, 0x1 ;  /* 0x000000010b0b9836 */ /* 0x000fe20000000000 */
[----:B------:R-:W-:Y:S02]  /*07d0*/  ISETP.NE.AND P1, PT, R14, RZ, PT ;  /* 0x000000ff0e00720c */ /* 0x000fe40003f25270 */
[----:B------:R-:W-:-:S13]  /*07e0*/  ISETP.GE.U32.AND P0, PT, R19, R16, PT ;  /* 0x000000101300720c */ /* 0x000fda0003f06070 */
[----:B------:R-:W-:-:S05]  /*07f0*/  @P0 VIADD R11, R11, 0x1 ;  /* 0x000000010b0b0836 */ /* 0x000fca0000000000 */
[----:B------:R-:W-:Y:S02]  /*0800*/  MOV R10, R11 ;  /* 0x0000000b000a7202 */ /* 0x000fe40000000f00 */
[----:B------:R-:W-:-:S03]  /*0810*/  SHF.R.S32.HI R11, RZ, 0x1f, R17 ;  /* 0x0000001fff0b7819 */ /* 0x000fc60000011411 */
[----:B------:R-:W-:Y:S01]  /*0820*/  @!P2 IMAD.MOV R10, RZ, RZ, -R10 ;  /* 0x000000ffff0aa224 */ /* 0x000fe200078e0a0a */
[----:B------:R-:W-:Y:S01]  /*0830*/  @!P1 LOP3.LUT R10, RZ, R14, RZ, 0x33, !PT ;  /* 0x0000000eff0a9212 */ /* 0x000fe200078e33ff */
[----:B------:R-:W-:-:S03]  /*0840*/  IMAD R16, R11, UR16, RZ ;  /* 0x000000100b107c24 */ /* 0x000fc6000f8e02ff */
[--C-:B------:R-:W-:Y:S01]  /*0850*/  SHF.R.S32.HI R11, RZ, 0x1f, R10.reuse ;  /* 0x0000001fff0b7819 */ /* 0x100fe2000001140a */
[----:B------:R-:W-:Y:S02]  /*0860*/  IMAD.MOV R18, RZ, RZ, -R10 ;  /* 0x000000ffff127224 */ /* 0x000fe400078e0a0a */
[C---:B------:R-:W-:Y:S02]  /*0870*/  IMAD R19, R17.reuse, UR9, R16 ;  /* 0x0000000911137c24 */ /* 0x040fe4000f8e0210 */
[----:B------:R-:W-:-:S04]  /*0880*/  IMAD.WIDE.U32 R10, R17, UR16, R10 ;  /* 0x00000010110a7c25 */ /* 0x000fc8000f8e000a */
[----:B------:R-:W-:Y:S01]  /*0890*/  IMAD R16, R14, R18, R9 ;  /* 0x000000120e107224 */ /* 0x000fe200078e0209 */
[----:B------:R-:W-:Y:S01]  /*08a0*/  IADD3 R9, PT, PT, R11, R19, RZ ;  /* 0x000000130b097210 */ /* 0x000fe20007ffe0ff */
[----:B------:R-:W-:-:S03]  /*08b0*/  HFMA2 R11, -RZ, RZ, 0, 0 ;  /* 0x00000000ff0b7431 */ /* 0x000fc600000001ff */
[--C-:B------:R-:W-:Y:S01]  /*08c0*/  SHF.R.S32.HI R17, RZ, 0x1f, R16.reuse ;  /* 0x0000001fff117819 */ /* 0x100fe20000011410 */
[-C--:B------:R-:W-:Y:S02]  /*08d0*/  IMAD R9, R9, R14.reuse, RZ ;  /* 0x0000000e09097224 */ /* 0x080fe400078e02ff */
[----:B------:R-:W-:-:S04]  /*08e0*/  IMAD.WIDE.U32 R16, R10, R14, R16 ;  /* 0x0000000e0a107225 */ /* 0x000fc800078e0010 */
[----:B------:R-:W-:Y:S02]  /*08f0*/  IMAD R9, R10, UR8, R9 ;  /* 0x000000080a097c24 */ /* 0x000fe4000f8e0209 */
[----:B------:R-:W-:Y:S02]  /*0900*/  IMAD.MOV.U32 R10, RZ, RZ, R0 ;  /* 0x000000ffff0a7224 */ /* 0x000fe400078e0000 */
[----:B------:R-:W-:Y:S02]  /*0910*/  IMAD.IADD R9, R17, 0x1, R9 ;  /* 0x0000000111097824 */ /* 0x000fe400078e0209 */
[----:B------:R-:W-:-:S04]  /*0920*/  IMAD.WIDE.U32 R16, R16, UR17, R10 ;  /* 0x0000001110107c25 */ /* 0x000fc8000f8e000a */
[----:B------:R-:W-:Y:S02]  /*0930*/  IMAD R9, R9, UR17, RZ ;  /* 0x0000001109097c24 */ /* 0x000fe4000f8e02ff */
[----:B------:R-:W-:Y:S02]  /*0940*/  IMAD.SHL.U32 R10, R16, 0x4, RZ ;  /* 0x00000004100a7824 */ /* 0x000fe400078e00ff */
[----:B------:R-:W-:-:S03]  /*0950*/  IMAD.IADD R17, R17, 0x1, R9 ;  /* 0x0000000111117824 */ /* 0x000fc600078e0209 */
[----:B------:R-:W-:Y:S02]  /*0960*/  IADD3 R18, P0, PT, R10, UR12, RZ ;  /* 0x0000000c0a127c10 */ /* 0x000fe4000ff1e0ff */
[----:B------:R-:W-:-:S04]  /*0970*/  SHF.L.U64.HI R17, R16, 0x2, R17 ;  /* 0x0000000210117819 */ /* 0x000fc80000010211 */
[----:B------:R-:W-:-:S06]  /*0980*/  IADD3.X R19, PT, PT, R17, UR13, RZ, P0, !PT ;  /* 0x0000000d11137c10 */ /* 0x000fcc00087fe4ff */
        /* <DEDUP_REMOVED lines=14> */
[----:B------:R-:W-:Y:S01]  /*0a70*/  IADD3.X R7, PT, PT, RZ, R7, RZ, P1, !PT ;  /* 0x00000007ff077210 */ /* 0x000fe20000ffe4ff */
[----:B------:R-:W-:Y:S07]  /*0a80*/  @P0 BRA `(.L_x_248) ;  /* 0xfffffff8007c0947 */ /* 0x000fee000383ffff */
.L_x_244:
[----:B------:R-:W-:Y:S05]  /*0a90*/  BSYNC.RECONVERGENT B0 ;  /* 0x0000000000007941 */ /* 0x000fea0003800200 */
.L_x_243:
[----:B------:R-:W0:Y:S01]  /*0aa0*/  LDC R13, c[0x0][0x3bc] ;  /* 0x0000ef00ff0d7b82 */ /* 0x000e220000000800 */
[----:B------:R-:W-:Y:S01]  /*0ab0*/  ISETP.GE.U32.AND P0, PT, R12, 0x300, PT ;  /* 0x000003000c00780c */ /* 0x000fe20003f06070 */
[----:B------:R-:W2:Y:S03]  /*0ac0*/  LDCU.U8 UR23, c[0x0][0x3c0] ;  /* 0x00007800ff1777ac */ /* 0x000ea60008000000 */
[----:B------:R-:W-:Y:S01]  /*0ad0*/  ISETP.GE.U32.AND.EX P0, PT, R8, RZ, PT, P0 ;  /* 0x000000ff0800720c */ /* 0x000fe20003f06100 */
[----:B------:R-:W3:Y:S02]  /*0ae0*/  LDCU UR24, c[0x0][0x3b8] ;  /* 0x00007700ff1877ac */ /* 0x000ee40008000800 */
[----:B------:R-:W4:Y:S01]  /*0af0*/  LDC.64 R14, c[0x0][0x3b0] ;  /* 0x0000ec00ff0e7b82 */ /* 0x000f220000000a00 */
[----:B------:R-:W0:Y:S01]  /*0b00*/  LDCU UR22, c[0x0][0x3b4] ;  /* 0x00007680ff1677ac */ /* 0x000e220008000800 */
[----:B------:R-:W0:Y:S01]  /*0b10*/  LDCU.64 UR18, c[0x0][0x380] ;  /* 0x00007000ff1277ac */ /* 0x000e220008000a00 */
[----:B------:R-:W0:Y:S07]  /*0b20*/  LDCU.64 UR20, c[0x0][0x3a8] ;  /* 0x00007500ff1477ac */ /* 0x000e2e0008000a00 */
[----:B0-23--:R-:W-:Y:S05]  /*0b30*/  @!P0 EXIT ;  /* 0x000000000000894d */ /* 0x00dfea0003800000 */
[----:B------:R-:W-:Y:S01]  /*0b40*/  BSSY.RECONVERGENT B0, `(.L_x_249) ;  /* 0x0000179000007945 */ /* 0x000fe20003800200 */
.L_x_262:
[----:B------:R-:W-:Y:S01]  /*0b50*/  LOP3.LUT R8, R7, UR10, RZ, 0xfc, !PT ;  /* 0x0000000a07087c12 */ /* 0x000fe2000f8efcff */
[----:B------:R-:W-:Y:S03]  /*0b60*/  BSSY.RECONVERGENT B1, `(.L_x_250) ;  /* 0x0000021000017945 */ /* 0x000fe60003800200 */
[----:B------:R-:W-:-:S13]  /*0b70*/  ISETP.NE.U32.AND P0, PT, R8, RZ, PT ;  /* 0x000000ff0800720c */ /* 0x000fda0003f05070 */
[----:B------:R-:W-:Y:S05]  /*0b80*/  @P0 BRA `(.L_x_251) ;  /* 0x0000000000540947 */ /* 0x000fea0003800000 */
[----:B-1----:R-:W0:Y:S01]  /*0b90*/  I2F.U32.RP R10, UR4 ;  /* 0x00000004000a7d06 */ /* 0x002e220008209000 */
[----:B------:R-:W-:Y:S01]  /*0ba0*/  IMAD R11, RZ, RZ, -UR4 ;  /* 0x80000004ff0b7e24 */ /* 0x000fe2000f8e02ff */
[----:B------:R-:W-:Y:S02]  /*0bb0*/  MOV R8, RZ ;  /* 0x000000ff00087202 */ /* 0x000fe40000000f00 */
[----:B------:R-:W-:-:S04]  /*0bc0*/  ISETP.NE.U32.AND P2, PT, RZ, UR4, PT ;  /* 0x00000004ff007c0c */ /* 0x000fc8000bf45070 */
[----:B0-----:R-:W0:Y:S02]  /*0bd0*/  MUFU.RCP R10, R10 ;  /* 0x0000000a000a7308 */ /* 0x001e240000001000 */
[----:B0-----:R-:W-:-:S06]  /*0be0*/  VIADD R12, R10, 0xffffffe ;  /* 0x0ffffffe0a0c7836 */ /* 0x001fcc0000000000 */
[----:B------:R-:W0:Y:S02]  /*0bf0*/  F2I.FTZ.U32.TRUNC.NTZ R9, R12 ;  /* 0x0000000c00097305 */ /* 0x000e24000021f000 */
[----:B0-----:R-:W-:-:S04]  /*0c00*/  IMAD R11, R11, R9, RZ ;  /* 0x000000090b0b7224 */ /* 0x001fc800078e02ff */
[----:B------:R-:W-:-:S06]  /*0c10*/  IMAD.HI.U32 R11, R9, R11, R8 ;  /* 0x0000000b090b7227 */ /* 0x000fcc00078e0008 */
[----:B------:R-:W-:-:S04]  /*0c20*/  IMAD.HI.U32 R11, R11, R6, RZ ;  /* 0x000000060b0b7227 */ /* 0x000fc800078e00ff */
[----:B------:R-:W-:-:S04]  /*0c30*/  IMAD.MOV R9, RZ, RZ, -R11 ;  /* 0x000000ffff097224 */ /* 0x000fc800078e0a0b */
[----:B------:R-:W-:-:S05]  /*0c40*/  IMAD R8, R9, UR4, R6 ;  /* 0x0000000409087c24 */ /* 0x000fca000f8e0206 */
[----:B------:R-:W-:-:S13]  /*0c50*/  ISETP.GE.U32.AND P0, PT, R8, UR4, PT ;  /* 0x0000000408007c0c */ /* 0x000fda000bf06070 */
[----:B------:R-:W-:Y:S01]  /*0c60*/  @P0 VIADD R8, R8, -UR4 ;  /* 0x8000000408080c36 */ /* 0x000fe20008000000 */
[----:B------:R-:W-:-:S04]  /*0c70*/  @P0 IADD3 R11, PT, PT, R11, 0x1, RZ ;  /* 0x000000010b0b0810 */ /* 0x000fc80007ffe0ff */
[----:B------:R-:W-:-:S13]  /*0c80*/  ISETP.GE.U32.AND P1, PT, R8, UR4, PT ;  /* 0x0000000408007c0c */ /* 0x000fda000bf26070 */
[----:B------:R-:W-:Y:S01]  /*0c90*/  @P1 VIADD R11, R11, 0x1 ;  /* 0x000000010b0b1836 */ /* 0x000fe20000000000 */
[----:B------:R-:W-:-:S05]  /*0ca0*/  @!P2 LOP3.LUT R11, RZ, UR4, RZ, 0x33, !PT ;  /* 0x00000004ff0bac12 */ /* 0x000fca000f8e33ff */
[----:B------:R-:W-:-:S04]  /*0cb0*/  IMAD.MOV R9, RZ, RZ, -R11 ;  /* 0x000000ffff097224 */ /* 0x000fc800078e0a0b */
[----:B------:R-:W-:Y:S01]  /*0cc0*/  IMAD R10, R9, UR4, R6 ;  /* 0x00000004090a7c24 */ /* 0x000fe2000f8e0206 */
[----:B------:R-:W-:Y:S06]  /*0cd0*/  BRA `(.L_x_252) ;  /* 0x0000000000247947 */ /* 0x000fec0003800000 */
.L_x_251:
[----:B------:R-:W-:Y:S01]  /*0ce0*/  MOV R24, R6 ;  /* 0x0000000600187202 */ /* 0x000fe20000000f00 */
[----:B------:R-:W-:Y:S01]  /*0cf0*/  IMAD.MOV.U32 R18, RZ, RZ, R7 ;  /* 0x000000ffff127224 */ /* 0x000fe200078e0007 */
[----:B------:R-:W-:Y:S01]  /*0d00*/  MOV R9, UR10 ;  /* 0x0000000a00097c02 */ /* 0x000fe20008000f00 */
[----:B-1----:R-:W-:Y:S01]  /*0d10*/  IMAD.U32 R11, RZ, RZ, UR4 ;  /* 0x00000004ff0b7e24 */ /* 0x002fe2000f8e00ff */
[----:B------:R-:W-:-:S07]  /*0d20*/  MOV R10, 0xd40 ;  /* 0x00000d40000a7802 */ /* 0x000fce0000000f00 */
[----:B----45:R-:W-:Y:S05]  /*0d30*/  CALL.REL.NOINC `($__internal_7_$__cuda_sm20_div_s64) ;  /* 0x00000014006c7944 */ /* 0x030fea0003c00000 */
[--C-:B------:R-:W-:Y:S02]  /*0d40*/  IMAD.MOV R9, RZ, RZ, -R17.reuse ;  /* 0x000000ffff097224 */ /* 0x100fe400078e0a11 */
[----:B------:R-:W-:Y:S02]  /*0d50*/  IMAD.MOV.U32 R11, RZ, RZ, R17 ;  /* 0x000000ffff0b7224 */ /* 0x000fe400078e0011 */
[----:B------:R-:W-:-:S07]  /*0d60*/  IMAD R10, R9, UR4, R6 ;  /* 0x00000004090a7c24 */ /* 0x000fce000f8e0206 */
.L_x_252:
[----:B------:R-:W-:Y:S05]  /*0d70*/  BSYNC.RECONVERGENT B1 ;  /* 0x0000000000017941 */ /* 0x000fea0003800200 */
.L_x_250:
        /* <DEDUP_REMOVED lines=36> */
[----:B------:R-:W-:-:S03]  /*0fc0*/  MOV R8, R0 ;  /* 0x0000000000087202 */ /* 0x000fc60000000f00 */
[----:B------:R-:W-:Y:S02]  /*0fd0*/  IMAD.IADD R12, R11, 0x1, R9 ;  /* 0x000000010b0c7824 */ /* 0x000fe400078e0209 */
[----:B------:R-:W-:Y:S02]  /*0fe0*/  IMAD.MOV.U32 R9, RZ, RZ, RZ ;  /* 0x000000ffff097224 */ /* 0x000fe400078e00ff */
[----:B------:R-:W-:Y:S02]  /*0ff0*/  IMAD R17, R12, UR22, RZ ;  /* 0x000000160c117c24 */ /* 0x000fe4000f8e02ff */
[----:B------:R-:W-:-:S04]  /*1000*/  IMAD.WIDE.U32 R10, R10, UR22, R8 ;  /* 0x000000160a0a7c25 */ /* 0x000fc8000f8e0008 */
[----:B------:R-:W-:Y:S01]  /*1010*/  IMAD.SHL.U32 R9, R10, 0x4, RZ ;  /* 0x000000040a097824 */ /* 0x000fe200078e00ff */
[----:B------:R-:W-:-:S04]  /*1020*/  IADD3 R11, PT, PT, R11, R17, RZ ;  /* 0x000000110b0b7210 */ /* 0x000fc80007ffe0ff */
[----:B------:R-:W-:Y:S02]  /*1030*/  IADD3 R16, P0, PT, R9, UR18, RZ ;  /* 0x0000001209107c10 */ /* 0x000fe4000ff1e0ff */
[----:B------:R-:W-:-:S04]  /*1040*/  SHF.L.U64.HI R11, R10, 0x2, R11 ;  /* 0x000000020a0b7819 */ /* 0x000fc8000001020b */
[----:B------:R-:W-:-:S06]  /*1050*/  IADD3.X R17, PT, PT, R11, UR19, RZ, P0, !PT ;  /* 0x000000130b117c10 */ /* 0x000fcc00087fe4ff */
[----:B------:R-:W2:Y:S01]  /*1060*/  LDG.E.CONSTANT R17, desc[UR6][R16.64] ;  /* 0x0000000610117981 */ /* 0x000ea2000c1e9900 */
[----:B------:R-:W-:Y:S01]  /*1070*/  UPRMT UR5, UR23, 0x8880, URZ ;  /* 0x0000888017057896 */ /* 0x000fe200080000ff */
[----:B------:R-:W-:Y:S01]  /*1080*/  IADD3 R10, P0, PT, R9, UR20, RZ ;  /* 0x00000014090a7c10 */ /* 0x000fe2000ff1e0ff */
[----:B------:R-:W-:Y:S03]  /*1090*/  BSSY.RECONVERGENT B1, `(.L_x_253) ;  /* 0x0000029000017945 */ /* 0x000fe60003800200 */
[----:B------:R-:W-:Y:S02]  /*10a0*/  IADD3.X R11, PT, PT, R11, UR21, RZ, P0, !PT ;  /* 0x000000150b0b7c10 */ /* 0x000fe400087fe4ff */
[----:B------:R-:W-:Y:S01]  /*10b0*/  ISETP.NE.AND P1, PT, RZ, UR5, PT ;  /* 0x00000005ff007c0c */ /* 0x000fe2000bf25270 */
[----:B--2--5:R-:W-:-:S04]  /*10c0*/  FADD R8, -R4, R17 ;  /* 0x0000001104087221 */ /* 0x024fc80000000100 */
[----:B------:R-:W-:Y:S01]  /*10d0*/  FMUL R12, R5, R8 ;  /* 0x00000008050c7220 */ /* 0x000fe20000400000 */
[----:B------:R-:W-:-:S07]  /*10e0*/  IADD3 R8, P0, PT, R6, 0x100, RZ ;  /* 0x0000010006087810 */ /* 0x000fce0007f1e0ff */
[----:B------:R-:W-:Y:S01]  /*10f0*/  @P1 FFMA R12, R12, R2, R3 ;  /* 0x000000020c0c1223 */ /* 0x000fe20000000003 */
[----:B------:R-:W-:-:S04]  /*1100*/  IMAD.X R18, RZ, RZ, R7, P0 ;  /* 0x000000ffff127224 */ /* 0x000fc800000e0607 */
[----:B------:R0:W-:Y:S01]  /*1110*/  STG.E desc[UR6][R10.64], R12 ;  /* 0x0000000c0a007986 */ /* 0x0001e2000c101906 */
[----:B------:R-:W-:-:S04]  /*1120*/  LOP3.LUT R9, R18, UR10, RZ, 0xfc, !PT ;  /* 0x0000000a12097c12 */ /* 0x000fc8000f8efcff */
[----:B------:R-:W-:-:S13]  /*1130*/  ISETP.NE.U32.AND P0, PT, R9, RZ, PT ;  /* 0x000000ff0900720c */ /* 0x000fda0003f05070 */
[----:B0-----:R-:W-:Y:S05]  /*1140*/  @P0 BRA `(.L_x_254) ;  /* 0x0000000000540947 */ /* 0x001fea0003800000 */
[----:B------:R-:W0:Y:S01]  /*1150*/  I2F.U32.RP R12, UR4 ;  /* 0x00000004000c7d06 */ /* 0x000e220008209000 */
        /* <DEDUP_REMOVED lines=20> */
.L_x_254:
[----:B------:R-:W-:Y:S01]  /*12a0*/  IMAD.MOV.U32 R24, RZ, RZ, R8 ;  /* 0x000000ffff187224 */ /* 0x000fe200078e0008 */
[----:B------:R-:W-:Y:S01]  /*12b0*/  MOV R9, UR10 ;  /* 0x0000000a00097c02 */ /* 0x000fe20008000f00 */
[----:B------:R-:W-:Y:S01]  /*12c0*/  IMAD.U32 R11, RZ, RZ, UR4 ;  /* 0x00000004ff0b7e24 */ /* 0x000fe2000f8e00ff */
[----:B------:R-:W-:-:S07]  /*12d0*/  MOV R10, 0x12f0 ;  /* 0x000012f0000a7802 */ /* 0x000fce0000000f00 */
[----:B----4-:R-:W-:Y:S05]  /*12e0*/  CALL.REL.NOINC `($__internal_7_$__cuda_sm20_div_s64) ;  /* 0x0000001000007944 */ /* 0x010fea0003c00000 */
[--C-:B------:R-:W-:Y:S02]  /*12f0*/  IMAD.MOV R9, RZ, RZ, -R17.reuse ;  /* 0x000000ffff097224 */ /* 0x100fe400078e0a11 */
[----:B------:R-:W-:Y:S02]  /*1300*/  IMAD.MOV.U32 R11, RZ, RZ, R17 ;  /* 0x000000ffff0b7224 */ /* 0x000fe400078e0011 */
[----:B------:R-:W-:-:S07]  /*1310*/  IMAD R10, R9, UR4, R8 ;  /* 0x00000004090a7c24 */ /* 0x000fce000f8e0208 */
.L_x_255:
[----:B------:R-:W-:Y:S05]  /*1320*/  BSYNC.RECONVERGENT B1 ;  /* 0x0000000000017941 */ /* 0x000fea0003800200 */
.L_x_253:
        /* <DEDUP_REMOVED lines=41> */
[----:B------:R-:W-:Y:S01]  /*15c0*/  IMAD.IADD R11, R11, 0x1, R17 ;  /* 0x000000010b0b7824 */ /* 0x000fe200078e0211 */
[----:B------:R-:W-:-:S04]  /*15d0*/  SHF.L.U32 R9, R10, 0x2, RZ ;  /* 0x000000020a097819 */ /* 0x000fc800000006ff */
        /* <DEDUP_REMOVED lines=9> */
[----:B--2---:R-:W-:-:S04]  /*1670*/  FADD R8, -R4, R17 ;  /* 0x0000001104087221 */ /* 0x004fc80000000100 */
[----:B------:R-:W-:Y:S01]  /*1680*/  FMUL R12, R5, R8 ;  /* 0x00000008050c7220 */ /* 0x000fe20000400000 */
[----:B------:R-:W-:-:S07]  /*1690*/  IADD3 R8, P0, PT, R6, 0x200, RZ ;  /* 0x0000020006087810 */ /* 0x000fce0007f1e0ff */
[----:B------:R-:W-:Y:S01]  /*16a0*/  @P1 FFMA R12, R12, R2, R3 ;  /* 0x000000020c0c1223 */ /* 0x000fe20000000003 */
[----:B------:R-:W-:-:S04]  /*16b0*/  IADD3.X R18, PT, PT, RZ, R7, RZ, P0, !PT ;  /* 0x00000007ff127210 */ /* 0x000fc800007fe4ff */
        /* <DEDUP_REMOVED lines=25> */
.L_x_257:
[----:B------:R-:W-:Y:S01]  /*1850*/  IMAD.MOV.U32 R24, RZ, RZ, R8 ;  /* 0x000000ffff187224 */ /* 0x000fe200078e0008 */
[----:B------:R-:W-:Y:S01]  /*1860*/  MOV R11, UR4 ;  /* 0x00000004000b7c02 */ /* 0x000fe20008000f00 */
[----:B------:R-:W-:Y:S01]  /*1870*/  IMAD.U32 R9, RZ, RZ, UR10 ;  /* 0x0000000aff097e24 */ /* 0x000fe2000f8e00ff */
[----:B------:R-:W-:-:S07]  /*1880*/  MOV R10, 0x18a0 ;  /* 0x000018a0000a7802 */ /* 0x000fce0000000f00 */
[----:B----4-:R-:W-:Y:S05]  /*1890*/  CALL.REL.NOINC `($__internal_7_$__cuda_sm20_div_s64) ;  /* 0x0000000800947944 */ /* 0x010fea0003c00000 */
[----:B------:R-:W-:Y:S01]  /*18a0*/  IADD3 R9, PT, PT, -R17, RZ, RZ ;  /* 0x000000ff11097210 */ /* 0x000fe20007ffe1ff */
[----:B------:R-:W-:-:S04]  /*18b0*/  IMAD.MOV.U32 R11, RZ, RZ, R17 ;  /* 0x000000ffff0b7224 */ /* 0x000fc800078e0011 */
[----:B------:R-:W-:-:S07]  /*18c0*/  IMAD R10, R9, UR4, R8 ;  /* 0x00000004090a7c24 */ /* 0x000fce000f8e0208 */
.L_x_258:
[----:B------:R-:W-:Y:S05]  /*18d0*/  BSYNC.RECONVERGENT B1 ;  /* 0x0000000000017941 */ /* 0x000fea0003800200 */
.L_x_256:
        /* <DEDUP_REMOVED lines=82> */
.L_x_260:
[----:B------:R-:W-:Y:S01]  /*1e00*/  IMAD.MOV.U32 R24, RZ, RZ, R8 ;  /* 0x000000ffff187224 */ /* 0x000fe200078e0008 */
[----:B------:R-:W-:Y:S01]  /*1e10*/  MOV R11, UR4 ;  /* 0x00000004000b7c02 */ /* 0x000fe20008000f00 */
[----:B------:R-:W-:Y:S01]  /*1e20*/  IMAD.U32 R9, RZ, RZ, UR10 ;  /* 0x0000000aff097e24 */ /* 0x000fe2000f8e00ff */
[----:B------:R-:W-:-:S07]  /*1e30*/  MOV R10, 0x1e50 ;  /* 0x00001e50000a7802 */ /* 0x000fce0000000f00 */
[----:B----4-:R-:W-:Y:S05]  /*1e40*/  CALL.REL.NOINC `($__internal_7_$__cuda_sm20_div_s64) ;  /* 0x0000000400287944 */ /* 0x010fea0003c00000 */
[----:B------:R-:W-:-:S05]  /*1e50*/  IADD3 R9, PT, PT, -R17, RZ, RZ ;  /* 0x000000ff11097210 */ /* 0x000fca0007ffe1ff */
[----:B------:R-:W-:-:S07]  /*1e60*/  IMAD R10, R9, UR4, R8 ;  /* 0x00000004090a7c24 */ /* 0x000fce000f8e0208 */
.L_x_261:
[----:B------:R-:W-:Y:S05]  /*1e70*/  BSYNC.RECONVERGENT B1 ;  /* 0x0000000000017941 */ /* 0x000fea0003800200 */
.L_x_259:
        /* <DEDUP_REMOVED lines=36> */
[----:B------:R-:W-:-:S03]  /*20c0*/  IMAD.MOV.U32 R8, RZ, RZ, R0 ;  /* 0x000000ffff087224 */ /* 0x000fc600078e0000 */
[----:B------:R-:W-:Y:S01]  /*20d0*/  IADD3 R12, PT, PT, R11, R9, RZ ;  /* 0x000000090b0c7210 */ /* 0x000fe20007ffe0ff */
[----:B------:R-:W-:-:S03]  /*20e0*/  HFMA2 R9, -RZ, RZ, 0, 0 ;  /* 0x00000000ff097431 */ /* 0x000fc600000001ff */
[----:B----4-:R-:W-:-:S04]  /*20f0*/  IMAD.WIDE.U32 R10, R10, R15, R8 ;  /* 0x0000000f0a0a7225 */ /* 0x010fc800078e0008 */
[----:B------:R-:W-:Y:S02]  /*2100*/  IMAD R9, R12, R15, RZ ;  /* 0x0000000f0c097224 */ /* 0x000fe400078e02ff */
[----:B------:R-:W-:-:S03]  /*2110*/  IMAD.SHL.U32 R18, R10, 0x4, RZ ;  /* 0x000000040a127824 */ /* 0x000fc600078e00ff */
[----:B------:R-:W-:Y:S02]  /*2120*/  IADD3 R11, PT, PT, R11, R9, RZ ;  /* 0x000000090b0b7210 */ /* 0x000fe40007ffe0ff */
[----:B------:R-:W-:Y:S02]  /*2130*/  IADD3 R16, P0, PT, R18, UR18, RZ ;  /* 0x0000001212107c10 */ /* 0x000fe4000ff1e0ff */
[----:B------:R-:W-:-:S04]  /*2140*/  SHF.L.U64.HI R11, R10, 0x2, R11 ;  /* 0x000000020a0b7819 */ /* 0x000fc8000001020b */
[----:B------:R-:W-:-:S06]  /*2150*/  IADD3.X R17, PT, PT, R11, UR19, RZ, P0, !PT ;  /* 0x000000130b117c10 */ /* 0x000fcc00087fe4ff */
[----:B------:R-:W2:Y:S01]  /*2160*/  LDG.E.CONSTANT R17, desc[UR6][R16.64] ;  /* 0x0000000610117981 */ /* 0x000ea2000c1e9900 */
[----:B------:R-:W-:Y:S01]  /*2170*/  UPRMT UR5, UR23, 0x8880, URZ ;  /* 0x0000888017057896 */ /* 0x000fe200080000ff */
[----:B------:R-:W-:Y:S01]  /*2180*/  SHF.R.S32.HI R8, RZ, 0x1f, R14 ;  /* 0x0000001fff087819 */ /* 0x000fe2000001140e */
[----:B------:R-:W-:Y:S01]  /*2190*/  IMAD R9, R14, UR9, RZ ;  /* 0x000000090e097c24 */ /* 0x000fe2000f8e02ff */
[----:B------:R-:W-:-:S03]  /*21a0*/  IADD3 R10, P0, PT, R18, UR20, RZ ;  /* 0x00000014120a7c10 */ /* 0x000fc6000ff1e0ff */
[----:B------:R-:W-:Y:S01]  /*21b0*/  IMAD R19, R8, UR24, R9 ;  /* 0x0000001808137c24 */ /* 0x000fe2000f8e0209 */
[----:B------:R-:W-:Y:S01]  /*21c0*/  ISETP.NE.AND P1, PT, RZ, UR5, PT ;  /* 0x00000005ff007c0c */ /* 0x000fe2000bf25270 */
[----:B------:R-:W-:Y:S01]  /*21d0*/  IMAD.WIDE.U32 R8, R14, UR24, RZ ;  /* 0x000000180e087c25 */ /* 0x000fe2000f8e00ff */
[----:B------:R-:W-:-:S03]  /*21e0*/  IADD3.X R11, PT, PT, R11, UR21, RZ, P0, !PT ;  /* 0x000000150b0b7c10 */ /* 0x000fc600087fe4ff */
[----:B------:R-:W-:-:S04]  /*21f0*/  IMAD.IADD R20, R9, 0x1, R19 ;  /* 0x0000000109147824 */ /* 0x000fc800078e0213 */
[-C--:B------:R-:W-:Y:S02]  /*2200*/  IMAD R9, R20, R13.reuse, RZ ;  /* 0x0000000d14097224 */ /* 0x080fe400078e02ff */
[----:B--2---:R-:W-:Y:S02]  /*2210*/  FADD R12, -R4, R17 ;  /* 0x00000011040c7221 */ /* 0x004fe40000000100 */
[C---:B------:R-:W-:Y:S02]  /*2220*/  IMAD R17, R8.reuse, UR8, R9 ;  /* 0x0000000808117c24 */ /* 0x040fe4000f8e0209 */
[----:B------:R-:W-:-:S04]  /*2230*/  IMAD.WIDE.U32 R8, R8, R13, RZ ;  /* 0x0000000d08087225 */ /* 0x000fc800078e00ff */
[----:B------:R-:W-:-:S04]  /*2240*/  FMUL R12, R5, R12 ;  /* 0x0000000c050c7220 */ /* 0x000fc80000400000 */
[----:B------:R-:W-:Y:S01]  /*2250*/  @P1 FFMA R12, R12, R2, R3 ;  /* 0x000000020c0c1223 */ /* 0x000fe20000000003 */
[----:B------:R-:W-:-:S04]  /*2260*/  IADD3 R6, P1, PT, R6, 0x400, RZ ;  /* 0x0000040006067810 */ /* 0x000fc80007f3e0ff */
[----:B------:R0:W-:Y:S01]  /*2270*/  STG.E desc[UR6][R10.64], R12 ;  /* 0x0000000c0a007986 */ /* 0x0001e2000c101906 */
[----:B------:R-:W-:Y:S01]  /*2280*/  ISETP.GE.U32.AND P0, PT, R6, R8, PT ;  /* 0x000000080600720c */ /* 0x000fe20003f06070 */
[----:B------:R-:W-:Y:S01]  /*2290*/  IMAD.X R7, RZ, RZ, R7, P1 ;  /* 0x000000ffff077224 */ /* 0x000fe200008e0607 */
[----:B------:R-:W-:-:S04]  /*22a0*/  IADD3 R8, PT, PT, R17, R9, RZ ;  /* 0x0000000911087210 */ /* 0x000fc80007ffe0ff */
[----:B------:R-:W-:-:S13]  /*22b0*/  ISETP.GE.AND.EX P0, PT, R7, R8, PT, P0 ;  /* 0x000000080700720c */ /* 0x000fda0003f06300 */
[----:B0-----:R-:W-:Y:S05]  /*22c0*/  @!P0 BRA `(.L_x_262) ;  /* 0xffffffe800208947 */ /* 0x001fea000383ffff */
[----:B------:R-:W-:Y:S05]  /*22d0*/  BSYNC.RECONVERGENT B0 ;  /* 0x0000000000007941 */ /* 0x000fea0003800200 */
.L_x_249:
[----:B------:R-:W-:Y:S05]  /*22e0*/  EXIT ;  /* 0x000000000000794d */ /* 0x000fea0003800000 */
        .weak           $__internal_7_$__cuda_sm20_div_s64
        .type           $__internal_7_$__cuda_sm20_div_s64,@function
        .size           $__internal_7_$__cuda_sm20_div_s64,(.L_x_348 - $__internal_7_$__cuda_sm20_div_s64)
$__internal_7_$__cuda_sm20_div_s64:
[----:B------:R-:W-:Y:S02]  /*22f0*/  IADD3 R16, P1, PT, RZ, -R11, RZ ;  /* 0x8000000bff107210 */ /* 0x000fe40007f3e0ff */
[----:B------:R-:W-:Y:S02]  /*2300*/  ISETP.GE.AND P0, PT, R9, RZ, PT ;  /* 0x000000ff0900720c */ /* 0x000fe40003f06270 */
[----:B------:R-:W-:Y:S02]  /*2310*/  IADD3.X R20, PT, PT, RZ, ~R9, RZ, P1, !PT ;  /* 0x80000009ff147210 */ /* 0x000fe40000ffe4ff */
        /* <DEDUP_REMOVED lines=26> */
[----:B------:R-:W-:Y:S02]  /*24c0*/  IMAD R20, R19, R16, R20 ;  /* 0x0000001013147224 */ /* 0x000fe400078e0214 */
[----:B------:R-:W-:-:S04]  /*24d0*/  IMAD.HI.U32 R26, R27, R22, RZ ;  /* 0x000000161b1a7227 */ /* 0x000fc800078e00ff */
[----:B------:R-:W-:-:S04]  /*24e0*/  IMAD.X R20, RZ, RZ, ~R20, P0 ;  /* 0x000000ffff147224 */ /* 0x000fc800000e0e14 */
[----:B------:R-:W-:-:S04]  /*24f0*/  IMAD.WIDE.U32 R26, P0, R27, R20, R26 ;  /* 0x000000141b1a7225 */ /* 0x000fc8000780001a */
[----:B------:R-:W-:Y:S01]  /*2500*/  IMAD.HI.U32 R23, P1, R19, R22, R26 ;  /* 0x0000001613177227 */ /* 0x000fe2000782001a */
[----:B------:R-:W-:-:S03]  /*2510*/  MOV R27, RZ ;  /* 0x000000ff001b7202 */ /* 0x000fc60000000f00 */
[CC--:B------:R-:W-:Y:S02]  /*2520*/  IMAD R22, R19.reuse, R20.reuse, RZ ;  /* 0x0000001413167224 */ /* 0x0c0fe400078e02ff */
[----:B------:R-:W-:-:S03]  /*2530*/  IMAD.HI.U32 R20, R19, R20, RZ ;  /* 0x0000001413147227 */ /* 0x000fc600078e00ff */
[----:B------:R-:W-:Y:S01]  /*2540*/  IADD3 R22, P2, PT, R22, R23, RZ ;  /* 0x0000001716167210 */ /* 0x000fe20007f5e0ff */
[----:B------:R-:W-:Y:S01]  /*2550*/  IMAD.X R20, R20, 0x1, R19, P0 ;  /* 0x0000000114147824 */ /* 0x000fe200000e0613 */
[----:B------:R-:W-:-:S03]  /*2560*/  IADD3.X R23, PT, PT, RZ, ~R18, RZ, P4, !PT ;  /* 0x80000012ff177210 */ /* 0x000fc600027fe4ff */
[----:B------:R-:W-:Y:S01]  /*2570*/  IMAD.HI.U32 R26, R22, R21, RZ ;  /* 0x00000015161a7227 */ /* 0x000fe200078e00ff */
[----:B------:R-:W-:Y:S02]  /*2580*/  SEL R23, R23, R18, !P3 ;  /* 0x0000001217177207 */ /* 0x000fe40005800000 */
[----:B------:R-:W-:-:S03]  /*2590*/  IADD3.X R20, PT, PT, RZ, RZ, R20, P2, P1 ;  /* 0x000000ffff147210 */ /* 0x000fc600017e2414 */
        /* <DEDUP_REMOVED lines=23> */
[----:B------:R-:W-:Y:S02]  /*2710*/  LOP3.LUT R16, R9, R18, RZ, 0x3c, !PT ;  /* 0x0000001209107212 */ /* 0x000fe400078e3cff */
[----:B------:R-:W-:Y:S02]  /*2720*/  SEL R17, R19, R24, P0 ;  /* 0x0000001813117207 */ /* 0x000fe40000000000 */
[----:B------:R-:W-:Y:S02]  /*2730*/  ISETP.GE.AND P1, PT, R16, RZ, PT ;  /* 0x000000ff1000720c */ /* 0x000fe40003f26270 */
[----:B------:R-:W-:Y:S01]  /*2740*/  ISETP.NE.U32.AND P0, PT, R11, RZ, PT ;  /* 0x000000ff0b00720c */ /* 0x000fe20003f05070 */
[----:B------:R-:W-:-:S02]  /*2750*/  IMAD.MOV R16, RZ, RZ, -R17 ;  /* 0x000000ffff107224 */ /* 0x000fc400078e0a11 */
[----:B------:R-:W-:Y:S01]  /*2760*/  HFMA2 R11, -RZ, RZ, 0, 0 ;  /* 0x00000000ff0b7431 */ /* 0x000fe200000001ff */
[----:B------:R-:W-:Y:S02]  /*2770*/  ISETP.NE.AND.EX P0, PT, R9, RZ, PT, P0 ;  /* 0x000000ff0900720c */ /* 0x000fe40003f05300 */
[----:B------:R-:W-:-:S04]  /*2780*/  SEL R17, R16, R17, !P1 ;  /* 0x0000001110117207 */ /* 0x000fc80004800000 */
[----:B------:R-:W-:Y:S01]  /*2790*/  SEL R17, R17, 0xffffffff, P0 ;  /* 0xffffffff11117807 */ /* 0x000fe20000000000 */
[----:B------:R-:W-:Y:S06]  /*27a0*/  RET.REL.NODEC R10 `(_ZN36_GLOBAL__N__14e552c2_4_k_cu_db92b4fc29bn_forward_norm_affine_kernelILb1ELi256EEEvPKfS2_S2_S2_S2_Pfiiiib) ;  /* 0xffffffd80a147950 */ /* 0x000fec0003c3ffff */
.L_x_263:
        /* <DEDUP_REMOVED lines=13> */
.L_x_348:


//--------------------- .text._ZN36_GLOBAL__N__14e552c2_4_k_cu_db92b4fc22reduce_mean_var_kernelILb0ELi256EEEvPKfPfS3_iiii --------------------------
	.section	.text._ZN36_GLOBAL__N__14e552c2_4_k_cu_db92b4fc22reduce_mean_var_kernelILb0ELi256EEEvPKfPfS3_iiii,"ax",@progbits
	.align	128
.text._ZN36_GLOBAL__N__14e552c2_4_k_cu_db92b4fc22reduce_mean_var_kernelILb0ELi256EEEvPKfPfS3_iiii:
        .type           _ZN36_GLOBAL__N__14e552c2_4_k_cu_db92b4fc22reduce_mean_var_kernelILb0ELi256EEEvPKfPfS3_iiii,@function
        .size           _ZN36_GLOBAL__N__14e552c2_4_k_cu_db92b4fc22reduce_mean_var_kernelILb0ELi256EEEvPKfPfS3_iiii,(.L_x_350 - _ZN36_GLOBAL__N__14e552c2_4_k_cu_db92b4fc22reduce_mean_var_kernelILb0ELi256EEEvPKfPfS3_iiii)
        .other          _ZN36_GLOBAL__N__14e552c2_4_k_cu_db92b4fc22reduce_mean_var_kernelILb0ELi256EEEvPKfPfS3_iiii,@"STO_CUDA_ENTRY STV_DEFAULT"
_ZN36_GLOBAL__N__14e552c2_4_k_cu_db92b4fc22reduce_mean_var_kernelILb0ELi256EEEvPKfPfS3_iiii:
[----:B------:R-:W-:Y:S01]  /*0000*/  LDC R1, c[0x0][0x37c] ;  /* 0x0000df00ff017b82 */ /* 0x000fe20000000800 */
[----:B------:R-:W0:Y:S01]  /*0010*/  S2R R0, SR_CTAID.X ;  /* 0x0000000000007919 */ /* 0x000e220000002500 */
[----:B------:R-:W0:Y:S02]  /*0020*/  LDCU UR4, c[0x0][0x39c] ;  /* 0x00007380ff0477ac */ /* 0x000e240008000800 */
[----:B0-----:R-:W-:-:S13]  /*0030*/  ISETP.GE.AND P0, PT, R0, UR4, PT ;  /* 0x0000000400007c0c */ /* 0x001fda000bf06270 */
[----:B------:R-:W-:Y:S05]  /*0040*/  @P0 EXIT ;  /* 0x000000000000094d */ /* 0x000fea0003800000 */
[----:B------:R-:W0:Y:S01]  /*0050*/  LDC.64 R6, c[0x0][0x3a0] ;  /* 0x0000e800ff067b82 */ /* 0x000e220000000a00 */
[----:B------:R-:W1:Y:S01]  /*0060*/  S2R R2, SR_TID.X ;  /* 0x0000000000027919 */ /* 0x000e620000002100 */
[----:B------:R-:W0:Y:S01]  /*0070*/  LDCU UR4, c[0x0][0x398] ;  /* 0x00007300ff0477ac */ /* 0x000e220008000800 */
[----:B------:R-:W-:Y:S01]  /*0080*/  BSSY.RECONVERGENT B0, `(.L_x_264) ;  /* 0x000028e000007945 */ /* 0x000fe20003800200 */
[----:B------:R-:W-:Y:S02]  /*0090*/  HFMA2 R22, -RZ, RZ, 0, 0 ;  /* 0x00000000ff167431 */ /* 0x000fe400000001ff */
[----:B------:R-:W-:Y:S01]  /*00a0*/  IMAD.MOV.U32 R34, RZ, RZ, RZ ;  /* 0x000000ffff227224 */ /* 0x000fe200078e00ff */
[----:B------:R-:W2:Y:S01]  /*00b0*/  LDCU.64 UR6, c[0x0][0x358] ;  /* 0x00006b00ff0677ac */ /* 0x000ea20008000a00 */
[----:B------:R-:W3:Y:S01]  /*00c0*/  LDCU UR11, c[0x0][0x39c] ;  /* 0x00007380ff0b77ac */ /* 0x000ee20008000800 */
[----:B------:R-:W4:Y:S01]  /*00d0*/  LDCU UR10, c[0x0][0x3a0] ;  /* 0x00007400ff0a77ac */ /* 0x000f220008000800 */
[----:B------:R-:W0:Y:S02]  /*00e0*/  LDCU.64 UR8, c[0x0][0x380] ;  /* 0x00007000ff0877ac */ /* 0x000e240008000a00 */
[----:B0-----:R-:W-:Y:S01]  /*00f0*/  IMAD.WIDE R4, R6, UR4, RZ ;  /* 0x0000000406047c25 */ /* 0x001fe2000f8e02ff */
[----:B------:R-:W-:-:S03]  /*0100*/  SHF.R.S32.HI R3, RZ, 0x1f, R7 ;  /* 0x0000001fff037819 */ /* 0x000fc60000011407 */
[-C--:B------:R-:W-:Y:S02]  /*0110*/  IMAD R5, R5, R7.reuse, RZ ;  /* 0x0000000705057224 */ /* 0x080fe400078e02ff */
[----:B------:R-:W-:-:S04]  /*0120*/  IMAD.WIDE.U32 R18, R4, R7, RZ ;  /* 0x0000000704127225 */ /* 0x000fc800078e00ff */
[----:B------:R-:W-:Y:S01]  /*0130*/  IMAD R5, R4, R3, R5 ;  /* 0x0000000304057224 */ /* 0x000fe200078e0205 */
[----:B-1----:R-:W-:-:S03]  /*0140*/  ISETP.GT.U32.AND P0, PT, R18, R2, PT ;  /* 0x000000021200720c */ /* 0x002fc60003f04070 */
[----:B------:R-:W-:-:S05]  /*0150*/  IMAD.IADD R17, R19, 0x1, R5 ;  /* 0x0000000113117824 */ /* 0x000fca00078e0205 */
[----:B------:R-:W-:-:S13]  /*0160*/  ISETP.GT.AND.EX P0, PT, R17, RZ, PT, P0 ;  /* 0x000000ff1100720c */ /* 0x000fda0003f04300 */
[----:B--234-:R-:W-:Y:S05]  /*0170*/  @!P0 BRA `(.L_x_265) ;  /* 0x0000002400f88947 */ /* 0x01cfea0003800000 */
[----:B------:R-:W-:Y:S01]  /*0180*/  LOP3.LUT R5, RZ, R2, RZ, 0x33, !PT ;  /* 0x00000002ff057212 */ /* 0x000fe200078e33ff */
[----:B------:R-:W-:Y:S01]  /*0190*/  IMAD R24, R6, R7, RZ ;  /* 0x0000000706187224 */ /* 0x000fe200078e02ff */
[----:B------:R-:W-:Y:S01]  /*01a0*/  BSSY.RECONVERGENT B1, `(.L_x_266) ;  /* 0x0000168000017945 */ /* 0x000fe20003800200 */
[----:B------:R-:W-:Y:S01]  /*01b0*/  SHF.R.S32.HI R6, RZ, 0x1f, R6 ;  /* 0x0000001fff067819 */ /* 0x000fe20000011406 */
[----:B------:R-:W-:Y:S01]  /*01c0*/  IMAD.MOV.U32 R7, RZ, RZ, R2 ;  /* 0x000000ffff077224 */ /* 0x000fe200078e0002 */
[----:B------:R-:W-:Y:S01]  /*01d0*/  IADD3 R4, P0, PT, R5, R18, RZ ;  /* 0x0000001205047210 */ /* 0x000fe20007f1e0ff */
[----:B------:R-:W-:Y:S01]  /*01e0*/  IMAD.MOV.U32 R8, RZ, RZ, RZ ;  /* 0x000000ffff087224 */ /* 0x000fe200078e00ff */
[----:B------:R-:W-:Y:S02]  /*01f0*/  CS2R R22, SRZ ;  /* 0x0000000000167805 */ /* 0x000fe4000001ff00 */
[----:B------:R-:W-:Y:S02]  /*0200*/  CS2R R34, SRZ ;  /* 0x0000000000227805 */ /* 0x000fe4000001ff00 */
[----:B------:R-:W-:-:S02]  /*0210*/  IADD3.X R5, PT, PT, R17, -0x1, RZ, P0, !PT ;  /* 0xffffffff11057810 */ /* 0x000fc400007fe4ff */
[C---:B------:R-:W-:Y:S02]  /*0220*/  ISETP.GE.U32.AND P0, PT, R4.reuse, 0x300, PT ;  /* 0x000003000400780c */ /* 0x040fe40003f06070 */
[----:B------:R-:W-:Y:S02]  /*0230*/  SHF.R.U64 R9, R4, 0x8, R5 ;  /* 0x0000000804097819 */ /* 0x000fe40000001205 */
[----:B------:R-:W-:Y:S02]  /*0240*/  ISETP.GE.U32.AND.EX P0, PT, R5, RZ, PT, P0 ;  /* 0x000000ff0500720c */ /* 0x000fe40003f06100 */
[----:B------:R-:W-:Y:S02]  /*0250*/  IADD3 R9, P1, PT, R9, 0x1, RZ ;  /* 0x0000000109097810 */ /* 0x000fe40007f3e0ff */
[----:B------:R-:W-:Y:S02]  /*0260*/  SHF.R.S32.HI R27, RZ, 0x1f, R24 ;  /* 0x0000001fff1b7819 */ /* 0x000fe40000011418 */
[----:B------:R-:W-:-:S07]  /*0270*/  LEA.HI.X R10, R5, RZ, RZ, 0x18, P1 ;  /* 0x000000ff050a7211 */ /* 0x000fce00008fc4ff */
[----:B------:R-:W-:Y:S05]  /*0280*/  @!P0 BRA `(.L_x_267) ;  /* 0x0000001400648947 */ /* 0x000fea0003800000 */
[----:B------:R-:W-:Y:S01]  /*0290*/  LOP3.LUT R9, R9, 0xfffffffc, RZ, 0xc0, !PT ;  /* 0xfffffffc09097812 */ /* 0x000fe200078ec0ff */
[----:B------:R-:W-:Y:S01]  /*02a0*/  IMAD.MOV.U32 R8, RZ, RZ, RZ ;  /* 0x000000ffff087224 */ /* 0x000fe200078e00ff */
[----:B------:R-:W-:Y:S02]  /*02b0*/  LOP3.LUT R10, R10, 0x1ffffff, RZ, 0xc0, !PT ;  /* 0x01ffffff0a0a7812 */ /* 0x000fe400078ec0ff */
[----:B------:R-:W-:Y:S02]  /*02c0*/  CS2R R22, SRZ ;  /* 0x0000000000167805 */ /* 0x000fe4000001ff00 */
[----:B------:R-:W-:-:S07]  /*02d0*/  MOV R7, R2 ;  /* 0x0000000200077202 */ /* 0x000fce0000000f00 */
.L_x_280:
        /* <DEDUP_REMOVED lines=25> */
.L_x_269:
[----:B------:R-:W-:Y:S01]  /*0470*/  IMAD.MOV.U32 R29, RZ, RZ, R7 ;  /* 0x000000ffff1d7224 */ /* 0x000fe200078e0007 */
[----:B------:R-:W-:Y:S01]  /*0480*/  MOV R12, 0x4b0 ;  /* 0x000004b0000c7802 */ /* 0x000fe20000000f00 */
[----:B------:R-:W-:-:S07]  /*0490*/  IMAD.MOV.U32 R11, RZ, RZ, R8 ;  /* 0x000000ffff0b7224 */ /* 0x000fce00078e0008 */
[----:B------:R-:W-:Y:S05]  /*04a0*/  CALL.REL.NOINC `($__internal_8_$__cuda_sm20_div_s64) ;  /* 0x0000002c00087944 */ /* 0x000fea0003c00000 */
[----:B------:R-:W-:Y:S01]  /*04b0*/  IADD3 R11, PT, PT, -R20, RZ, RZ ;  /* 0x000000ff140b7210 */ /* 0x000fe20007ffe1ff */
[----:B------:R-:W-:-:S04]  /*04c0*/  IMAD.MOV.U32 R15, RZ, RZ, R20 ;  /* 0x000000ffff0f7224 */ /* 0x000fc800078e0014 */
[----:B------:R-:W-:-:S07]  /*04d0*/  IMAD R20, R24, R11, R7 ;  /* 0x0000000b18147224 */ /* 0x000fce00078e0207 */
.L_x_270:
[----:B------:R-:W-:Y:S05]  /*04e0*/  BSYNC.RECONVERGENT B2 ;  /* 0x0000000000027941 */ /* 0x000fea0003800200 */
.L_x_268:
[----:B------:R-:W0:Y:S01]  /*04f0*/  LDC R11, c[0x0][0x3a4] ;  /* 0x0000e900ff0b7b82 */ /* 0x000e220000000800 */
[----:B------:R-:W-:Y:S02]  /*0500*/  IABS R26, R20 ;  /* 0x00000014001a7213 */ /* 0x000fe40000000000 */
[----:B0-----:R-:W-:-:S04]  /*0510*/  IABS R14, R11 ;  /* 0x0000000b000e7213 */ /* 0x001fc80000000000 */
[----:B------:R-:W0:Y:S08]  /*0520*/  I2F.RP R21, R14 ;  /* 0x0000000e00157306 */ /* 0x000e300000209400 */
[----:B0-----:R-:W0:Y:S02]  /*0530*/  MUFU.RCP R21, R21 ;  /* 0x0000001500157308 */ /* 0x001e240000001000 */
[----:B0-----:R-:W-:Y:S01]  /*0540*/  VIADD R12, R21, 0xffffffe ;  /* 0x0ffffffe150c7836 */ /* 0x001fe20000000000 */
[----:B------:R-:W-:-:S05]  /*0550*/  SHF.R.S32.HI R21, RZ, 0x1f, R15 ;  /* 0x0000001fff157819 */ /* 0x000fca000001140f */
[----:B------:R0:W1:Y:S01]  /*0560*/  F2I.FTZ.U32.TRUNC.NTZ R13, R12 ;  /* 0x0000000c000d7305 */ /* 0x000062000021f000 */
[----:B------:R-:W-:Y:S02]  /*0570*/  IMAD R21, R21, UR11, RZ ;  /* 0x0000000b15157c24 */ /* 0x000fe4000f8e02ff */
        /* <DEDUP_REMOVED lines=9> */
[----:B------:R-:W-:-:S05]  /*0610*/  IMAD R13, R14, R13, R26 ;  /* 0x0000000d0e0d7224 */ /* 0x000fca00078e021a */
[----:B------:R-:W-:-:S13]  /*0620*/  ISETP.GT.U32.AND P1, PT, R14, R13, PT ;  /* 0x0000000d0e00720c */ /* 0x000fda0003f24070 */
[-C--:B------:R-:W-:Y:S01]  /*0630*/  @!P1 IADD3 R13, PT, PT, R13, -R14.reuse, RZ ;  /* 0x8000000e0d0d9210 */ /* 0x080fe20007ffe0ff */
[----:B------:R-:W-:Y:S01]  /*0640*/  @!P1 VIADD R25, R25, 0x1 ;  /* 0x0000000119199836 */ /* 0x000fe20000000000 */
[----:B------:R-:W-:Y:S02]  /*0650*/  ISETP.NE.AND P1, PT, R11, RZ, PT ;  /* 0x000000ff0b00720c */ /* 0x000fe40003f25270 */
[----:B------:R-:W-:Y:S01]  /*0660*/  ISETP.GE.U32.AND P0, PT, R13, R14, PT ;  /* 0x0000000e0d00720c */ /* 0x000fe20003f06070 */
[----:B------:R-:W-:Y:S02]  /*0670*/  IMAD.MOV.U32 R13, RZ, RZ, RZ ;  /* 0x000000ffff0d7224 */ /* 0x000fe400078e00ff */
[----:B------:R-:W-:-:S04]  /*0680*/  IMAD.WIDE.U32 R12, R15, UR11, R12 ;  /* 0x0000000b0f0c7c25 */ /* 0x000fc8000f8e000c */
[----:B------:R-:W-:-:S06]  /*0690*/  IMAD.IADD R13, R13, 0x1, R21 ;  /* 0x000000010d0d7824 */ /* 0x000fcc00078e0215 */
[----:B------:R-:W-:Y:S02]  /*06a0*/  @P0 VIADD R25, R25, 0x1 ;  /* 0x0000000119190836 */ /* 0x000fe40000000000 */
[----:B------:R-:W-:Y:S02]  /*06b0*/  IMAD R13, R13, UR10, RZ ;  /* 0x0000000a0d0d7c24 */ /* 0x000fe4000f8e02ff */
[----:B------:R-:W-:Y:S02]  /*06c0*/  IMAD.MOV.U32 R14, RZ, RZ, R25 ;  /* 0x000000ffff0e7224 */ /* 0x000fe400078e0019 */
[----:B------:R-:W-:-:S03]  /*06d0*/  IMAD R21, R6, R12, R13 ;  /* 0x0000000c06157224 */ /* 0x000fc600078e020d */
[----:B------:R-:W-:Y:S02]  /*06e0*/  @!P2 IADD3 R14, PT, PT, -R14, RZ, RZ ;  /* 0x000000ff0e0ea210 */ /* 0x000fe40007ffe1ff */
        /* <DEDUP_REMOVED lines=19> */
[----:B--2---:R-:W0:Y:S02]  /*0820*/  F2F.F64.F32 R12, R12 ;  /* 0x0000000c000c7310 */ /* 0x004e240000201800 */
[C---:B0-----:R-:W-:Y:S02]  /*0830*/  DADD R34, R12.reuse, R34 ;  /* 0x000000000c227229 */ /* 0x041fe40000000022 */
[----:B------:R-:W-:-:S08]  /*0840*/  DFMA R22, R12, R12, R22 ;  /* 0x0000000c0c16722b */ /* 0x000fd00000000016 */
        /* <DEDUP_REMOVED lines=22> */
.L_x_272:
[----:B------:R-:W-:Y:S01]  /*09b0*/  IMAD.MOV.U32 R11, RZ, RZ, R14 ;  /* 0x000000ffff0b7224 */ /* 0x000fe200078e000e */
[----:B------:R-:W-:Y:S02]  /*09c0*/  MOV R29, R15 ;  /* 0x0000000f001d7202 */ /* 0x000fe40000000f00 */
[----:B------:R-:W-:-:S07]  /*09d0*/  MOV R12, 0x9f0 ;  /* 0x000009f0000c7802 */ /* 0x000fce0000000f00 */
[----:B------:R-:W-:Y:S05]  /*09e0*/  CALL.REL.NOINC `($__internal_8_$__cuda_sm20_div_s64) ;  /* 0x0000002400b87944 */ /* 0x000fea0003c00000 */
[--C-:B------:R-:W-:Y:S02]  /*09f0*/  IMAD.MOV R11, RZ, RZ, -R20.reuse ;  /* 0x000000ffff0b7224 */ /* 0x100fe400078e0a14 */
[----:B------:R-:W-:Y:S02]  /*0a00*/  IMAD.MOV.U32 R21, RZ, RZ, R20 ;  /* 0x000000ffff157224 */ /* 0x000fe400078e0014 */
[----:B------:R-:W-:-:S07]  /*0a10*/  IMAD R20, R24, R11, R15 ;  /* 0x0000000b18147224 */ /* 0x000fce00078e020f */
.L_x_273:
[----:B------:R-:W-:Y:S05]  /*0a20*/  BSYNC.RECONVERGENT B2 ;  /* 0x0000000000027941 */ /* 0x000fea0003800200 */
.L_x_271:
[----:B------:R-:W0:Y:S01]  /*0a30*/  LDC R11, c[0x0][0x3a4] ;  /* 0x0000e900ff0b7b82 */ /* 0x000e220000000800 */
[----:B------:R-:W-:Y:S01]  /*0a40*/  IMAD.MOV.U32 R12, RZ, RZ, RZ ;  /* 0x000000ffff0c7224 */ /* 0x000fe200078e00ff */
[----:B------:R-:W-:Y:S02]  /*0a50*/  IABS R28, R20 ;  /* 0x00000014001c7213 */ /* 0x000fe40000000000 */
[----:B0-----:R-:W-:-:S04]  /*0a60*/  IABS R14, R11 ;  /* 0x0000000b000e7213 */ /* 0x001fc80000000000 */
[----:B------:R-:W0:Y:S08]  /*0a70*/  I2F.RP R25, R14 ;  /* 0x0000000e00197306 */ /* 0x000e300000209400 */
[----:B0-----:R-:W0:Y:S02]  /*0a80*/  MUFU.RCP R25, R25 ;  /* 0x0000001900197308 */ /* 0x001e240000001000 */
[----:B0-----:R-:W-:-:S02]  /*0a90*/  IADD3 R26, PT, PT, R25, 0xffffffe, RZ ;  /* 0x0ffffffe191a7810 */ /* 0x001fc40007ffe0ff */
[----:B------:R-:W-:-:S04]  /*0aa0*/  SHF.R.S32.HI R25, RZ, 0x1f, R21 ;  /* 0x0000001fff197819 */ /* 0x000fc80000011415 */
[----:B------:R-:W0:Y:S01]  /*0ab0*/  F2I.FTZ.U32.TRUNC.NTZ R13, R26 ;  /* 0x0000001a000d7305 */ /* 0x000e22000021f000 */
[----:B------:R-:W-:Y:S02]  /*0ac0*/  IMAD R25, R25, UR11, RZ ;  /* 0x0000000b19197c24 */ /* 0x000fe4000f8e02ff */
[----:B0-----:R-:W-:-:S04]  /*0ad0*/  IMAD.MOV R15, RZ, RZ, -R13 ;  /* 0x000000ffff0f7224 */ /* 0x001fc800078e0a0d */
        /* <DEDUP_REMOVED lines=10> */
[----:B------:R-:W-:Y:S01]  /*0b80*/  @!P1 IMAD.IADD R13, R13, 0x1, -R14 ;  /* 0x000000010d0d9824 */ /* 0x000fe200078e0a0e */
[----:B------:R-:W-:Y:S02]  /*0b90*/  @!P1 IADD3 R15, PT, PT, R15, 0x1, RZ ;  /* 0x000000010f0f9810 */ /* 0x000fe40007ffe0ff */
[----:B------:R-:W-:Y:S02]  /*0ba0*/  ISETP.NE.AND P1, PT, R11, RZ, PT ;  /* 0x000000ff0b00720c */ /* 0x000fe40003f25270 */
[----:B------:R-:W-:Y:S01]  /*0bb0*/  ISETP.GE.U32.AND P0, PT, R13, R14, PT ;  /* 0x0000000e0d00720c */ /* 0x000fe20003f06070 */
[----:B------:R-:W-:-:S03]  /*0bc0*/  HFMA2 R13, -RZ, RZ, 0, 0 ;  /* 0x00000000ff0d7431 */ /* 0x000fc600000001ff */
[----:B------:R-:W-:-:S09]  /*0bd0*/  IMAD.WIDE.U32 R12, R21, UR11, R12 ;  /* 0x0000000b150c7c25 */ /* 0x000fd2000f8e000c */
[----:B------:R-:W-:Y:S01]  /*0be0*/  @P0 VIADD R15, R15, 0x1 ;  /* 0x000000010f0f0836 */ /* 0x000fe20000000000 */
[----:B------:R-:W-:-:S03]  /*0bf0*/  IADD3 R13, PT, PT, R13, R25, RZ ;  /* 0x000000190d0d7210 */ /* 0x000fc60007ffe0ff */
[----:B------:R-:W-:Y:S02]  /*0c00*/  IMAD.MOV.U32 R14, RZ, RZ, R15 ;  /* 0x000000ffff0e7224 */ /* 0x000fe400078e000f */
[----:B------:R-:W-:Y:S02]  /*0c10*/  IMAD R13, R13, UR10, RZ ;  /* 0x0000000a0d0d7c24 */ /* 0x000fe4000f8e02ff */
[----:B------:R-:W-:Y:S01]  /*0c20*/  @!P2 IMAD.MOV R14, RZ, RZ, -R14 ;  /* 0x000000ffff0ea224 */ /* 0x000fe200078e0a0e */
[----:B------:R-:W-:Y:S01]  /*0c30*/  @!P1 LOP3.LUT R14, RZ, R11, RZ, 0x33, !PT ;  /* 0x0000000bff0e9212 */ /* 0x000fe200078e33ff */
[----:B------:R-:W-:-:S03]  /*0c40*/  IMAD R21, R6, R12, R13 ;  /* 0x0000000c06157224 */ /* 0x000fc600078e020d */
        /* <DEDUP_REMOVED lines=8> */
[----:B------:R-:W-:Y:S01]  /*0cd0*/  IMAD R11, R3, R12, R20 ;  /* 0x0000000c030b7224 */ /* 0x000fe200078e0214 */
        /* <DEDUP_REMOVED lines=10> */
[----:B0-----:R-:W-:Y:S02]  /*0d80*/  DADD R14, R34, R12 ;  /* 0x00000000220e7229 */ /* 0x001fe4000000000c */
[----:B------:R-:W-:-:S08]  /*0d90*/  DFMA R22, R12, R12, R22 ;  /* 0x0000000c0c16722b */ /* 0x000fd00000000016 */
        /* <DEDUP_REMOVED lines=22> */
.L_x_275:
[----:B------:R-:W-:Y:S01]  /*0f00*/  IMAD.MOV.U32 R11, RZ, RZ, R26 ;  /* 0x000000ffff0b7224 */ /* 0x000fe200078e001a */
[----:B------:R-:W-:-:S07]  /*0f10*/  MOV R12, 0xf30 ;  /* 0x00000f30000c7802 */ /* 0x000fce0000000f00 */
[----:B------:R-:W-:Y:S05]  /*0f20*/  CALL.REL.NOINC `($__internal_8_$__cuda_sm20_div_s64) ;  /* 0x0000002000687944 */ /* 0x000fea0003c00000 */
[----:B------:R-:W-:-:S04]  /*0f30*/  IMAD.MOV R26, RZ, RZ, -R20 ;  /* 0x000000ffff1a7224 */ /* 0x000fc800078e0a14 */
[----:B------:R-:W-:-:S07]  /*0f40*/  IMAD R26, R24, R26, R29 ;  /* 0x0000001a181a7224 */ /* 0x000fce00078e021d */
.L_x_276:
[----:B------:R-:W-:Y:S05]  /*0f50*/  BSYNC.RECONVERGENT B2 ;  /* 0x0000000000027941 */ /* 0x000fea0003800200 */
.L_x_274:
[----:B------:R-:W0:Y:S01]  /*0f60*/  LDC R11, c[0x0][0x3a4] ;  /* 0x0000e900ff0b7b82 */ /* 0x000e220000000800 */
[----:B------:R-:W-:Y:S02]  /*0f70*/  IABS R30, R26 ;  /* 0x0000001a001e7213 */ /* 0x000fe40000000000 */
[----:B0-----:R-:W-:-:S04]  /*0f80*/  IABS R21, R11 ;  /* 0x0000000b00157213 */ /* 0x001fc80000000000 */
        /* <DEDUP_REMOVED lines=22> */
[----:B------:R-:W-:Y:S02]  /*10f0*/  IMAD R21, R21, UR11, RZ ;  /* 0x0000000b15157c24 */ /* 0x000fe4000f8e02ff */
[----:B------:R-:W-:-:S04]  /*1100*/  IMAD.WIDE.U32 R12, R20, UR11, R12 ;  /* 0x0000000b140c7c25 */ /* 0x000fc8000f8e000c */
        /* <DEDUP_REMOVED lines=50> */
.L_x_278:
[----:B------:R-:W-:Y:S01]  /*1430*/  IMAD.MOV.U32 R11, RZ, RZ, R20 ;  /* 0x000000ffff0b7224 */ /* 0x000fe200078e0014 */
[----:B------:R-:W-:-:S07]  /*1440*/  MOV R12, 0x1460 ;  /* 0x00001460000c7802 */ /* 0x000fce0000000f00 */
[----:B------:R-:W-:Y:S05]  /*1450*/  CALL.REL.NOINC `($__internal_8_$__cuda_sm20_div_s64) ;  /* 0x0000001c001c7944 */ /* 0x000fea0003c00000 */
[----:B------:R-:W-:-:S04]  /*1460*/  IMAD.MOV R26, RZ, RZ, -R20 ;  /* 0x000000ffff1a7224 */ /* 0x000fc800078e0a14 */
[----:B------:R-:W-:-:S07]  /*1470*/  IMAD R26, R24, R26, R29 ;  /* 0x0000001a181a7224 */ /* 0x000fce00078e021d */
.L_x_279:
[----:B------:R-:W-:Y:S05]  /*1480*/  BSYNC.RECONVERGENT B2 ;  /* 0x0000000000027941 */ /* 0x000fea0003800200 */
.L_x_277:
        /* <DEDUP_REMOVED lines=53> */
[----:B--2---:R-:W0:Y:S02]  /*17e0*/  F2F.F64.F32 R20, R12 ;  /* 0x0000000c00147310 */ /* 0x004e240000201800 */
[----:B0-----:R-:W-:Y:S02]  /*17f0*/  DADD R34, R14, R20 ;  /* 0x000000000e227229 */ /* 0x001fe40000000014 */
[----:B------:R-:W-:-:S08]  /*1800*/  DFMA R22, R20, R20, R22 ;  /* 0x000000141416722b */ /* 0x000fd00000000016 */
[----:B------:R-:W-:Y:S05]  /*1810*/  @P0 BRA `(.L_x_280) ;  /* 0xffffffe800b00947 */ /* 0x000fea000383ffff */
.L_x_267:
[----:B------:R-:W-:Y:S05]  /*1820*/  BSYNC.RECONVERGENT B1 ;  /* 0x0000000000017941 */ /* 0x000fea0003800200 */
.L_x_266:
[----:B------:R-:W-:Y:S01]  /*1830*/  SHF.R.U64 R5, R4, 0x8, R5 ;  /* 0x0000000804057819 */ /* 0x000fe20000001205 */
[----:B------:R-:W-:Y:S04]  /*1840*/  BSSY.RECONVERGENT B1, `(.L_x_281) ;  /* 0x000010f000017945 */ /* 0x000fe80003800200 */
        /* <DEDUP_REMOVED lines=34> */
.L_x_286:
[----:B------:R-:W-:Y:S01]  /*1a70*/  IMAD.MOV.U32 R29, RZ, RZ, R7 ;  /* 0x000000ffff1d7224 */ /* 0x000fe200078e0007 */
[----:B------:R-:W-:Y:S02]  /*1a80*/  MOV R11, R8 ;  /* 0x00000008000b7202 */ /* 0x000fe40000000f00 */
[----:B------:R-:W-:-:S07]  /*1a90*/  MOV R12, 0x1ab0 ;  /* 0x00001ab0000c7802 */ /* 0x000fce0000000f00 */
[----:B------:R-:W-:Y:S05]  /*1aa0*/  CALL.REL.NOINC `($__internal_8_$__cuda_sm20_div_s64) ;  /* 0x0000001400887944 */ /* 0x000fea0003c00000 */
[----:B------:R-:W-:-:S04]  /*1ab0*/  IMAD.MOV R14, RZ, RZ, -R20 ;  /* 0x000000ffff0e7224 */ /* 0x000fc800078e0a14 */
[----:B------:R-:W-:-:S07]  /*1ac0*/  IMAD R14, R24, R14, R7 ;  /* 0x0000000e180e7224 */ /* 0x000fce00078e0207 */
.L_x_287:
[----:B------:R-:W-:Y:S05]  /*1ad0*/  BSYNC.RECONVERGENT B3 ;  /* 0x0000000000037941 */ /* 0x000fea0003800200 */
.L_x_285:
[----:B------:R-:W0:Y:S01]  /*1ae0*/  LDC R5, c[0x0][0x3a4] ;  /* 0x0000e900ff057b82 */ /* 0x000e220000000800 */
[----:B------:R-:W-:Y:S01]  /*1af0*/  IABS R21, R14 ;  /* 0x0000000e00157213 */ /* 0x000fe20000000000 */
[----:B------:R-:W1:Y:S01]  /*1b00*/  LDCU UR4, c[0x0][0x39c] ;  /* 0x00007380ff0477ac */ /* 0x000e620008000800 */
[----:B------:R-:W2:Y:S01]  /*1b10*/  LDCU UR5, c[0x0][0x3a0] ;  /* 0x00007400ff0577ac */ /* 0x000ea20008000800 */
[----:B0-----:R-:W-:-:S04]  /*1b20*/  IABS R13, R5 ;  /* 0x00000005000d7213 */ /* 0x001fc80000000000 */
[----:B------:R-:W0:Y:S08]  /*1b30*/  I2F.RP R12, R13 ;  /* 0x0000000d000c7306 */ /* 0x000e300000209400 */
[----:B0-----:R-:W0:Y:S02]  /*1b40*/  MUFU.RCP R12, R12 ;  /* 0x0000000c000c7308 */ /* 0x001e240000001000 */
[----:B0-----:R-:W-:Y:S01]  /*1b50*/  VIADD R15, R12, 0xffffffe ;  /* 0x0ffffffe0c0f7836 */ /* 0x001fe20000000000 */
[----:B------:R-:W-:-:S05]  /*1b60*/  SHF.R.S32.HI R12, RZ, 0x1f, R20 ;  /* 0x0000001fff0c7819 */ /* 0x000fca0000011414 */
[----:B------:R-:W0:Y:S02]  /*1b70*/  F2I.FTZ.U32.TRUNC.NTZ R11, R15 ;  /* 0x0000000f000b7305 */ /* 0x000e24000021f000 */
[----:B0-----:R-:W-:-:S05]  /*1b80*/  IADD3 R10, PT, PT, RZ, -R11, RZ ;  /* 0x8000000bff0a7210 */ /* 0x001fca0007ffe0ff */
[----:B------:R-:W-:Y:S02]  /*1b90*/  IMAD R9, R10, R13, RZ ;  /* 0x0000000d0a097224 */ /* 0x000fe400078e02ff */
[----:B------:R-:W-:-:S04]  /*1ba0*/  IMAD.MOV.U32 R10, RZ, RZ, RZ ;  /* 0x000000ffff0a7224 */ /* 0x000fc800078e00ff */
[----:B------:R-:W-:-:S04]  /*1bb0*/  IMAD.HI.U32 R9, R11, R9, R10 ;  /* 0x000000090b097227 */ /* 0x000fc800078e000a */
[----:B------:R-:W-:-:S04]  /*1bc0*/  IMAD.MOV.U32 R10, RZ, RZ, R21 ;  /* 0x000000ffff0a7224 */ /* 0x000fc800078e0015 */
[----:B------:R-:W-:-:S05]  /*1bd0*/  IMAD.HI.U32 R9, R9, R10, RZ ;  /* 0x0000000a09097227 */ /* 0x000fca00078e00ff */
[----:B------:R-:W-:-:S05]  /*1be0*/  IADD3 R11, PT, PT, -R9, RZ, RZ ;  /* 0x000000ff090b7210 */ /* 0x000fca0007ffe1ff */
[----:B------:R-:W-:Y:S02]  /*1bf0*/  IMAD R10, R13, R11, R10 ;  /* 0x0000000b0d0a7224 */ /* 0x000fe400078e020a */
[----:B------:R-:W-:-:S03]  /*1c00*/  HFMA2 R11, -RZ, RZ, 0, 0 ;  /* 0x00000000ff0b7431 */ /* 0x000fc600000001ff */
[----:B------:R-:W-:-:S13]  /*1c10*/  ISETP.GT.U32.AND P1, PT, R13, R10, PT ;  /* 0x0000000a0d00720c */ /* 0x000fda0003f24070 */
[----:B------:R-:W-:Y:S02]  /*1c20*/  @!P1 IMAD.IADD R10, R10, 0x1, -R13 ;  /* 0x000000010a0a9824 */ /* 0x000fe400078e0a0d */
[----:B------:R-:W-:Y:S01]  /*1c30*/  @!P1 VIADD R9, R9, 0x1 ;  /* 0x0000000109099836 */ /* 0x000fe20000000000 */
[----:B------:R-:W-:Y:S02]  /*1c40*/  ISETP.NE.AND P1, PT, R5, RZ, PT ;  /* 0x000000ff0500720c */ /* 0x000fe40003f25270 */
[----:B------:R-:W-:Y:S01]  /*1c50*/  ISETP.GE.U32.AND P0, PT, R10, R13, PT ;  /* 0x0000000d0a00720c */ /* 0x000fe20003f06070 */
[----:B-1----:R-:W-:Y:S01]  /*1c60*/  IMAD R13, R12, UR4, RZ ;  /* 0x000000040c0d7c24 */ /* 0x002fe2000f8e02ff */
[----:B------:R-:W-:-:S04]  /*1c70*/  LOP3.LUT R10, R14, R5, RZ, 0x3c, !PT ;  /* 0x000000050e0a7212 */ /* 0x000fc800078e3cff */
[----:B------:R-:W-:Y:S01]  /*1c80*/  ISETP.GE.AND P2, PT, R10, RZ, PT ;  /* 0x000000ff0a00720c */ /* 0x000fe20003f46270 */
[----:B------:R-:W-:-:S04]  /*1c90*/  IMAD.MOV.U32 R10, RZ, RZ, R0 ;  /* 0x000000ffff0a7224 */ /* 0x000fc800078e0000 */
[----:B------:R-:W-:Y:S02]  /*1ca0*/  IMAD.WIDE.U32 R10, R20, UR4, R10 ;  /* 0x00000004140a7c25 */ /* 0x000fe4000f8e000a */
[----:B------:R-:W-:-:S03]  /*1cb0*/  @P0 IADD3 R9, PT, PT, R9, 0x1, RZ ;  /* 0x0000000109090810 */ /* 0x000fc60007ffe0ff */
[----:B------:R-:W-:-:S03]  /*1cc0*/  IADD3 R11, PT, PT, R11, R13, RZ ;  /* 0x0000000d0b0b7210 */ /* 0x000fc60007ffe0ff */
[----:B------:R-:W-:Y:S01]  /*1cd0*/  @!P2 IMAD.MOV R9, RZ, RZ, -R9 ;  /* 0x000000ffff09a224 */ /* 0x000fe200078e0a09 */
[----:B------:R-:W-:Y:S01]  /*1ce0*/  @!P1 LOP3.LUT R9, RZ, R5, RZ, 0x33, !PT ;  /* 0x00000005ff099212 */ /* 0x000fe200078e33ff */
[----:B--2---:R-:W-:-:S03]  /*1cf0*/  IMAD R11, R11, UR5, RZ ;  /* 0x000000050b0b7c24 */ /* 0x004fc6000f8e02ff */
[----:B------:R-:W-:Y:S01]  /*1d00*/  SHF.R.S32.HI R13, RZ, 0x1f, R9 ;  /* 0x0000001fff0d7819 */ /* 0x000fe20000011409 */
[----:B------:R-:W-:Y:S01]  /*1d10*/  IMAD R15, R6, R10, R11 ;  /* 0x0000000a060f7224 */ /* 0x000fe200078e020b */
[----:B------:R-:W-:Y:S01]  /*1d20*/  MOV R12, R9 ;  /* 0x00000009000c7202 */ /* 0x000fe20000000f00 */
[----:B------:R-:W-:-:S04]  /*1d30*/  IMAD.MOV R20, RZ, RZ, -R9 ;  /* 0x000000ffff147224 */ /* 0x000fc800078e0a09 */
        /* <DEDUP_REMOVED lines=42> */
.L_x_289:
[----:B------:R-:W-:Y:S01]  /*1fe0*/  MOV R11, R14 ;  /* 0x0000000e000b7202 */ /* 0x000fe20000000f00 */
[----:B------:R-:W-:Y:S01]  /*1ff0*/  IMAD.MOV.U32 R29, RZ, RZ, R5 ;  /* 0x000000ffff1d7224 */ /* 0x000fe200078e0005 */
[----:B------:R-:W-:-:S07]  /*2000*/  MOV R12, 0x2020 ;  /* 0x00002020000c7802 */ /* 0x000fce0000000f00 */
[----:B------:R-:W-:Y:S05]  /*2010*/  CALL.REL.NOINC `($__internal_8_$__cuda_sm20_div_s64) ;  /* 0x00000010002c7944 */ /* 0x000fea0003c00000 */
[----:B------:R-:W-:-:S05]  /*2020*/  IADD3 R14, PT, PT, -R20, RZ, RZ ;  /* 0x000000ff140e7210 */ /* 0x000fca0007ffe1ff */
[----:B------:R-:W-:-:S07]  /*2030*/  IMAD R14, R24, R14, R5 ;  /* 0x0000000e180e7224 */ /* 0x000fce00078e0205 */
.L_x_290:
[----:B------:R-:W-:Y:S05]  /*2040*/  BSYNC.RECONVERGENT B3 ;  /* 0x0000000000037941 */ /* 0x000fea0003800200 */
.L_x_288:
        /* <DEDUP_REMOVED lines=20> */
[-C--:B------:R-:W-:Y:S01]  /*2190*/  @!P1 IADD3 R10, PT, PT, R10, -R13.reuse, RZ ;  /* 0x8000000d0a0a9210 */ /* 0x080fe20007ffe0ff */
        /* <DEDUP_REMOVED lines=29> */
[----:B------:R-:W-:-:S05]  /*2370*/  IADD3 R7, P0, PT, R7, 0x200, RZ ;  /* 0x0000020007077810 */ /* 0x000fca0007f1e0ff */
[----:B------:R-:W-:Y:S01]  /*2380*/  IMAD.X R8, RZ, RZ, R8, P0 ;  /* 0x000000ffff087224 */ /* 0x000fe200000e0608 */
[----:B--2---:R-:W0:Y:S02]  /*2390*/  F2F.F64.F32 R10, R10 ;  /* 0x0000000a000a7310 */ /* 0x004e240000201800 */
[----:B0-----:R-:W-:Y:S02]  /*23a0*/  DADD R34, R34, R10 ;  /* 0x0000000022227229 */ /* 0x001fe4000000000a */
[----:B------:R-:W-:-:S11]  /*23b0*/  DFMA R22, R10, R10, R22 ;  /* 0x0000000a0a16722b */ /* 0x000fd60000000016 */
.L_x_284:
[----:B------:R-:W-:Y:S05]  /*23c0*/  BSYNC.RECONVERGENT B2 ;  /* 0x0000000000027941 */ /* 0x000fea0003800200 */
.L_x_283:
        /* <DEDUP_REMOVED lines=27> */
.L_x_292:
[----:B------:R-:W-:Y:S01]  /*2580*/  MOV R11, R8 ;  /* 0x00000008000b7202 */ /* 0x000fe20000000f00 */
[----:B------:R-:W-:Y:S01]  /*2590*/  IMAD.MOV.U32 R29, RZ, RZ, R7 ;  /* 0x000000ffff1d7224 */ /* 0x000fe200078e0007 */
[----:B------:R-:W-:-:S07]  /*25a0*/  MOV R12, 0x25c0 ;  /* 0x000025c0000c7802 */ /* 0x000fce0000000f00 */
[----:B------:R-:W-:Y:S05]  /*25b0*/  CALL.REL.NOINC `($__internal_8_$__cuda_sm20_div_s64) ;  /* 0x0000000800c47944 */ /* 0x000fea0003c00000 */
[----:B------:R-:W-:-:S05]  /*25c0*/  IADD3 R4, PT, PT, -R20, RZ, RZ ;  /* 0x000000ff14047210 */ /* 0x000fca0007ffe1ff */
[----:B------:R-:W-:-:S07]  /*25d0*/  IMAD R24, R24, R4, R7 ;  /* 0x0000000418187224 */ /* 0x000fce00078e0207 */
.L_x_293:
[----:B------:R-:W-:Y:S05]  /*25e0*/  BSYNC.RECONVERGENT B2 ;  /* 0x0000000000027941 */ /* 0x000fea0003800200 */
.L_x_291:
        /* <DEDUP_REMOVED lines=26> */
[----:B------:R-:W-:-:S02]  /*2790*/  IMAD.MOV.U32 R4, RZ, RZ, R0 ;  /* 0x000000ffff047224 */ /* 0x000fc400078e0000 */
[----:B-1----:R-:W-:Y:S02]  /*27a0*/  IMAD R9, R9, UR4, RZ ;  /* 0x0000000409097c24 */ /* 0x002fe4000f8e02ff */
[----:B------:R-:W-:Y:S02]  /*27b0*/  IMAD.WIDE.U32 R4, R20, UR4, R4 ;  /* 0x0000000414047c25 */ /* 0x000fe4000f8e0004 */
[----:B------:R-:W-:-:S03]  /*27c0*/  @P0 IADD3 R8, PT, PT, R8, 0x1, RZ ;  /* 0x0000000108080810 */ /* 0x000fc60007ffe0ff */
        /* <DEDUP_REMOVED lines=19> */
[----:B--2---:R-:W0:Y:S02]  /*2900*/  F2F.F64.F32 R4, R4 ;  /* 0x0000000400047310 */ /* 0x004e240000201800 */
[----:B0-----:R-:W-:Y:S02]  /*2910*/  DADD R34, R34, R4 ;  /* 0x0000000022227229 */ /* 0x001fe40000000004 */
[----:B------:R-:W-:-:S11]  /*2920*/  DFMA R22, R4, R4, R22 ;  /* 0x000000040416722b */ /* 0x000fd60000000016 */
.L_x_282:
[----:B------:R-:W-:Y:S05]  /*2930*/  BSYNC.RECONVERGENT B1 ;  /* 0x0000000000017941 */ /* 0x000fea0003800200 */
.L_x_281:
[----:B------:R0:W1:Y:S08]  /*2940*/  F2F.F32.F64 R34, R34 ;  /* 0x0000002200227310 */ /* 0x0000700000301000 */
[----:B------:R0:W2:Y:S02]  /*2950*/  F2F.F32.F64 R22, R22 ;  /* 0x0000001600167310 */ /* 0x0000a40000301000 */
.L_x_265:
[----:B------:R-:W-:Y:S05]  /*2960*/  BSYNC.RECONVERGENT B0 ;  /* 0x0000000000007941 */ /* 0x000fea0003800200 */
.L_x_264:
[----:B------:R-:W3:Y:S01]  /*2970*/  S2UR UR5, SR_CgaCtaId ;  /* 0x00000000000579c3 */ /* 0x000ee20000008800 */
[----:B------:R-:W-:Y:S01]  /*2980*/  UMOV UR4, 0x400 ;  /* 0x0000040000047882 */ /* 0x000fe20000000000 */
[C---:B------:R-:W-:Y:S02]  /*2990*/  ISETP.GT.U32.AND P0, PT, R2.reuse, 0x7f, PT ;  /* 0x0000007f0200780c */ /* 0x040fe40003f04070 */
[----:B------:R-:W-:Y:S01]  /*29a0*/  ISETP.GT.U32.AND P1, PT, R2, 0x3f, PT ;  /* 0x0000003f0200780c */ /* 0x000fe20003f24070 */
[----:B---3--:R-:W-:-:S06]  /*29b0*/  ULEA UR4, UR5, UR4, 0x18 ;  /* 0x0000000405047291 */ /* 0x008fcc000f8ec0ff */
[----:B------:R-:W-:-:S05]  /*29c0*/  LEA R3, R2, UR4, 0x2 ;  /* 0x0000000402037c11 */ /* 0x000fca000f8e10ff */
[----:B-1----:R-:W-:Y:S04]  /*29d0*/  STS [R3], R34 ;  /* 0x0000002203007388 */ /* 0x002fe80000000800 */
[----:B--2---:R-:W-:Y:S01]  /*29e0*/  STS [R3+0x400], R22 ;  /* 0x0004001603007388 */ /* 0x004fe20000000800 */
[----:B------:R-:W-:Y:S06]  /*29f0*/  BAR.SYNC.DEFER_BLOCKING 0x0 ;  /* 0x0000000000007b1d */ /* 0x000fec0000010000 */
[----:B------:R-:W-:Y:S04]  /*2a00*/  @!P0 LDS R4, [R3+0x200] ;  /* 0x0002000003048984 */ /* 0x000fe80000000800 */
[----:B------:R-:W1:Y:S04]  /*2a10*/  @!P0 LDS R5, [R3] ;  /* 0x0000000003058984 */ /* 0x000e680000000800 */
[----:B------:R-:W-:Y:S04]  /*2a20*/  @!P0 LDS R6, [R3+0x600] ;  /* 0x0006000003068984 */ /* 0x000fe80000000800 */
[----:B------:R-:W2:Y:S01]  /*2a30*/  @!P0 LDS R7, [R3+0x400] ;  /* 0x0004000003078984 */ /* 0x000ea20000000800 */
[----:B-1----:R-:W-:-:S05]  /*2a40*/  @!P0 FADD R4, R4, R5 ;  /* 0x0000000504048221 */ /* 0x002fca0000000000 */
[----:B------:R-:W-:Y:S01]  /*2a50*/  @!P0 STS [R3], R4 ;  /* 0x0000000403008388 */ /* 0x000fe20000000800 */
[----:B--2---:R-:W-:-:S05]  /*2a60*/  @!P0 FADD R6, R6, R7 ;  /* 0x0000000706068221 */ /* 0x004fca0000000000 */
[----:B------:R-:W-:Y:S01]  /*2a70*/  @!P0 STS [R3+0x400], R6 ;  /* 0x0004000603008388 */ /* 0x000fe20000000800 */
[----:B------:R-:W-:Y:S01]  /*2a80*/  BAR.SYNC.DEFER_BLOCKING 0x0 ;  /* 0x0000000000007b1d */ /* 0x000fe20000010000 */
[----:B------:R-:W-:-:S05]  /*2a90*/  ISETP.GT.U32.AND P0, PT, R2, 0x1f, PT ;  /* 0x0000001f0200780c */ /* 0x000fca0003f04070 */
        /* <DEDUP_REMOVED lines=49> */
[----:B------:R-:W-:-:S05]  /*2db0*/  ISETP.NE.AND P1, PT, R2, RZ, PT ;  /* 0x000000ff0200720c */ /* 0x000fca0003f25270 */
        /* <DEDUP_REMOVED lines=8> */
[----:B------:R-:W-:Y:S06]  /*2e40*/  BAR.SYNC.DEFER_BLOCKING 0x0 ;  /* 0x0000000000007b1d */ /* 0x000fec0000010000 */
[----:B------:R-:W-:Y:S04]  /*2e50*/  @!P1 LDS R2, [UR4+0x4] ;  /* 0x00000404ff029984 */ /* 0x000fe80008000800 */
[----:B------:R-:W1:Y:S04]  /*2e60*/  @!P1 LDS R5, [R3] ;  /* 0x0000000003059984 */ /* 0x000e680000000800 */
[----:B------:R-:W-:Y:S01]  /*2e70*/  @!P1 LDS R8, [R3+0x400] ;  /* 0x0004000003089984 */ /* 0x000fe20000000800 */
[----:B-1----:R-:W-:-:S05]  /*2e80*/  @!P1 FADD R2, R2, R5 ;  /* 0x0000000502029221 */ /* 0x002fca0000000000 */
[----:B------:R-:W-:Y:S04]  /*2e90*/  @!P1 STS [R3], R2 ;  /* 0x0000000203009388 */ /* 0x000fe80000000800 */
[----:B------:R-:W1:Y:S02]  /*2ea0*/  @!P1 LDS R5, [UR4+0x404] ;  /* 0x00040404ff059984 */ /* 0x000e640008000800 */
[----:B-1----:R-:W-:-:S05]  /*2eb0*/  @!P1 FADD R8, R5, R8 ;  /* 0x0000000805089221 */ /* 0x002fca0000000000 */
[----:B------:R1:W-:Y:S01]  /*2ec0*/  @!P1 STS [R3+0x400], R8 ;  /* 0x0004000803009388 */ /* 0x0003e20000000800 */
[----:B------:R-:W-:Y:S06]  /*2ed0*/  BAR.SYNC.DEFER_BLOCKING 0x0 ;  /* 0x0000000000007b1d */ /* 0x000fec0000010000 */
[----:B------:R-:W-:Y:S05]  /*2ee0*/  @P1 EXIT ;  /* 0x000000000000194d */ /* 0x000fea0003800000 */
[----:B------:R-:W-:-:S04]  /*2ef0*/  MOV R16, R18 ;  /* 0x0000001200107202 */ /* 0x000fc80000000f00 */
[----:B------:R-:W1:Y:S02]  /*2f00*/  I2F.S64 R2, R16 ;  /* 0x0000001000027312 */ /* 0x000e640000301400 */
[----:B-1----:R-:W-:-:S05]  /*2f10*/  VIADD R3, R2, 0x1800000 ;  /* 0x0180000002037836 */ /* 0x002fca0000000000 */
[----:B------:R-:W-:-:S04]  /*2f20*/  LOP3.LUT R3, R3, 0x7f800000, RZ, 0xc0, !PT ;  /* 0x7f80000003037812 */ /* 0x000fc800078ec0ff */
[----:B------:R-:W-:-:S13]  /*2f30*/  ISETP.GT.U32.AND P0, PT, R3, 0x1ffffff, PT ;  /* 0x01ffffff0300780c */ /* 0x000fda0003f04070 */
[----:B------:R-:W-:Y:S05]  /*2f40*/  @P0 BRA `(.L_x_294) ;  /* 0x00000000000c0947 */ /* 0x000fea0003800000 */
[----:B------:R-:W-:-:S07]  /*2f50*/  MOV R9, 0x2f70 ;  /* 0x00002f7000097802 */ /* 0x000fce0000000f00 */
[----:B0-----:R-:W-:Y:S05]  /*2f60*/  CALL.REL.NOINC `($__internal_9_$__cuda_sm20_rcp_rn_f32_slowpath) ;  /* 0x0000000400887944 */ /* 0x001fea0003c00000 */
[----:B------:R-:W-:Y:S05]  /*2f70*/  BRA `(.L_x_295) ;  /* 0x0000000000107947 */ /* 0x000fea0003800000 */
.L_x_294:
[----:B------:R-:W1:Y:S02]  /*2f80*/  MUFU.RCP R3, R2 ;  /* 0x0000000200037308 */ /* 0x000e640000001000 */
[----:B-1----:R-:W-:-:S04]  /*2f90*/  FFMA R4, R2, R3, -1 ;  /* 0xbf80000002047423 */ /* 0x002fc80000000003 */
[----:B------:R-:W-:-:S04]  /*2fa0*/  FADD.FTZ R4, -R4, -RZ ;  /* 0x800000ff04047221 */ /* 0x000fc80000010100 */
[----:B------:R-:W-:-:S07]  /*2fb0*/  FFMA R6, R3, R4, R3 ;  /* 0x0000000403067223 */ /* 0x000fce0000000003 */
.L_x_295:
[----:B------:R-:W1:Y:S01]  /*2fc0*/  S2UR UR5, SR_CgaCtaId ;  /* 0x00000000000579c3 */ /* 0x000e620000008800 */
[----:B------:R-:W-:-:S07]  /*2fd0*/  UMOV UR4, 0x400 ;  /* 0x0000040000047882 */ /* 0x000fce0000000000 */
[----:B------:R-:W2:Y:S08]  /*2fe0*/  LDC.64 R2, c[0x0][0x388] ;  /* 0x0000e200ff027b82 */ /* 0x000eb00000000a00 */
[----:B------:R-:W3:Y:S01]  /*2ff0*/  LDC.64 R4, c[0x0][0x390] ;  /* 0x0000e400ff047b82 */ /* 0x000ee20000000a00 */
[----:B-1----:R-:W-:Y:S01]  /*3000*/  ULEA UR4, UR5, UR4, 0x18 ;  /* 0x0000000405047291 */ /* 0x002fe2000f8ec0ff */
[----:B--2---:R-:W-:-:S08]  /*3010*/  IMAD.WIDE.U32 R2, R0, 0x4, R2 ;  /* 0x0000000400027825 */ /* 0x004fd000078e0002 */
[----:B------:R-:W1:Y:S04]  /*3020*/  LDS R7, [UR4] ;  /* 0x00000004ff077984 */ /* 0x000e680008000800 */
[----:B------:R-:W2:Y:S01]  /*3030*/  LDS R9, [UR4+0x400] ;  /* 0x00040004ff097984 */ /* 0x000ea20008000800 */
[----:B---3--:R-:W-:-:S04]  /*3040*/  IMAD.WIDE.U32 R4, R0, 0x4, R4 ;  /* 0x0000000400047825 */ /* 0x008fc800078e0004 */
[----:B-1----:R-:W-:-:S04]  /*3050*/  FMUL R7, R7, R6 ;  /* 0x0000000607077220 */ /* 0x002fc80000400000 */
[----:B------:R-:W-:Y:S01]  /*3060*/  FMUL R8, R7, R7 ;  /* 0x0000000707087220 */ /* 0x000fe20000400000 */
[----:B------:R-:W-:Y:S03]  /*3070*/  STG.E desc[UR6][R2.64], R7 ;  /* 0x0000000702007986 */ /* 0x000fe6000c101906 */
[----:B--2---:R-:W-:-:S05]  /*3080*/  FFMA R8, R9, R6, -R8 ;  /* 0x0000000609087223 */ /* 0x004fca0000000808 */
[----:B------:R-:W-:-:S04]  /*3090*/  FSETP.GEU.AND P0, PT, R8, RZ, PT ;  /* 0x000000ff0800720b */ /* 0x000fc80003f0e000 */
[----:B------:R-:W-:-:S05]  /*30a0*/  FSEL R9, R8, RZ, P0 ;  /* 0x000000ff08097208 */ /* 0x000fca0000000000 */
[----:B------:R-:W-:Y:S01]  /*30b0*/  STG.E desc[UR6][R4.64], R9 ;  /* 0x0000000904007986 */ /* 0x000fe2000c101906 */
[----:B------:R-:W-:Y:S05]  /*30c0*/  EXIT ;  /* 0x000000000000794d */ /* 0x000fea0003800000 */
        .weak           $__internal_8_$__cuda_sm20_div_s64
        .type           $__internal_8_$__cuda_sm20_div_s64,@function
        .size           $__internal_8_$__cuda_sm20_div_s64,($__internal_9_$__cuda_sm20_rcp_rn_f32_slowpath - $__internal_8_$__cuda_sm20_div_s64)
$__internal_8_$__cuda_sm20_div_s64:
        /* <DEDUP_REMOVED lines=27> */
[----:B------:R-:W-:Y:S01]  /*3280*/  IADD3 R28, P0, PT, RZ, -R32, RZ ;  /* 0x80000020ff1c7210 */ /* 0x000fe20007f1e0ff */
[----:B------:R-:W-:Y:S01]  /*3290*/  HFMA2 R33, -RZ, RZ, 0, 0 ;  /* 0x00000000ff217431 */ /* 0x000fe200000001ff */
[----:B------:R-:W-:Y:S01]  /*32a0*/  SEL R25, R25, R29, !P3 ;  /* 0x0000001d19197207 */ /* 0x000fe20005800000 */
[----:B------:R-:W-:Y:S02]  /*32b0*/  IMAD R26, R13, R20, R26 ;  /* 0x000000140d1a7224 */ /* 0x000fe400078e021a */
[----:B------:R-:W-:-:S04]  /*32c0*/  IMAD.HI.U32 R30, R31, R28, RZ ;  /* 0x0000001c1f1e7227 */ /* 0x000fc800078e00ff */
[----:B------:R-:W-:-:S04]  /*32d0*/  IMAD.X R26, RZ, RZ, ~R26, P0 ;  /* 0x000000ffff1a7224 */ /* 0x000fc800000e0e1a */
[----:B------:R-:W-:-:S04]  /*32e0*/  IMAD.WIDE.U32 R30, P0, R31, R26, R30 ;  /* 0x0000001a1f1e7225 */ /* 0x000fc8000780001e */
[----:B------:R-:W-:Y:S01]  /*32f0*/  IMAD.HI.U32 R31, P1, R13, R28, R30 ;  /* 0x0000001c0d1f7227 */ /* 0x000fe2000782001e */
[----:B------:R-:W-:-:S03]  /*3300*/  IADD3.X R30, PT, PT, RZ, ~R11, RZ, P4, !PT ;  /* 0x8000000bff1e7210 */ /* 0x000fc600027fe4ff */
[CC--:B------:R-:W-:Y:S02]  /*3310*/  IMAD R28, R13.reuse, R26.reuse, RZ ;  /* 0x0000001a0d1c7224 */ /* 0x0c0fe400078e02ff */
[----:B------:R-:W-:-:S03]  /*3320*/  IMAD.HI.U32 R26, R13, R26, RZ ;  /* 0x0000001a0d1a7227 */ /* 0x000fc600078e00ff */
[----:B------:R-:W-:Y:S01]  /*3330*/  IADD3 R28, P2, PT, R28, R31, RZ ;  /* 0x0000001f1c1c7210 */ /* 0x000fe20007f5e0ff */
[----:B------:R-:W-:Y:S01]  /*3340*/  IMAD.X R26, R26, 0x1, R13, P0 ;  /* 0x000000011a1a7824 */ /* 0x000fe200000e060d */
[-C--:B------:R-:W-:Y:S02]  /*3350*/  SEL R31, R30, R11.reuse, !P3 ;  /* 0x0000000b1e1f7207 */ /* 0x080fe40005800000 */
[----:B------:R-:W-:Y:S01]  /*3360*/  LOP3.LUT R11, R27, R11, RZ, 0x3c, !PT ;  /* 0x0000000b1b0b7212 */ /* 0x000fe200078e3cff */
[----:B------:R-:W-:Y:S01]  /*3370*/  IMAD.HI.U32 R32, R28, R25, RZ ;  /* 0x000000191c207227 */ /* 0x000fe200078e00ff */
        /* <DEDUP_REMOVED lines=32> */
[----:B------:R-:W-:Y:S05]  /*3580*/  RET.REL.NODEC R12 `(_ZN36_GLOBAL__N__14e552c2_4_k_cu_db92b4fc22reduce_mean_var_kernelILb0ELi256EEEvPKfPfS3_iiii) ;  /* 0xffffffc80c9c7950 */ /* 0x000fea0003c3ffff */
        .weak           $__internal_9_$__cuda_sm20_rcp_rn_f32_slowpath
        .type           $__internal_9_$__cuda_sm20_rcp_rn_f32_slowpath,@function
        .size           $__internal_9_$__cuda_sm20_rcp_rn_f32_slowpath,(.L_x_350 - $__internal_9_$__cuda_sm20_rcp_rn_f32_slowpath)
$__internal_9_$__cuda_sm20_rcp_rn_f32_slowpath:
[----:B------:R-:W-:-:S05]  /*3590*/  IMAD.SHL.U32 R3, R2, 0x2, RZ ;  /* 0x0000000202037824 */ /* 0x000fca00078e00ff */
[----:B------:R-:W-:-:S04]  /*35a0*/  SHF.R.U32.HI R3, RZ, 0x18, R3 ;  /* 0x00000018ff037819 */ /* 0x000fc80000011603 */
[----:B------:R-:W-:-:S13]  /*35b0*/  ISETP.NE.U32.AND P0, PT, R3, RZ, PT ;  /* 0x000000ff0300720c */ /* 0x000fda0003f05070 */
[----:B------:R-:W-:Y:S05]  /*35c0*/  @P0 BRA `(.L_x_296) ;  /* 0x00000000002c0947 */ /* 0x000fea0003800000 */
[----:B------:R-:W-:-:S04]  /*35d0*/  SHF.L.U32 R3, R2, 0x1, RZ ;  /* 0x0000000102037819 */ /* 0x000fc800000006ff */
[----:B------:R-:W-:-:S13]  /*35e0*/  ISETP.NE.AND P0, PT, R3, RZ, PT ;  /* 0x000000ff0300720c */ /* 0x000fda0003f05270 */
[----:B------:R0:W1:Y:S01]  /*35f0*/  @!P0 MUFU.RCP R3, R2 ;  /* 0x0000000200038308 */ /* 0x0000620000001000 */
[----:B------:R-:W-:Y:S05]  /*3600*/  @!P0 BRA `(.L_x_297) ;  /* 0x0000000000a48947 */ /* 0x000fea0003800000 */
[----:B------:R-:W-:-:S04]  /*3610*/  FFMA R4, R2, 1.84467440737095516160e+19, RZ ;  /* 0x5f80000002047823 */ /* 0x000fc800000000ff */
[----:B-1----:R-:W0:Y:S02]  /*3620*/  MUFU.RCP R3, R4 ;  /* 0x0000000400037308 */ /* 0x002e240000001000 */
[----:B0-----:R-:W-:-:S04]  /*3630*/  FFMA R2, R4, R3, -1 ;  /* 0xbf80000004027423 */ /* 0x001fc80000000003 */
[----:B------:R-:W-:-:S04]  /*3640*/  FADD.FTZ R2, -R2, -RZ ;  /* 0x800000ff02027221 */ /* 0x000fc80000010100 */
[----:B------:R-:W-:-:S04]  /*3650*/  FFMA R2, R3, R2, R3 ;  /* 0x0000000203027223 */ /* 0x000fc80000000003 */
[----:B------:R-:W-:Y:S01]  /*3660*/  FFMA R3, R2, 1.84467440737095516160e+19, RZ ;  /* 0x5f80000002037823 */ /* 0x000fe200000000ff */
[----:B------:R-:W-:Y:S06]  /*3670*/  BRA `(.L_x_297) ;  /* 0x0000000000887947 */ /* 0x000fec0003800000 */
.L_x_296:
[----:B------:R-:W-:-:S05]  /*3680*/  VIADD R4, R3, 0xffffff03 ;  /* 0xffffff0303047836 */ /* 0x000fca0000000000 */
[----:B------:R-:W-:-:S13]  /*3690*/  ISETP.GT.U32.AND P0, PT, R4, 0x1, PT ;  /* 0x000000010400780c */ /* 0x000fda0003f04070 */
[----:B------:R-:W-:Y:S05]  /*36a0*/  @P0 BRA `(.L_x_298) ;  /* 0x0000000000780947 */ /* 0x000fea0003800000 */
[----:B------:R-:W-:Y:S01]  /*36b0*/  LOP3.LUT R5, R2, 0x7fffff, RZ, 0xc0, !PT ;  /* 0x007fffff02057812 */ /* 0x000fe200078ec0ff */
[----:B------:R-:W-:-:S03]  /*36c0*/  HFMA2 R11, -RZ, RZ, 0, 1.78813934326171875e-07 ;  /* 0x00000003ff0b7431 */ /* 0x000fc600000001ff */
[----:B------:R-:W-:-:S04]  /*36d0*/  LOP3.LUT R5, R5, 0x3f800000, RZ, 0xfc, !PT ;  /* 0x3f80000005057812 */ /* 0x000fc800078efcff */
[----:B------:R-:W0:Y:S01]  /*36e0*/  MUFU.RCP R6, R5 ;  /* 0x0000000500067308 */ /* 0x000e220000001000 */
[----:B------:R-:W-:Y:S01]  /*36f0*/  SHF.L.U32 R10, R11, R4, RZ ;  /* 0x000000040b0a7219 */ /* 0x000fe200000006ff */
        /* <DEDUP_REMOVED lines=10> */
[----:B------:R-:W-:-:S04]  /*37a0*/  SHF.R.U32.HI R5, RZ, R4, R5 ;  /* 0x00000004ff057219 */ /* 0x000fc80000011605 */
[----:B------:R-:W-:Y:S02]  /*37b0*/  LOP3.LUT P1, RZ, R6, R4, R7, 0xf8, !PT ;  /* 0x0000000406ff7212 */ /* 0x000fe4000782f807 */
[C---:B------:R-:W-:Y:S02]  /*37c0*/  LOP3.LUT P0, RZ, R5.reuse, 0x1, RZ, 0xc0, !PT ;  /* 0x0000000105ff7812 */ /* 0x040fe4000780c0ff */
[----:B------:R-:W-:-:S04]  /*37d0*/  LOP3.LUT P2, RZ, R5, 0x2, RZ, 0xc0, !PT ;  /* 0x0000000205ff7812 */ /* 0x000fc8000784c0ff */
[----:B------:R-:W-:Y:S02]  /*37e0*/  PLOP3.LUT P0, PT, P0, P1, P2, 0xe0, 0x0 ;  /* 0x000000000000781c */ /* 0x000fe40000703c20 */
[----:B------:R-:W-:Y:S02]  /*37f0*/  LOP3.LUT P1, RZ, R2, 0x7fffff, RZ, 0xc0, !PT ;  /* 0x007fffff02ff7812 */ /* 0x000fe4000782c0ff */
[----:B------:R-:W-:-:S04]  /*3800*/  SEL R4, RZ, 0x1, !P0 ;  /* 0x00000001ff047807 */ /* 0x000fc80004000000 */
[----:B------:R-:W-:-:S04]  /*3810*/  IADD3 R4, PT, PT, -R4, RZ, RZ ;  /* 0x000000ff04047210 */ /* 0x000fc80007ffe1ff */
[----:B------:R-:W-:Y:S01]  /*3820*/  ISETP.GE.AND P0, PT, R4, RZ, PT ;  /* 0x000000ff0400720c */ /* 0x000fe20003f06270 */
[----:B------:R-:W-:-:S05]  /*3830*/  VIADD R4, R3, 0xffffff04 ;  /* 0xffffff0403047836 */ /* 0x000fca0000000000 */
[----:B------:R-:W-:-:S07]  /*3840*/  SHF.R.U32.HI R3, RZ, R4, R7 ;  /* 0x00000004ff037219 */ /* 0x000fce0000011607 */
[----:B------:R-:W-:-:S05]  /*3850*/  @!P0 IADD3 R3, PT, PT, R3, 0x1, RZ ;  /* 0x0000000103038810 */ /* 0x000fca0007ffe0ff */
[----:B------:R-:W-:-:S05]  /*3860*/  @!P1 IMAD.SHL.U32 R3, R3, 0x2, RZ ;  /* 0x0000000203039824 */ /* 0x000fca00078e00ff */
[----:B------:R-:W-:Y:S01]  /*3870*/  LOP3.LUT R3, R3, 0x80000000, R2, 0xf8, !PT ;  /* 0x8000000003037812 */ /* 0x000fe200078ef802 */
[----:B------:R-:W-:Y:S06]  /*3880*/  BRA `(.L_x_297) ;  /* 0x0000000000047947 */ /* 0x000fec0003800000 */
.L_x_298:
[----:B------:R2:W3:Y:S02]  /*3890*/  MUFU.RCP R3, R2 ;  /* 0x0000000200037308 */ /* 0x0004e40000001000 */
.L_x_297:
[----:B-1-3--:R-:W-:Y:S01]  /*38a0*/  MOV R6, R3 ;  /* 0x0000000300067202 */ /* 0x00afe20000000f00 */
[----:B0-2---:R-:W-:Y:S01]  /*38b0*/  IMAD.MOV.U32 R2, RZ, RZ, R9 ;  /* 0x000000ffff027224 */ /* 0x005fe200078e0009 */
[----:B------:R-:W-:-:S04]  /*38c0*/  MOV R3, 0x0 ;  /* 0x0000000000037802 */ /* 0x000fc80000000f00 */
[----:B------:R-:W-:Y:S05]  /*38d0*/  RET.REL.NODEC R2 `(_ZN36_GLOBAL__N__14e552c2_4_k_cu_db92b4fc22reduce_mean_var_kernelILb0ELi256EEEvPKfPfS3_iiii) ;  /* 0xffffffc402c87950 */ /* 0x000fea0003c3ffff */
.L_x_299:
        /* <DEDUP_REMOVED lines=10> */
.L_x_350:


//--------------------- .text._ZN36_GLOBAL__N__14e552c2_4_k_cu_db92b4fc22reduce_mean_var_kernelILb1ELi256EEEvPKfPfS3_iiii --------------------------
	.section	.text._ZN36_GLOBAL__N__14e552c2_4_k_cu_db92b4fc22reduce_mean_var_kernelILb1ELi256EEEvPKfPfS3_iiii,"ax",@progbits
	.align	128
.text._ZN36_GLOBAL__N__14e552c2_4_k_cu_db92b4fc22reduce_mean_var_kernelILb1ELi256EEEvPKfPfS3_iiii:
        .type           _ZN36_GLOBAL__N__14e552c2_4_k_cu_db92b4fc22reduce_mean_var_kernelILb1ELi256EEEvPKfPfS3_iiii,@function
        .size           _ZN36_GLOBAL__N__14e552c2_4_k_cu_db92b4fc22reduce_mean_var_kernelILb1ELi256EEEvPKfPfS3_iiii,(.L_x_353 - _ZN36_GLOBAL__N__14e552c2_4_k_cu_db92b4fc22reduce_mean_var_kernelILb1ELi256EEEvPKfPfS3_iiii)
        .other          _ZN36_GLOBAL__N__14e552c2_4_k_cu_db92b4fc22reduce_mean_var_kernelILb1ELi256EEEvPKfPfS3_iiii,@"STO_CUDA_ENTRY STV_DEFAULT"
_ZN36_GLOBAL__N__14e552c2_4_k_cu_db92b4fc22reduce_mean_var_kernelILb1ELi256EEEvPKfPfS3_iiii:
        /* <DEDUP_REMOVED lines=46> */
.L_x_316:
        /* <DEDUP_REMOVED lines=25> */
.L_x_305:
[----:B------:R-:W-:Y:S01]  /*0470*/  IMAD.MOV.U32 R29, RZ, RZ, R7 ;  /* 0x000000ffff1d7224 */ /* 0x000fe200078e0007 */
[----:B------:R-:W-:Y:S01]  /*0480*/  MOV R12, 0x4b0 ;  /* 0x000004b0000c7802 */ /* 0x000fe20000000f00 */
[----:B------:R-:W-:-:S07]  /*0490*/  IMAD.MOV.U32 R11, RZ, RZ, R8 ;  /* 0x000000ffff0b7224 */ /* 0x000fce00078e0008 */
[----:B------:R-:W-:Y:S05]  /*04a0*/  CALL.REL.NOINC `($__internal_10_$__cuda_sm20_div_s64) ;  /* 0x0000002800f07944 */ /* 0x000fea0003c00000 */
[----:B------:R-:W-:-:S05]  /*04b0*/  IADD3 R14, PT, PT, -R20, RZ, RZ ;  /* 0x000000ff140e7210 */ /* 0x000fca0007ffe1ff */
[----:B------:R-:W-:-:S07]  /*04c0*/  IMAD R14, R24, R14, R7 ;  /* 0x0000000e180e7224 */ /* 0x000fce00078e0207 */
.L_x_306:
[----:B------:R-:W-:Y:S05]  /*04d0*/  BSYNC.RECONVERGENT B2 ;  /* 0x0000000000027941 */ /* 0x000fea0003800200 */
.L_x_304:
[----:B------:R-:W0:Y:S02]  /*04e0*/  LDC R11, c[0x0][0x3a4] ;  /* 0x0000e900ff0b7b82 */ /* 0x000e240000000800 */
        /* <DEDUP_REMOVED lines=9> */
[----:B------:R-:W-:Y:S01]  /*0580*/  IMAD.HI.U32 R13, R13, R25, R12 ;  /* 0x000000190d0d7227 */ /* 0x000fe200078e000c */
[----:B------:R-:W-:-:S04]  /*0590*/  LOP3.LUT R12, R14, R11, RZ, 0x3c, !PT ;  /* 0x0000000b0e0c7212 */ /* 0x000fc800078e3cff */
[----:B------:R-:W-:Y:S01]  /*05a0*/  ISETP.GE.AND P2, PT, R12, RZ, PT ;  /* 0x000000ff0c00720c */ /* 0x000fe20003f46270 */
[----:B------:R-:W-:-:S04]  /*05b0*/  IMAD.HI.U32 R13, R13, R26, RZ ;  /* 0x0000001a0d0d7227 */ /* 0x000fc800078e00ff */
[----:B------:R-:W-:-:S04]  /*05c0*/  IMAD.MOV R21, RZ, RZ, -R13 ;  /* 0x000000ffff157224 */ /* 0x000fc800078e0a0d */
[----:B------:R-:W-:-:S05]  /*05d0*/  IMAD R26, R15, R21, R26 ;  /* 0x000000150f1a7224 */ /* 0x000fca00078e021a */
[----:B------:R-:W-:-:S13]  /*05e0*/  ISETP.GT.U32.AND P1, PT, R15, R26, PT ;  /* 0x0000001a0f00720c */ /* 0x000fda0003f24070 */
[----:B------:R-:W-:Y:S01]  /*05f0*/  @!P1 IMAD.IADD R26, R26, 0x1, -R15 ;  /* 0x000000011a1a9824 */ /* 0x000fe200078e0a0f */
[----:B------:R-:W-:Y:S02]  /*0600*/  @!P1 IADD3 R13, PT, PT, R13, 0x1, RZ ;  /* 0x000000010d0d9810 */ /* 0x000fe40007ffe0ff */
[----:B------:R-:W-:Y:S02]  /*0610*/  ISETP.NE.AND P1, PT, R11, RZ, PT ;  /* 0x000000ff0b00720c */ /* 0x000fe40003f25270 */
[----:B------:R-:W-:-:S13]  /*0620*/  ISETP.GE.U32.AND P0, PT, R26, R15, PT ;  /* 0x0000000f1a00720c */ /* 0x000fda0003f06070 */
[----:B------:R-:W-:-:S04]  /*0630*/  @P0 VIADD R13, R13, 0x1 ;  /* 0x000000010d0d0836 */ /* 0x000fc80000000000 */
[----:B------:R-:W-:Y:S01]  /*0640*/  IMAD.MOV.U32 R12, RZ, RZ, R13 ;  /* 0x000000ffff0c7224 */ /* 0x000fe200078e000d */
[----:B------:R-:W-:-:S04]  /*0650*/  SHF.R.S32.HI R13, RZ, 0x1f, R20 ;  /* 0x0000001fff0d7819 */ /* 0x000fc80000011414 */
[----:B------:R-:W-:Y:S01]  /*0660*/  @!P2 IADD3 R12, PT, PT, -R12, RZ, RZ ;  /* 0x000000ff0c0ca210 */ /* 0x000fe20007ffe1ff */
[----:B------:R-:W-:Y:S01]  /*0670*/  IMAD R15, R13, UR10, RZ ;  /* 0x0000000a0d0f7c24 */ /* 0x000fe2000f8e02ff */
[----:B------:R-:W-:-:S03]  /*0680*/  @!P1 LOP3.LUT R12, RZ, R11, RZ, 0x33, !PT ;  /* 0x0000000bff0c9212 */ /* 0x000fc600078e33ff */
[----:B------:R-:W-:Y:S01]  /*0690*/  IMAD R15, R6, R20, R15 ;  /* 0x00000014060f7224 */ /* 0x000fe200078e020f */
[--C-:B------:R-:W-:Y:S01]  /*06a0*/  SHF.R.S32.HI R13, RZ, 0x1f, R12.reuse ;  /* 0x0000001fff0d7819 */ /* 0x100fe2000001140c */
[--C-:B------:R-:W-:Y:S02]  /*06b0*/  IMAD.MOV R21, RZ, RZ, -R12.reuse ;  /* 0x000000ffff157224 */ /* 0x100fe400078e0a0c */
[----:B------:R-:W-:-:S04]  /*06c0*/  IMAD.WIDE.U32 R12, R20, UR10, R12 ;  /* 0x0000000a140c7c25 */ /* 0x000fc8000f8e000c */
[----:B------:R-:W-:Y:S02]  /*06d0*/  IMAD R14, R11, R21, R14 ;  /* 0x000000150b0e7224 */ /* 0x000fe400078e020e */
[----:B------:R-:W-:Y:S02]  /*06e0*/  IMAD.IADD R20, R13, 0x1, R15 ;  /* 0x000000010d147824 */ /* 0x000fe400078e020f */
[----:B------:R-:W-:Y:S01]  /*06f0*/  IMAD.MOV.U32 R13, RZ, RZ, RZ ;  /* 0x000000ffff0d7224 */ /* 0x000fe200078e00ff */
[--C-:B------:R-:W-:Y:S01]  /*0700*/  SHF.R.S32.HI R15, RZ, 0x1f, R14.reuse ;  /* 0x0000001fff0f7819 */ /* 0x100fe2000001140e */
[-C--:B------:R-:W-:Y:S02]  /*0710*/  IMAD R20, R20, R11.reuse, RZ ;  /* 0x0000000b14147224 */ /* 0x080fe400078e02ff */
[----:B------:R-:W-:-:S04]  /*0720*/  IMAD.WIDE.U32 R14, R12, R11, R14 ;  /* 0x0000000b0c0e7225 */ /* 0x000fc800078e000e */
[----:B------:R-:W-:Y:S02]  /*0730*/  IMAD R11, R3, R12, R20 ;  /* 0x0000000c030b7224 */ /* 0x000fe400078e0214 */
[----:B------:R-:W-:-:S03]  /*0740*/  IMAD.MOV.U32 R12, RZ, RZ, R0 ;  /* 0x000000ffff0c7224 */ /* 0x000fc600078e0000 */
[----:B------:R-:W-:Y:S01]  /*0750*/  IADD3 R11, PT, PT, R15, R11, RZ ;  /* 0x0000000b0f0b7210 */ /* 0x000fe20007ffe0ff */
        /* <DEDUP_REMOVED lines=36> */
.L_x_308:
[----:B------:R-:W-:Y:S01]  /*09a0*/  IMAD.MOV.U32 R11, RZ, RZ, R14 ;  /* 0x000000ffff0b7224 */ /* 0x000fe200078e000e */
[----:B------:R-:W-:Y:S01]  /*09b0*/  MOV R12, 0x9e0 ;  /* 0x000009e0000c7802 */ /* 0x000fe20000000f00 */
[----:B------:R-:W-:-:S07]  /*09c0*/  IMAD.MOV.U32 R29, RZ, RZ, R15 ;  /* 0x000000ffff1d7224 */ /* 0x000fce00078e000f */
[----:B------:R-:W-:Y:S05]  /*09d0*/  CALL.REL.NOINC `($__internal_10_$__cuda_sm20_div_s64) ;  /* 0x0000002400a47944 */ /* 0x000fea0003c00000 */
[----:B------:R-:W-:-:S05]  /*09e0*/  IADD3 R14, PT, PT, -R20, RZ, RZ ;  /* 0x000000ff140e7210 */ /* 0x000fca0007ffe1ff */
[----:B------:R-:W-:-:S07]  /*09f0*/  IMAD R14, R24, R14, R15 ;  /* 0x0000000e180e7224 */ /* 0x000fce00078e020f */
.L_x_309:
[----:B------:R-:W-:Y:S05]  /*0a00*/  BSYNC.RECONVERGENT B2 ;  /* 0x0000000000027941 */ /* 0x000fea0003800200 */
.L_x_307:
[----:B------:R-:W0:Y:S01]  /*0a10*/  LDC R11, c[0x0][0x3a4] ;  /* 0x0000e900ff0b7b82 */ /* 0x000e220000000800 */
[----:B------:R-:W-:Y:S02]  /*0a20*/  IABS R26, R14 ;  /* 0x0000000e001a7213 */ /* 0x000fe40000000000 */
[----:B0-----:R-:W-:-:S04]  /*0a30*/  IABS R15, R11 ;  /* 0x0000000b000f7213 */ /* 0x001fc80000000000 */
[----:B------:R-:W0:Y:S08]  /*0a40*/  I2F.RP R21, R15 ;  /* 0x0000000f00157306 */ /* 0x000e300000209400 */
[----:B0-----:R-:W0:Y:S02]  /*0a50*/  MUFU.RCP R21, R21 ;  /* 0x0000001500157308 */ /* 0x001e240000001000 */
[----:B0-----:R-:W-:-:S06]  /*0a60*/  VIADD R25, R21, 0xffffffe ;  /* 0x0ffffffe15197836 */ /* 0x001fcc0000000000 */
[----:B------:R-:W0:Y:S02]  /*0a70*/  F2I.FTZ.U32.TRUNC.NTZ R13, R25 ;  /* 0x00000019000d7305 */ /* 0x000e24000021f000 */
[----:B0-----:R-:W-:-:S04]  /*0a80*/  IMAD.MOV R12, RZ, RZ, -R13 ;  /* 0x000000ffff0c7224 */ /* 0x001fc800078e0a0d */
[----:B------:R-:W-:Y:S01]  /*0a90*/  IMAD R29, R12, R15, RZ ;  /* 0x0000000f0c1d7224 */ /* 0x000fe200078e02ff */
[----:B------:R-:W-:-:S05]  /*0aa0*/  MOV R12, RZ ;  /* 0x000000ff000c7202 */ /* 0x000fca0000000f00 */
[----:B------:R-:W-:-:S06]  /*0ab0*/  IMAD.HI.U32 R29, R13, R29, R12 ;  /* 0x0000001d0d1d7227 */ /* 0x000fcc00078e000c */
[----:B------:R-:W-:-:S04]  /*0ac0*/  IMAD.HI.U32 R12, R29, R26, RZ ;  /* 0x0000001a1d0c7227 */ /* 0x000fc800078e00ff */
[----:B------:R-:W-:-:S04]  /*0ad0*/  IMAD.MOV R13, RZ, RZ, -R12 ;  /* 0x000000ffff0d7224 */ /* 0x000fc800078e0a0c */
[----:B------:R-:W-:Y:S01]  /*0ae0*/  IMAD R26, R15, R13, R26 ;  /* 0x0000000d0f1a7224 */ /* 0x000fe200078e021a */
[----:B------:R-:W-:-:S04]  /*0af0*/  LOP3.LUT R13, R14, R11, RZ, 0x3c, !PT ;  /* 0x0000000b0e0d7212 */ /* 0x000fc800078e3cff */
[----:B------:R-:W-:Y:S02]  /*0b00*/  ISETP.GT.U32.AND P1, PT, R15, R26, PT ;  /* 0x0000001a0f00720c */ /* 0x000fe40003f24070 */
[----:B------:R-:W-:Y:S02]  /*0b10*/  ISETP.GE.AND P2, PT, R13, RZ, PT ;  /* 0x000000ff0d00720c */ /* 0x000fe40003f46270 */
[----:B------:R-:W-:-:S09]  /*0b20*/  SHF.R.S32.HI R13, RZ, 0x1f, R20 ;  /* 0x0000001fff0d7819 */ /* 0x000fd20000011414 */
[----:B------:R-:W-:Y:S01]  /*0b30*/  @!P1 IMAD.IADD R26, R26, 0x1, -R15 ;  /* 0x000000011a1a9824 */ /* 0x000fe200078e0a0f */
[----:B------:R-:W-:Y:S02]  /*0b40*/  @!P1 IADD3 R12, PT, PT, R12, 0x1, RZ ;  /* 0x000000010c0c9810 */ /* 0x000fe40007ffe0ff */
[----:B------:R-:W-:Y:S02]  /*0b50*/  ISETP.NE.AND P1, PT, R11, RZ, PT ;  /* 0x000000ff0b00720c */ /* 0x000fe40003f25270 */
[----:B------:R-:W-:Y:S01]  /*0b60*/  ISETP.GE.U32.AND P0, PT, R26, R15, PT ;  /* 0x0000000f1a00720c */ /* 0x000fe20003f06070 */
[----:B------:R-:W-:-:S04]  /*0b70*/  IMAD R15, R13, UR10, RZ ;  /* 0x0000000a0d0f7c24 */ /* 0x000fc8000f8e02ff */
[----:B------:R-:W-:-:S08]  /*0b80*/  IMAD R15, R6, R20, R15 ;  /* 0x00000014060f7224 */ /* 0x000fd000078e020f */
[----:B------:R-:W-:-:S04]  /*0b90*/  @P0 VIADD R12, R12, 0x1 ;  /* 0x000000010c0c0836 */ /* 0x000fc80000000000 */
[----:B------:R-:W-:Y:S01]  /*0ba0*/  @!P2 IMAD.MOV R12, RZ, RZ, -R12 ;  /* 0x000000ffff0ca224 */ /* 0x000fe200078e0a0c */
[----:B------:R-:W-:-:S04]  /*0bb0*/  @!P1 LOP3.LUT R12, RZ, R11, RZ, 0x33, !PT ;  /* 0x0000000bff0c9212 */ /* 0x000fc800078e33ff */
[--C-:B------:R-:W-:Y:S02]  /*0bc0*/  SHF.R.S32.HI R13, RZ, 0x1f, R12.reuse ;  /* 0x0000001fff0d7819 */ /* 0x100fe4000001140c */
[----:B------:R-:W-:Y:S01]  /*0bd0*/  IADD3 R21, PT, PT, -R12, RZ, RZ ;  /* 0x000000ff0c157210 */ /* 0x000fe20007ffe1ff */
[----:B------:R-:W-:-:S04]  /*0be0*/  IMAD.WIDE.U32 R12, R20, UR10, R12 ;  /* 0x0000000a140c7c25 */ /* 0x000fc8000f8e000c */
[----:B------:R-:W-:Y:S02]  /*0bf0*/  IMAD R14, R11, R21, R14 ;  /* 0x000000150b0e7224 */ /* 0x000fe400078e020e */
[----:B------:R-:W-:Y:S02]  /*0c00*/  IMAD.IADD R20, R13, 0x1, R15 ;  /* 0x000000010d147824 */ /* 0x000fe400078e020f */
[----:B------:R-:W-:Y:S01]  /*0c10*/  IMAD.MOV.U32 R13, RZ, RZ, RZ ;  /* 0x000000ffff0d7224 */ /* 0x000fe200078e00ff */
[--C-:B------:R-:W-:Y:S01]  /*0c20*/  SHF.R.S32.HI R15, RZ, 0x1f, R14.reuse ;  /* 0x0000001fff0f7819 */ /* 0x100fe2000001140e */
[-C--:B------:R-:W-:Y:S02]  /*0c30*/  IMAD R20, R20, R11.reuse, RZ ;  /* 0x0000000b14147224 */ /* 0x080fe400078e02ff */
[----:B------:R-:W-:-:S04]  /*0c40*/  IMAD.WIDE.U32 R14, R12, R11, R14 ;  /* 0x0000000b0c0e7225 */ /* 0x000fc800078e000e */
[----:B------:R-:W-:Y:S01]  /*0c50*/  IMAD R11, R3, R12, R20 ;  /* 0x0000000c030b7224 */ /* 0x000fe200078e0214 */
[----:B------:R-:W-:-:S03]  /*0c60*/  MOV R12, R0 ;  /* 0x00000000000c7202 */ /* 0x000fc60000000f00 */
[----:B------:R-:W-:Y:S02]  /*0c70*/  IMAD.IADD R11, R15, 0x1, R11 ;  /* 0x000000010f0b7824 */ /* 0x000fe400078e020b */
        /* <DEDUP_REMOVED lines=19> */
[----:B0-----:R-:W-:-:S06]  /*0db0*/  VIADD R12, R21, 0xffffffe ;  /* 0x0ffffffe150c7836 */ /* 0x001fcc0000000000 */
        /* <DEDUP_REMOVED lines=16> */
.L_x_311:
[----:B------:R-:W-:Y:S02]  /*0ec0*/  MOV R11, R26 ;  /* 0x0000001a000b7202 */ /* 0x000fe40000000f00 */
[----:B------:R-:W-:-:S07]  /*0ed0*/  MOV R12, 0xef0 ;  /* 0x00000ef0000c7802 */ /* 0x000fce0000000f00 */
[----:B------:R-:W-:Y:S05]  /*0ee0*/  CALL.REL.NOINC `($__internal_10_$__cuda_sm20_div_s64) ;  /* 0x0000002000607944 */ /* 0x000fea0003c00000 */
[----:B------:R-:W-:-:S04]  /*0ef0*/  IMAD.MOV R26, RZ, RZ, -R20 ;  /* 0x000000ffff1a7224 */ /* 0x000fc800078e0a14 */
[----:B------:R-:W-:-:S07]  /*0f00*/  IMAD R26, R24, R26, R29 ;  /* 0x0000001a181a7224 */ /* 0x000fce00078e021d */
.L_x_312:
[----:B------:R-:W-:Y:S05]  /*0f10*/  BSYNC.RECONVERGENT B2 ;  /* 0x0000000000027941 */ /* 0x000fea0003800200 */
.L_x_310:
[----:B------:R-:W0:Y:S01]  /*0f20*/  LDC R11, c[0x0][0x3a4] ;  /* 0x0000e900ff0b7b82 */ /* 0x000e220000000800 */
[----:B------:R-:W-:Y:S02]  /*0f30*/  IABS R28, R26 ;  /* 0x0000001a001c7213 */ /* 0x000fe40000000000 */
        /* <DEDUP_REMOVED lines=16> */
[-C--:B------:R-:W-:Y:S01]  /*1040*/  @!P1 IADD3 R28, PT, PT, R28, -R21.reuse, RZ ;  /* 0x800000151c1c9210 */ /* 0x080fe20007ffe0ff */
[----:B------:R-:W-:Y:S01]  /*1050*/  @!P1 VIADD R12, R12, 0x1 ;  /* 0x000000010c0c9836 */ /* 0x000fe20000000000 */
[----:B------:R-:W-:Y:S02]  /*1060*/  ISETP.NE.AND P1, PT, R11, RZ, PT ;  /* 0x000000ff0b00720c */ /* 0x000fe40003f25270 */
[----:B------:R-:W-:Y:S01]  /*1070*/  ISETP.GE.U32.AND P0, PT, R28, R21, PT ;  /* 0x000000151c00720c */ /* 0x000fe20003f06070 */
[----:B------:R-:W-:-:S04]  /*1080*/  IMAD R21, R13, UR10, RZ ;  /* 0x0000000a0d157c24 */ /* 0x000fc8000f8e02ff */
[----:B------:R-:W-:-:S08]  /*1090*/  IMAD R21, R6, R20, R21 ;  /* 0x0000001406157224 */ /* 0x000fd000078e0215 */
[----:B------:R-:W-:-:S05]  /*10a0*/  @P0 VIADD R12, R12, 0x1 ;  /* 0x000000010c0c0836 */ /* 0x000fca0000000000 */
[----:B------:R-:W-:Y:S02]  /*10b0*/  @!P2 IADD3 R12, PT, PT, -R12, RZ, RZ ;  /* 0x000000ff0c0ca210 */ /* 0x000fe40007ffe1ff */
[----:B------:R-:W-:-:S04]  /*10c0*/  @!P1 LOP3.LUT R12, RZ, R11, RZ, 0x33, !PT ;  /* 0x0000000bff0c9212 */ /* 0x000fc800078e33ff */
        /* <DEDUP_REMOVED lines=48> */
.L_x_314:
[----:B------:R-:W-:Y:S01]  /*13d0*/  IMAD.MOV.U32 R11, RZ, RZ, R26 ;  /* 0x000000ffff0b7224 */ /* 0x000fe200078e001a */
[----:B------:R-:W-:-:S07]  /*13e0*/  MOV R12, 0x1400 ;  /* 0x00001400000c7802 */ /* 0x000fce0000000f00 */
[----:B------:R-:W-:Y:S05]  /*13f0*/  CALL.REL.NOINC `($__internal_10_$__cuda_sm20_div_s64) ;  /* 0x0000001c001c7944 */ /* 0x000fea0003c00000 */
[----:B------:R-:W-:-:S04]  /*1400*/  IMAD.MOV R26, RZ, RZ, -R20 ;  /* 0x000000ffff1a7224 */ /* 0x000fc800078e0a14 */
[----:B------:R-:W-:-:S07]  /*1410*/  IMAD R26, R24, R26, R29 ;  /* 0x0000001a181a7224 */ /* 0x000fce00078e021d */
.L_x_315:
[----:B------:R-:W-:Y:S05]  /*1420*/  BSYNC.RECONVERGENT B2 ;  /* 0x0000000000027941 */ /* 0x000fea0003800200 */
.L_x_313:
        /* <DEDUP_REMOVED lines=10> */
[----:B------:R-:W-:-:S06]  /*14d0*/  IMAD.HI.U32 R31, R13, R31, R12 ;  /* 0x0000001f0d1f7227 */ /* 0x000fcc00078e000c */
[----:B------:R-:W-:-:S05]  /*14e0*/  IMAD.HI.U32 R12, R31, R28, RZ ;  /* 0x0000001c1f0c7227 */ /* 0x000fca00078e00ff */
[----:B------:R-:W-:-:S05]  /*14f0*/  IADD3 R13, PT, PT, -R12, RZ, RZ ;  /* 0x000000ff0c0d7210 */ /* 0x000fca0007ffe1ff */
[----:B------:R-:W-:Y:S01]  /*1500*/  IMAD R28, R21, R13, R28 ;  /* 0x0000000d151c7224 */ /* 0x000fe200078e021c */
[----:B------:R-:W-:-:S04]  /*1510*/  LOP3.LUT R13, R26, R11, RZ, 0x3c, !PT ;  /* 0x0000000b1a0d7212 */ /* 0x000fc800078e3cff */
[----:B------:R-:W-:Y:S02]  /*1520*/  ISETP.GT.U32.AND P1, PT, R21, R28, PT ;  /* 0x0000001c1500720c */ /* 0x000fe40003f24070 */
[----:B------:R-:W-:Y:S02]  /*1530*/  ISETP.GE.AND P2, PT, R13, RZ, PT ;  /* 0x000000ff0d00720c */ /* 0x000fe40003f46270 */
[----:B------:R-:W-:-:S09]  /*1540*/  SHF.R.S32.HI R13, RZ, 0x1f, R20 ;  /* 0x0000001fff0d7819 */ /* 0x000fd20000011414 */
[----:B------:R-:W-:Y:S02]  /*1550*/  @!P1 IMAD.IADD R28, R28, 0x1, -R21 ;  /* 0x000000011c1c9824 */ /* 0x000fe400078e0a15 */
[----:B------:R-:W-:Y:S01]  /*1560*/  @!P1 VIADD R12, R12, 0x1 ;  /* 0x000000010c0c9836 */ /* 0x000fe20000000000 */
[----:B------:R-:W-:Y:S02]  /*1570*/  ISETP.NE.AND P1, PT, R11, RZ, PT ;  /* 0x000000ff0b00720c */ /* 0x000fe40003f25270 */
[----:B------:R-:W-:Y:S01]  /*1580*/  ISETP.GE.U32.AND P0, PT, R28, R21, PT ;  /* 0x000000151c00720c */ /* 0x000fe20003f06070 */
[----:B------:R-:W-:-:S04]  /*1590*/  IMAD R21, R13, UR10, RZ ;  /* 0x0000000a0d157c24 */ /* 0x000fc8000f8e02ff */
[----:B------:R-:W-:-:S08]  /*15a0*/  IMAD R21, R6, R20, R21 ;  /* 0x0000001406157224 */ /* 0x000fd000078e0215 */
[----:B------:R-:W-:-:S05]  /*15b0*/  @P0 IADD3 R12, PT, PT, R12, 0x1, RZ ;  /* 0x000000010c0c0810 */ /* 0x000fca0007ffe0ff */
[----:B------:R-:W-:Y:S01]  /*15c0*/  @!P2 IMAD.MOV R12, RZ, RZ, -R12 ;  /* 0x000000ffff0ca224 */ /* 0x000fe200078e0a0c */
[----:B------:R-:W-:-:S04]  /*15d0*/  @!P1 LOP3.LUT R12, RZ, R11, RZ, 0x33, !PT ;  /* 0x0000000bff0c9212 */ /* 0x000fc800078e33ff */
[--C-:B------:R-:W-:Y:S01]  /*15e0*/  SHF.R.S32.HI R13, RZ, 0x1f, R12.reuse ;  /* 0x0000001fff0d7819 */ /* 0x100fe2000001140c */
[--C-:B------:R-:W-:Y:S02]  /*15f0*/  IMAD.MOV R25, RZ, RZ, -R12.reuse ;  /* 0x000000ffff197224 */ /* 0x100fe400078e0a0c */
[----:B------:R-:W-:-:S04]  /*1600*/  IMAD.WIDE.U32 R12, R20, UR10, R12 ;  /* 0x0000000a140c7c25 */ /* 0x000fc8000f8e000c */
[----:B------:R-:W-:Y:S01]  /*1610*/  IMAD R20, R11, R25, R26 ;  /* 0x000000190b147224 */ /* 0x000fe200078e021a */
[----:B------:R-:W-:Y:S02]  /*1620*/  IADD3 R26, PT, PT, R13, R21, RZ ;  /* 0x000000150d1a7210 */ /* 0x000fe40007ffe0ff */
[----:B------:R-:W-:Y:S02]  /*1630*/  MOV R13, RZ ;  /* 0x000000ff000d7202 */ /* 0x000fe40000000f00 */
[--C-:B------:R-:W-:Y:S01]  /*1640*/  SHF.R.S32.HI R21, RZ, 0x1f, R20.reuse ;  /* 0x0000001fff157819 */ /* 0x100fe20000011414 */
[-C--:B------:R-:W-:Y:S02]  /*1650*/  IMAD R26, R26, R11.reuse, RZ ;  /* 0x0000000b1a1a7224 */ /* 0x080fe400078e02ff */
[----:B------:R-:W-:-:S04]  /*1660*/  IMAD.WIDE.U32 R20, R12, R11, R20 ;  /* 0x0000000b0c147225 */ /* 0x000fc800078e0014 */
[----:B------:R-:W-:Y:S02]  /*1670*/  IMAD R11, R3, R12, R26 ;  /* 0x0000000c030b7224 */ /* 0x000fe400078e021a */
[----:B------:R-:W-:Y:S02]  /*1680*/  IMAD.MOV.U32 R12, RZ, RZ, R0 ;  /* 0x000000ffff0c7224 */ /* 0x000fe400078e0000 */
[----:B------:R-:W-:Y:S02]  /*1690*/  IMAD.IADD R11, R21, 0x1, R11 ;  /* 0x00000001150b7824 */ /* 0x000fe400078e020b */
        /* <DEDUP_REMOVED lines=16> */
.L_x_303:
[----:B------:R-:W-:Y:S05]  /*17a0*/  BSYNC.RECONVERGENT B1 ;  /* 0x0000000000017941 */ /* 0x000fea0003800200 */
.L_x_302:
[----:B------:R-:W-:Y:S01]  /*17b0*/  SHF.R.U64 R5, R4, 0x8, R5 ;  /* 0x0000000804057819 */ /* 0x000fe20000001205 */
[----:B------:R-:W-:Y:S03]  /*17c0*/  BSSY.RECONVERGENT B1, `(.L_x_317) ;  /* 0x0000111000017945 */ /* 0x000fe60003800200 */
        /* <DEDUP_REMOVED lines=34> */
.L_x_322:
[----:B------:R-:W-:Y:S01]  /*19f0*/  MOV R29, R7 ;  /* 0x00000007001d7202 */ /* 0x000fe20000000f00 */
[----:B------:R-:W-:Y:S01]  /*1a00*/  IMAD.MOV.U32 R11, RZ, RZ, R8 ;  /* 0x000000ffff0b7224 */ /* 0x000fe200078e0008 */
[----:B------:R-:W-:-:S07]  /*1a10*/  MOV R12, 0x1a30 ;  /* 0x00001a30000c7802 */ /* 0x000fce0000000f00 */
[----:B------:R-:W-:Y:S05]  /*1a20*/  CALL.REL.NOINC `($__internal_10_$__cuda_sm20_div_s64) ;  /* 0x0000001400907944 */ /* 0x000fea0003c00000 */
[----:B------:R-:W-:-:S04]  /*1a30*/  IMAD.MOV R12, RZ, RZ, -R20 ;  /* 0x000000ffff0c7224 */ /* 0x000fc800078e0a14 */
[----:B------:R-:W-:-:S07]  /*1a40*/  IMAD R12, R24, R12, R7 ;  /* 0x0000000c180c7224 */ /* 0x000fce00078e0207 */
.L_x_323:
[----:B------:R-:W-:Y:S05]  /*1a50*/  BSYNC.RECONVERGENT B3 ;  /* 0x0000000000037941 */ /* 0x000fea0003800200 */
.L_x_321:
[----:B------:R-:W0:Y:S01]  /*1a60*/  LDC R5, c[0x0][0x3a4] ;  /* 0x0000e900ff057b82 */ /* 0x000e220000000800 */
[----:B------:R-:W-:Y:S01]  /*1a70*/  IABS R21, R12 ;  /* 0x0000000c00157213 */ /* 0x000fe20000000000 */
        /* <DEDUP_REMOVED lines=25> */
[----:B------:R-:W-:Y:S01]  /*1c10*/  @!P2 IMAD.MOV R9, RZ, RZ, -R9 ;  /* 0x000000ffff09a224 */ /* 0x000fe200078e0a09 */
[----:B------:R-:W-:Y:S01]  /*1c20*/  @!P1 LOP3.LUT R9, RZ, R5, RZ, 0x33, !PT ;  /* 0x00000005ff099212 */ /* 0x000fe200078e33ff */
[----:B------:R-:W-:-:S03]  /*1c30*/  IMAD R13, R6, R20, R13 ;  /* 0x00000014060d7224 */ /* 0x000fc600078e020d */
[--C-:B------:R-:W-:Y:S01]  /*1c40*/  SHF.R.S32.HI R11, RZ, 0x1f, R9.reuse ;  /* 0x0000001fff0b7819 */ /* 0x100fe20000011409 */
[----:B------:R-:W-:Y:S01]  /*1c50*/  IMAD.MOV.U32 R10, RZ, RZ, R9 ;  /* 0x000000ffff0a7224 */ /* 0x000fe200078e0009 */
[----:B------:R-:W-:-:S03]  /*1c60*/  IADD3 R14, PT, PT, -R9, RZ, RZ ;  /* 0x000000ff090e7210 */ /* 0x000fc60007ffe1ff */
        /* <DEDUP_REMOVED lines=8> */
[----:B------:R-:W-:Y:S02]  /*1cf0*/  IMAD R5, R3, R10, R14 ;  /* 0x0000000a03057224 */ /* 0x000fe400078e020e */
[----:B------:R-:W-:-:S03]  /*1d00*/  IMAD.MOV.U32 R10, RZ, RZ, R0 ;  /* 0x000000ffff0a7224 */ /* 0x000fc600078e0000 */
[----:B------:R-:W-:Y:S01]  /*1d10*/  IADD3 R5, PT, PT, R13, R5, RZ ;  /* 0x000000050d057210 */ /* 0x000fe20007ffe0ff */
        /* <DEDUP_REMOVED lines=36> */
.L_x_325:
[----:B------:R-:W-:Y:S01]  /*1f60*/  MOV R11, R12 ;  /* 0x0000000c000b7202 */ /* 0x000fe20000000f00 */
[----:B------:R-:W-:Y:S01]  /*1f70*/  IMAD.MOV.U32 R29, RZ, RZ, R5 ;  /* 0x000000ffff1d7224 */ /* 0x000fe200078e0005 */
[----:B------:R-:W-:-:S07]  /*1f80*/  MOV R12, 0x1fa0 ;  /* 0x00001fa0000c7802 */ /* 0x000fce0000000f00 */
[----:B------:R-:W-:Y:S05]  /*1f90*/  CALL.REL.NOINC `($__internal_10_$__cuda_sm20_div_s64) ;  /* 0x0000001000347944 */ /* 0x000fea0003c00000 */
[----:B------:R-:W-:-:S05]  /*1fa0*/  IADD3 R12, PT, PT, -R20, RZ, RZ ;  /* 0x000000ff140c7210 */ /* 0x000fca0007ffe1ff */
[----:B------:R-:W-:-:S07]  /*1fb0*/  IMAD R12, R24, R12, R5 ;  /* 0x0000000c180c7224 */ /* 0x000fce00078e0205 */
.L_x_326:
[----:B------:R-:W-:Y:S05]  /*1fc0*/  BSYNC.RECONVERGENT B3 ;  /* 0x0000000000037941 */ /* 0x000fea0003800200 */
.L_x_324:
        /* <DEDUP_REMOVED lines=27> */
[----:B------:R-:W-:Y:S02]  /*2180*/  IMAD R13, R6, R20, R13 ;  /* 0x00000014060d7224 */ /* 0x000fe400078e020d */
        /* <DEDUP_REMOVED lines=13> */
[----:B------:R-:W-:Y:S01]  /*2260*/  IMAD R5, R3, R10, R14 ;  /* 0x0000000a03057224 */ /* 0x000fe200078e020e */
[----:B------:R-:W-:-:S03]  /*2270*/  MOV R10, R0 ;  /* 0x00000000000a7202 */ /* 0x000fc60000000f00 */
[----:B------:R-:W-:Y:S02]  /*2280*/  IMAD.IADD R5, R13, 0x1, R5 ;  /* 0x000000010d057824 */ /* 0x000fe400078e0205 */
[----:B0-----:R-:W-:-:S04]  /*2290*/  IMAD.WIDE.U32 R12, R12, UR4, R10 ;  /* 0x000000040c0c7c25 */ /* 0x001fc8000f8e000a */
[----:B------:R-:W-:Y:S01]  /*22a0*/  IMAD R5, R5, UR4, RZ ;  /* 0x0000000405057c24 */ /* 0x000fe2000f8e02ff */
[----:B--2---:R-:W-:-:S04]  /*22b0*/  LEA R14, P0, R12, UR12, 0x2 ;  /* 0x0000000c0c0e7c11 */ /* 0x004fc8000f8010ff */
        /* <DEDUP_REMOVED lines=8> */
.L_x_320:
[----:B------:R-:W-:Y:S05]  /*2340*/  BSYNC.RECONVERGENT B2 ;  /* 0x0000000000027941 */ /* 0x000fea0003800200 */
.L_x_319:
        /* <DEDUP_REMOVED lines=27> */
.L_x_328:
[----:B------:R-:W-:Y:S01]  /*2500*/  MOV R11, R8 ;  /* 0x00000008000b7202 */ /* 0x000fe20000000f00 */
[----:B------:R-:W-:Y:S01]  /*2510*/  IMAD.MOV.U32 R29, RZ, RZ, R7 ;  /* 0x000000ffff1d7224 */ /* 0x000fe200078e0007 */
[----:B------:R-:W-:-:S07]  /*2520*/  MOV R12, 0x2540 ;  /* 0x00002540000c7802 */ /* 0x000fce0000000f00 */
[----:B------:R-:W-:Y:S05]  /*2530*/  CALL.REL.NOINC `($__internal_10_$__cuda_sm20_div_s64) ;  /* 0x0000000800cc7944 */ /* 0x000fea0003c00000 */
[----:B------:R-:W-:-:S05]  /*2540*/  IADD3 R5, PT, PT, -R20, RZ, RZ ;  /* 0x000000ff14057210 */ /* 0x000fca0007ffe1ff */
[----:B------:R-:W-:-:S07]  /*2550*/  IMAD R5, R24, R5, R7 ;  /* 0x0000000518057224 */ /* 0x000fce00078e0207 */
.L_x_329:
[----:B------:R-:W-:Y:S05]  /*2560*/  BSYNC.RECONVERGENT B2 ;  /* 0x0000000000027941 */ /* 0x000fea0003800200 */
.L_x_327:
        /* <DEDUP_REMOVED lines=32> */
[----:B------:R-:W-:Y:S01]  /*2770*/  IMAD.MOV R8, RZ, RZ, -R9 ;  /* 0x000000ffff087224 */ /* 0x000fe200078e0a09 */
[----:B------:R-:W-:-:S05]  /*2780*/  MOV R6, R9 ;  /* 0x0000000900067202 */ /* 0x000fca0000000f00 */
[----:B------:R-:W-:Y:S01]  /*2790*/  IMAD.WIDE.U32 R20, R20, UR4, R6 ;  /* 0x0000000414147c25 */ /* 0x000fe2000f8e0006 */
[----:B------:R-:W0:Y:S03]  /*27a0*/  LDCU UR4, c[0x0][0x39c] ;  /* 0x00007380ff0477ac */ /* 0x000e260008000800 */
[----:B------:R-:W-:Y:S02]  /*27b0*/  IMAD R6, R4, R8, R5 ;  /* 0x0000000804067224 */ /* 0x000fe400078e0205 */
[----:B------:R-:W-:-:S03]  /*27c0*/  IMAD.IADD R5, R21, 0x1, R11 ;  /* 0x0000000115057824 */ /* 0x000fc600078e020b */
[--C-:B------:R-:W-:Y:S01]  /*27d0*/  SHF.R.S32.HI R7, RZ, 0x1f, R6.reuse ;  /* 0x0000001fff077819 */ /* 0x100fe20000011406 */
[-C--:B------:R-:W-:Y:S02]  /*27e0*/  IMAD R8, R5, R4.reuse, RZ ;  /* 0x0000000405087224 */ /* 0x080fe400078e02ff */
[----:B------:R-:W-:-:S04]  /*27f0*/  IMAD.WIDE.U32 R4, R20, R4, R6 ;  /* 0x0000000414047225 */ /* 0x000fc800078e0006 */
[----:B------:R-:W-:Y:S02]  /*2800*/  HFMA2 R7, -RZ, RZ, 0, 0 ;  /* 0x00000000ff077431 */ /* 0x000fe400000001ff */
[----:B------:R-:W-:Y:S02]  /*2810*/  IMAD R3, R3, R20, R8 ;  /* 0x0000001403037224 */ /* 0x000fe400078e0208 */
[----:B------:R-:W-:-:S03]  /*2820*/  IMAD.MOV.U32 R6, RZ, RZ, R0 ;  /* 0x000000ffff067224 */ /* 0x000fc600078e0000 */
[----:B------:R-:W-:Y:S01]  /*2830*/  IADD3 R3, PT, PT, R5, R3, RZ ;  /* 0x0000000305037210 */ /* 0x000fe20007ffe0ff */
[----:B0-----:R-:W-:-:S04]  /*2840*/  IMAD.WIDE.U32 R4, R4, UR4, R6 ;  /* 0x0000000404047c25 */ /* 0x001fc8000f8e0006 */
[----:B------:R-:W-:Y:S01]  /*2850*/  IMAD R3, R3, UR4, RZ ;  /* 0x0000000403037c24 */ /* 0x000fe2000f8e02ff */
[----:B--2---:R-:W-:-:S03]  /*2860*/  LEA R6, P0, R4, UR12, 0x2 ;  /* 0x0000000c04067c11 */ /* 0x004fc6000f8010ff */
[----:B------:R-:W-:-:S05]  /*2870*/  IMAD.IADD R3, R5, 0x1, R3 ;  /* 0x0000000105037824 */ /* 0x000fca00078e0203 */
[----:B------:R-:W-:-:S05]  /*2880*/  LEA.HI.X R7, R4, UR13, R3, 0x2, P0 ;  /* 0x0000000d04077c11 */ /* 0x000fca00080f1403 */
[----:B------:R-:W2:Y:S02]  /*2890*/  LDG.E.CONSTANT R4, desc[UR6][R6.64] ;  /* 0x0000000606047981 */ /* 0x000ea4000c1e9900 */
[----:B--2---:R-:W0:Y:S02]  /*28a0*/  F2F.F64.F32 R4, R4 ;  /* 0x0000000400047310 */ /* 0x004e240000201800 */
[----:B0-----:R-:W-:Y:S02]  /*28b0*/  DADD R34, R34, R4 ;  /* 0x0000000022227229 */ /* 0x001fe40000000004 */
[----:B------:R-:W-:-:S11]  /*28c0*/  DFMA R22, R4, R4, R22 ;  /* 0x000000040416722b */ /* 0x000fd60000000016 */
.L_x_318:
[----:B------:R-:W-:Y:S05]  /*28d0*/  BSYNC.RECONVERGENT B1 ;  /* 0x0000000000017941 */ /* 0x000fea0003800200 */
.L_x_317:
[----:B------:R0:W1:Y:S08]  /*28e0*/  F2F.F32.F64 R34, R34 ;  /* 0x0000002200227310 */ /* 0x0000700000301000 */
[----:B------:R0:W2:Y:S02]  /*28f0*/  F2F.F32.F64 R22, R22 ;  /* 0x0000001600167310 */ /* 0x0000a40000301000 */
.L_x_301:
[----:B------:R-:W-:Y:S05]  /*2900*/  BSYNC.RECONVERGENT B0 ;  /* 0x0000000000007941 */ /* 0x000fea0003800200 */
.L_x_300:
        /* <DEDUP_REMOVED lines=95> */
[----:B0-----:R-:W-:Y:S05]  /*2f00*/  CALL.REL.NOINC `($__internal_11_$__cuda_sm20_rcp_rn_f32_slowpath) ;  /* 0x0000000400887944 */ /* 0x001fea0003c00000 */
[----:B------:R-:W-:Y:S05]  /*2f10*/  BRA `(.L_x_331) ;  /* 0x0000000000107947 */ /* 0x000fea0003800000 */
.L_x_330:
[----:B------:R-:W1:Y:S02]  /*2f20*/  MUFU.RCP R3, R2 ;  /* 0x0000000200037308 */ /* 0x000e640000001000 */
[----:B-1----:R-:W-:-:S04]  /*2f30*/  FFMA R4, R2, R3, -1 ;  /* 0xbf80000002047423 */ /* 0x002fc80000000003 */
[----:B------:R-:W-:-:S04]  /*2f40*/  FADD.FTZ R4, -R4, -RZ ;  /* 0x800000ff04047221 */ /* 0x000fc80000010100 */
[----:B------:R-:W-:-:S07]  /*2f50*/  FFMA R6, R3, R4, R3 ;  /* 0x0000000403067223 */ /* 0x000fce0000000003 */
.L_x_331:
        /* <DEDUP_REMOVED lines=17> */
        .weak           $__internal_10_$__cuda_sm20_div_s64
        .type           $__internal_10_$__cuda_sm20_div_s64,@function
        .size           $__internal_10_$__cuda_sm20_div_s64,($__internal_11_$__cuda_sm20_rcp_rn_f32_slowpath - $__internal_10_$__cuda_sm20_div_s64)
$__internal_10_$__cuda_sm20_div_s64:
        /* <DEDUP_REMOVED lines=75> */
[----:B------:R-:W-:Y:S05]  /*3520*/  RET.REL.NODEC R12 `(_ZN36_GLOBAL__N__14e552c2_4_k_cu_db92b4fc22reduce_mean_var_kernelILb1ELi256EEEvPKfPfS3_iiii) ;  /* 0xffffffc80cb47950 */ /* 0x000fea0003c3ffff */
        .weak           $__internal_11_$__cuda_sm20_rcp_rn_f32_slowpath
        .type           $__internal_11_$__cuda_sm20_rcp_rn_f32_slowpath,@function
        .size           $__internal_11_$__cuda_sm20_rcp_rn_f32_slowpath,(.L_x_353 - $__internal_11_$__cuda_sm20_rcp_rn_f32_slowpath)
$__internal_11_$__cuda_sm20_rcp_rn_f32_slowpath:
        /* <DEDUP_REMOVED lines=15> */
.L_x_332:
        /* <DEDUP_REMOVED lines=33> */
.L_x_334:
[----:B------:R2:W3:Y:S02]  /*3830*/  MUFU.RCP R3, R2 ;  /* 0x0000000200037308 */ /* 0x0004e40000001000 */
.L_x_333:
[----:B-1-3--:R-:W-:Y:S01]  /*3840*/  MOV R6, R3 ;  /* 0x0000000300067202 */ /* 0x00afe20000000f00 */
[----:B0-2---:R-:W-:Y:S01]  /*3850*/  IMAD.MOV.U32 R2, RZ, RZ, R9 ;  /* 0x000000ffff027224 */ /* 0x005fe200078e0009 */
[----:B------:R-:W-:-:S04]  /*3860*/  MOV R3, 0x0 ;  /* 0x0000000000037802 */ /* 0x000fc80000000f00 */
[----:B------:R-:W-:Y:S05]  /*3870*/  RET.REL.NODEC R2 `(_ZN36_GLOBAL__N__14e552c2_4_k_cu_db92b4fc22reduce_mean_var_kernelILb1ELi256EEEvPKfPfS3_iiii) ;  /* 0xffffffc402e07950 */ /* 0x000fea0003c3ffff */
.L_x_335:
        /* <DEDUP_REMOVED lines=16> */
.L_x_353:


//--------------------- .nv.shared._ZN36_GLOBAL__N__14e552c2_4_k_cu_db92b4fc16bn_bwd_dx_kernelILb0ELi256EEEvPKfS2_S2_S2_S2_Pfiiiib --------------------------
	.section	.nv.shared._ZN36_GLOBAL__N__14e552c2_4_k_cu_db92b4fc16bn_bwd_dx_kernelILb0ELi256EEEvPKfS2_S2_S2_S2_Pfiiiib,"aw",@nobits
	.sectionflags	@""
	.align	16
	.zero		1024


//--------------------- .nv.shared.reserved.0     --------------------------
	.section	.nv.shared.reserved.0,"aw",@nobits
	.weak		__nv_reservedSMEM_offset_0_alias
	.size		__nv_reservedSMEM_offset_0_alias, 0, 64
	.other		__nv_reservedSMEM_offset_0_alias,@"STO_CUDA_RESERVED_SHARED STV_DEFAULT"
__nv_reservedSMEM_offset_0_alias:
	.zero		0
	.zero		64


//--------------------- .nv.shared._ZN36_GLOBAL__N__14e552c2_4_k_cu_db92b4fc16bn_bwd_dx_kernelILb1ELi256EEEvPKfS2_S2_S2_S2_Pfiiiib --------------------------
	.section	.nv.shared._ZN36_GLOBAL__N__14e552c2_4_k_cu_db92b4fc16bn_bwd_dx_kernelILb1ELi256EEEvPKfS2_S2_S2_S2_Pfiiiib,"aw",@nobits
	.sectionflags	@""
	.align	16
	.zero		1024


//--------------------- .nv.shared._ZN36_GLOBAL__N__14e552c2_4_k_cu_db92b4fc26bn_bwd_dbeta_dgamma_kernelILb0ELi256EEEvPKfS2_S2_S2_PfS3_iiii --------------------------
	.section	.nv.shared._ZN36_GLOBAL__N__14e552c2_4_k_cu_db92b4fc26bn_bwd_dbeta_dgamma_kernelILb0ELi256EEEvPKfS2_S2_S2_PfS3_iiii,"aw",@nobits
	.sectionflags	@""
	.align	16
	.zero		1024


//--------------------- .nv.shared._ZN36_GLOBAL__N__14e552c2_4_k_cu_db92b4fc26bn_bwd_dbeta_dgamma_kernelILb1ELi256EEEvPKfS2_S2_S2_PfS3_iiii --------------------------
	.section	.nv.shared._ZN36_GLOBAL__N__14e552c2_4_k_cu_db92b4fc26bn_bwd_dbeta_dgamma_kernelILb1ELi256EEEvPKfS2_S2_S2_PfS3_iiii,"aw",@nobits
	.sectionflags	@""
	.align	16
	.zero		1024


//--------------------- .nv.shared._ZN36_GLOBAL__N__14e552c2_4_k_cu_db92b4fc29bn_forward_norm_affine_kernelILb0ELi256EEEvPKfS2_S2_S2_S2_Pfiiiib --------------------------
	.section	.nv.shared._ZN36_GLOBAL__N__14e552c2_4_k_cu_db92b4fc29bn_forward_norm_affine_kernelILb0ELi256EEEvPKfS2_S2_S2_S2_Pfiiiib,"aw",@nobits
	.sectionflags	@""
	.align	16
	.zero		1024


//--------------------- .nv.shared._ZN36_GLOBAL__N__14e552c2_4_k_cu_db92b4fc29bn_forward_norm_affine_kernelILb1ELi256EEEvPKfS2_S2_S2_S2_Pfiiiib --------------------------
	.section	.nv.shared._ZN36_GLOBAL__N__14e552c2_4_k_cu_db92b4fc29bn_forward_norm_affine_kernelILb1ELi256EEEvPKfS2_S2_S2_S2_Pfiiiib,"aw",@nobits
	.sectionflags	@""
	.align	16
	.zero		1024


//--------------------- .nv.shared._ZN36_GLOBAL__N__14e552c2_4_k_cu_db92b4fc22reduce_mean_var_kernelILb0ELi256EEEvPKfPfS3_iiii --------------------------
	.section	.nv.shared._ZN36_GLOBAL__N__14e552c2_4_k_cu_db92b4fc22reduce_mean_var_kernelILb0ELi256EEEvPKfPfS3_iiii,"aw",@nobits
	.sectionflags	@""
	.align	16
	.zero		1024


//--------------------- .nv.shared._ZN36_GLOBAL__N__14e552c2_4_k_cu_db92b4fc22reduce_mean_var_kernelILb1ELi256EEEvPKfPfS3_iiii --------------------------
	.section	.nv.shared._ZN36_GLOBAL__N__14e552c2_4_k_cu_db92b4fc22reduce_mean_var_kernelILb1ELi256EEEvPKfPfS3_iiii,"aw",@nobits
	.sectionflags	@""
	.align	16
	.zero		1024


//--------------------- .nv.constant0._ZN36_GLOBAL__N__14e552c2_4_k_cu_db92b4fc16bn_bwd_dx_kernelILb0ELi256EEEvPKfS2_S2_S2_S2_Pfiiiib --------------------------
	.section	.nv.constant0._ZN36_GLOBAL__N__14e552c2_4_k_cu_db92b4fc16bn_bwd_dx_kernelILb0ELi256EEEvPKfS2_S2_S2_S2_Pfiiiib,"a",@progbits
	.sectionflags	@""
	.align	4
.nv.constant0._ZN36_GLOBAL__N__14e552c2_4_k_cu_db92b4fc16bn_bwd_dx_kernelILb0ELi256EEEvPKfS2_S2_S2_S2_Pfiiiib:
	.zero		961


//--------------------- .nv.constant0._ZN36_GLOBAL__N__14e552c2_4_k_cu_db92b4fc16bn_bwd_dx_kernelILb1ELi256EEEvPKfS2_S2_S2_S2_Pfiiiib --------------------------
	.section	.nv.constant0._ZN36_GLOBAL__N__14e552c2_4_k_cu_db92b4fc16bn_bwd_dx_kernelILb1ELi256EEEvPKfS2_S2_S2_S2_Pfiiiib,"a",@progbits
	.sectionflags	@""
	.align	4
.nv.constant0._ZN36_GLOBAL__N__14e552c2_4_k_cu_db92b4fc16bn_bwd_dx_kernelILb1ELi256EEEvPKfS2_S2_S2_S2_Pfiiiib:
	.zero		961


//--------------------- .nv.constant0._ZN36_GLOBAL__N__14e552c2_4_k_cu_db92b4fc26bn_bwd_dbeta_dgamma_kernelILb0ELi256EEEvPKfS2_S2_S2_PfS3_iiii --------------------------
	.section	.nv.constant0._ZN36_GLOBAL__N__14e552c2_4_k_cu_db92b4fc26bn_bwd_dbeta_dgamma_kernelILb0ELi256EEEvPKfS2_S2_S2_PfS3_iiii,"a",@progbits
	.sectionflags	@""
	.align	4
.nv.constant0._ZN36_GLOBAL__N__14e552c2_4_k_cu_db92b4fc26bn_bwd_dbeta_dgamma_kernelILb0ELi256EEEvPKfS2_S2_S2_PfS3_iiii:
	.zero		960


//--------------------- .nv.constant0._ZN36_GLOBAL__N__14e552c2_4_k_cu_db92b4fc26bn_bwd_dbeta_dgamma_kernelILb1ELi256EEEvPKfS2_S2_S2_PfS3_iiii --------------------------
	.section	.nv.constant0._ZN36_GLOBAL__N__14e552c2_4_k_cu_db92b4fc26bn_bwd_dbeta_dgamma_kernelILb1ELi256EEEvPKfS2_S2_S2_PfS3_iiii,"a",@progbits
	.sectionflags	@""
	.align	4
.nv.constant0._ZN36_GLOBAL__N__14e552c2_4_k_cu_db92b4fc26bn_bwd_dbeta_dgamma_kernelILb1ELi256EEEvPKfS2_S2_S2_PfS3_iiii:
	.zero		960


//--------------------- .nv.constant0._ZN36_GLOBAL__N__14e552c2_4_k_cu_db92b4fc29bn_forward_norm_affine_kernelILb0ELi256EEEvPKfS2_S2_S2_S2_Pfiiiib --------------------------
	.section	.nv.constant0._ZN36_GLOBAL__N__14e552c2_4_k_cu_db92b4fc29bn_forward_norm_affine_kernelILb0ELi256EEEvPKfS2_S2_S2_S2_Pfiiiib,"a",@progbits
	.sectionflags	@""
	.align	4
.nv.constant0._ZN36_GLOBAL__N__14e552c2_4_k_cu_db92b4fc29bn_forward_norm_affine_kernelILb0ELi256EEEvPKfS2_S2_S2_S2_Pfiiiib:
	.zero		961


//--------------------- .nv.constant0._ZN36_GLOBAL__N__14e552c2_4_k_cu_db92b4fc29bn_forward_norm_affine_kernelILb1ELi256EEEvPKfS2_S2_S2_S2_Pfiiiib --------------------------
	.section	.nv.constant0._ZN36_GLOBAL__N__14e552c2_4_k_cu_db92b4fc29bn_forward_norm_affine_kernelILb1ELi256EEEvPKfS2_S2_S2_S2_Pfiiiib,"a",@progbits
	.sectionflags	@""
	.align	4
.nv.constant0._ZN36_GLOBAL__N__14e552c2_4_k_cu_db92b4fc29bn_forward_norm_affine_kernelILb1ELi256EEEvPKfS2_S2_S2_S2_Pfiiiib:
	.zero		961


//--------------------- .nv.constant0._ZN36_GLOBAL__N__14e552c2_4_k_cu_db92b4fc22reduce_mean_var_kernelILb0ELi256EEEvPKfPfS3_iiii --------------------------
	.section	.nv.constant0._ZN36_GLOBAL__N__14e552c2_4_k_cu_db92b4fc22reduce_mean_var_kernelILb0ELi256EEEvPKfPfS3_iiii,"a",@progbits
	.sectionflags	@""
	.align	4
.nv.constant0._ZN36_GLOBAL__N__14e552c2_4_k_cu_db92b4fc22reduce_mean_var_kernelILb0ELi256EEEvPKfPfS3_iiii:
	.zero		936


//--------------------- .nv.constant0._ZN36_GLOBAL__N__14e552c2_4_k_cu_db92b4fc22reduce_mean_var_kernelILb1ELi256EEEvPKfPfS3_iiii --------------------------
	.section	.nv.constant0._ZN36_GLOBAL__N__14e552c2_4_k_cu_db92b4fc22reduce_mean_var_kernelILb1ELi256EEEvPKfPfS3_iiii,"a",@progbits
	.sectionflags	@""
	.align	4
.nv.constant0._ZN36_GLOBAL__N__14e552c2_4_k_cu_db92b4fc22reduce_mean_var_kernelILb1ELi256EEEvPKfPfS3_iiii:
	.zero		936


//--------------------- SYMBOLS --------------------------

	.type		.nv.reservedSmem.offset0,@object
	.size		.nv.reservedSmem.offset0,0x4
	.type		.nv.reservedSmem.cap,@object
	.size		.nv.reservedSmem.cap,0x4
